//
// Generated by NVIDIA NVVM Compiler
//
// Compiler Build ID: CL-36424714
// Cuda compilation tools, release 13.0, V13.0.88
// Based on NVVM 20.0.0
//

.version 9.0
.target sm_100
.address_size 64

	// .globl	_Z27hessian_LFA_noB0_cudaKernelPdS_S_S_S_S_S_S_S_S_S_S_S_S_S_S_S_S_S_S_S_S_S_S_S_S_iiidd
.func  (.param .align 16 .b8 func_retval0[16]) __internal_trig_reduction_slowpathd
(
	.param .b64 __internal_trig_reduction_slowpathd_param_0
)
;
.global .align 8 .b8 __cudart_i2opi_d[144] = {8, 93, 141, 31, 177, 95, 251, 107, 234, 146, 82, 138, 247, 57, 7, 61, 123, 241, 229, 235, 199, 186, 39, 117, 45, 234, 95, 158, 102, 63, 70, 79, 183, 9, 203, 39, 207, 126, 54, 109, 31, 109, 10, 90, 139, 17, 47, 239, 15, 152, 5, 222, 255, 151, 248, 31, 59, 40, 249, 189, 139, 95, 132, 156, 244, 57, 83, 131, 57, 214, 145, 57, 65, 126, 95, 180, 38, 112, 156, 233, 132, 68, 187, 46, 245, 53, 130, 232, 62, 167, 41, 177, 28, 235, 29, 254, 28, 146, 209, 9, 234, 46, 73, 6, 224, 210, 77, 66, 58, 110, 36, 183, 97, 197, 187, 222, 171, 99, 81, 254, 65, 144, 67, 60, 153, 149, 98, 219, 192, 221, 52, 245, 209, 87, 39, 252, 41, 21, 68, 78, 110, 131, 249, 162};

.visible .entry _Z27hessian_LFA_noB0_cudaKernelPdS_S_S_S_S_S_S_S_S_S_S_S_S_S_S_S_S_S_S_S_S_S_S_S_S_iiidd(
	.param .u64 .ptr .align 1 _Z27hessian_LFA_noB0_cudaKernelPdS_S_S_S_S_S_S_S_S_S_S_S_S_S_S_S_S_S_S_S_S_S_S_S_S_iiidd_param_0,
	.param .u64 .ptr .align 1 _Z27hessian_LFA_noB0_cudaKernelPdS_S_S_S_S_S_S_S_S_S_S_S_S_S_S_S_S_S_S_S_S_S_S_S_S_iiidd_param_1,
	.param .u64 .ptr .align 1 _Z27hessian_LFA_noB0_cudaKernelPdS_S_S_S_S_S_S_S_S_S_S_S_S_S_S_S_S_S_S_S_S_S_S_S_S_iiidd_param_2,
	.param .u64 .ptr .align 1 _Z27hessian_LFA_noB0_cudaKernelPdS_S_S_S_S_S_S_S_S_S_S_S_S_S_S_S_S_S_S_S_S_S_S_S_S_iiidd_param_3,
	.param .u64 .ptr .align 1 _Z27hessian_LFA_noB0_cudaKernelPdS_S_S_S_S_S_S_S_S_S_S_S_S_S_S_S_S_S_S_S_S_S_S_S_S_iiidd_param_4,
	.param .u64 .ptr .align 1 _Z27hessian_LFA_noB0_cudaKernelPdS_S_S_S_S_S_S_S_S_S_S_S_S_S_S_S_S_S_S_S_S_S_S_S_S_iiidd_param_5,
	.param .u64 .ptr .align 1 _Z27hessian_LFA_noB0_cudaKernelPdS_S_S_S_S_S_S_S_S_S_S_S_S_S_S_S_S_S_S_S_S_S_S_S_S_iiidd_param_6,
	.param .u64 .ptr .align 1 _Z27hessian_LFA_noB0_cudaKernelPdS_S_S_S_S_S_S_S_S_S_S_S_S_S_S_S_S_S_S_S_S_S_S_S_S_iiidd_param_7,
	.param .u64 .ptr .align 1 _Z27hessian_LFA_noB0_cudaKernelPdS_S_S_S_S_S_S_S_S_S_S_S_S_S_S_S_S_S_S_S_S_S_S_S_S_iiidd_param_8,
	.param .u64 .ptr .align 1 _Z27hessian_LFA_noB0_cudaKernelPdS_S_S_S_S_S_S_S_S_S_S_S_S_S_S_S_S_S_S_S_S_S_S_S_S_iiidd_param_9,
	.param .u64 .ptr .align 1 _Z27hessian_LFA_noB0_cudaKernelPdS_S_S_S_S_S_S_S_S_S_S_S_S_S_S_S_S_S_S_S_S_S_S_S_S_iiidd_param_10,
	.param .u64 .ptr .align 1 _Z27hessian_LFA_noB0_cudaKernelPdS_S_S_S_S_S_S_S_S_S_S_S_S_S_S_S_S_S_S_S_S_S_S_S_S_iiidd_param_11,
	.param .u64 .ptr .align 1 _Z27hessian_LFA_noB0_cudaKernelPdS_S_S_S_S_S_S_S_S_S_S_S_S_S_S_S_S_S_S_S_S_S_S_S_S_iiidd_param_12,
	.param .u64 .ptr .align 1 _Z27hessian_LFA_noB0_cudaKernelPdS_S_S_S_S_S_S_S_S_S_S_S_S_S_S_S_S_S_S_S_S_S_S_S_S_iiidd_param_13,
	.param .u64 .ptr .align 1 _Z27hessian_LFA_noB0_cudaKernelPdS_S_S_S_S_S_S_S_S_S_S_S_S_S_S_S_S_S_S_S_S_S_S_S_S_iiidd_param_14,
	.param .u64 .ptr .align 1 _Z27hessian_LFA_noB0_cudaKernelPdS_S_S_S_S_S_S_S_S_S_S_S_S_S_S_S_S_S_S_S_S_S_S_S_S_iiidd_param_15,
	.param .u64 .ptr .align 1 _Z27hessian_LFA_noB0_cudaKernelPdS_S_S_S_S_S_S_S_S_S_S_S_S_S_S_S_S_S_S_S_S_S_S_S_S_iiidd_param_16,
	.param .u64 .ptr .align 1 _Z27hessian_LFA_noB0_cudaKernelPdS_S_S_S_S_S_S_S_S_S_S_S_S_S_S_S_S_S_S_S_S_S_S_S_S_iiidd_param_17,
	.param .u64 .ptr .align 1 _Z27hessian_LFA_noB0_cudaKernelPdS_S_S_S_S_S_S_S_S_S_S_S_S_S_S_S_S_S_S_S_S_S_S_S_S_iiidd_param_18,
	.param .u64 .ptr .align 1 _Z27hessian_LFA_noB0_cudaKernelPdS_S_S_S_S_S_S_S_S_S_S_S_S_S_S_S_S_S_S_S_S_S_S_S_S_iiidd_param_19,
	.param .u64 .ptr .align 1 _Z27hessian_LFA_noB0_cudaKernelPdS_S_S_S_S_S_S_S_S_S_S_S_S_S_S_S_S_S_S_S_S_S_S_S_S_iiidd_param_20,
	.param .u64 .ptr .align 1 _Z27hessian_LFA_noB0_cudaKernelPdS_S_S_S_S_S_S_S_S_S_S_S_S_S_S_S_S_S_S_S_S_S_S_S_S_iiidd_param_21,
	.param .u64 .ptr .align 1 _Z27hessian_LFA_noB0_cudaKernelPdS_S_S_S_S_S_S_S_S_S_S_S_S_S_S_S_S_S_S_S_S_S_S_S_S_iiidd_param_22,
	.param .u64 .ptr .align 1 _Z27hessian_LFA_noB0_cudaKernelPdS_S_S_S_S_S_S_S_S_S_S_S_S_S_S_S_S_S_S_S_S_S_S_S_S_iiidd_param_23,
	.param .u64 .ptr .align 1 _Z27hessian_LFA_noB0_cudaKernelPdS_S_S_S_S_S_S_S_S_S_S_S_S_S_S_S_S_S_S_S_S_S_S_S_S_iiidd_param_24,
	.param .u64 .ptr .align 1 _Z27hessian_LFA_noB0_cudaKernelPdS_S_S_S_S_S_S_S_S_S_S_S_S_S_S_S_S_S_S_S_S_S_S_S_S_iiidd_param_25,
	.param .u32 _Z27hessian_LFA_noB0_cudaKernelPdS_S_S_S_S_S_S_S_S_S_S_S_S_S_S_S_S_S_S_S_S_S_S_S_S_iiidd_param_26,
	.param .u32 _Z27hessian_LFA_noB0_cudaKernelPdS_S_S_S_S_S_S_S_S_S_S_S_S_S_S_S_S_S_S_S_S_S_S_S_S_iiidd_param_27,
	.param .u32 _Z27hessian_LFA_noB0_cudaKernelPdS_S_S_S_S_S_S_S_S_S_S_S_S_S_S_S_S_S_S_S_S_S_S_S_S_iiidd_param_28,
	.param .f64 _Z27hessian_LFA_noB0_cudaKernelPdS_S_S_S_S_S_S_S_S_S_S_S_S_S_S_S_S_S_S_S_S_S_S_S_S_iiidd_param_29,
	.param .f64 _Z27hessian_LFA_noB0_cudaKernelPdS_S_S_S_S_S_S_S_S_S_S_S_S_S_S_S_S_S_S_S_S_S_S_S_S_iiidd_param_30
)
{
	.local .align 16 .b8 	__local_depot0[1024];
	.reg .b64 	%SP;
	.reg .b64 	%SPL;
	.reg .pred 	%p<87>;
	.reg .b32 	%r<277>;
	.reg .b64 	%rd<251>;
	.reg .b64 	%fd<1515>;

	mov.u64 	%SPL, __local_depot0;
	ld.param.u64 	%rd68, [_Z27hessian_LFA_noB0_cudaKernelPdS_S_S_S_S_S_S_S_S_S_S_S_S_S_S_S_S_S_S_S_S_S_S_S_S_iiidd_param_4];
	ld.param.u64 	%rd69, [_Z27hessian_LFA_noB0_cudaKernelPdS_S_S_S_S_S_S_S_S_S_S_S_S_S_S_S_S_S_S_S_S_S_S_S_S_iiidd_param_5];
	ld.param.u64 	%rd70, [_Z27hessian_LFA_noB0_cudaKernelPdS_S_S_S_S_S_S_S_S_S_S_S_S_S_S_S_S_S_S_S_S_S_S_S_S_iiidd_param_6];
	ld.param.u64 	%rd71, [_Z27hessian_LFA_noB0_cudaKernelPdS_S_S_S_S_S_S_S_S_S_S_S_S_S_S_S_S_S_S_S_S_S_S_S_S_iiidd_param_7];
	ld.param.u64 	%rd56, [_Z27hessian_LFA_noB0_cudaKernelPdS_S_S_S_S_S_S_S_S_S_S_S_S_S_S_S_S_S_S_S_S_S_S_S_S_iiidd_param_8];
	ld.param.u64 	%rd57, [_Z27hessian_LFA_noB0_cudaKernelPdS_S_S_S_S_S_S_S_S_S_S_S_S_S_S_S_S_S_S_S_S_S_S_S_S_iiidd_param_9];
	ld.param.u64 	%rd58, [_Z27hessian_LFA_noB0_cudaKernelPdS_S_S_S_S_S_S_S_S_S_S_S_S_S_S_S_S_S_S_S_S_S_S_S_S_iiidd_param_10];
	ld.param.u64 	%rd59, [_Z27hessian_LFA_noB0_cudaKernelPdS_S_S_S_S_S_S_S_S_S_S_S_S_S_S_S_S_S_S_S_S_S_S_S_S_iiidd_param_11];
	ld.param.u64 	%rd60, [_Z27hessian_LFA_noB0_cudaKernelPdS_S_S_S_S_S_S_S_S_S_S_S_S_S_S_S_S_S_S_S_S_S_S_S_S_iiidd_param_12];
	ld.param.u64 	%rd61, [_Z27hessian_LFA_noB0_cudaKernelPdS_S_S_S_S_S_S_S_S_S_S_S_S_S_S_S_S_S_S_S_S_S_S_S_S_iiidd_param_13];
	ld.param.u64 	%rd62, [_Z27hessian_LFA_noB0_cudaKernelPdS_S_S_S_S_S_S_S_S_S_S_S_S_S_S_S_S_S_S_S_S_S_S_S_S_iiidd_param_14];
	ld.param.u64 	%rd64, [_Z27hessian_LFA_noB0_cudaKernelPdS_S_S_S_S_S_S_S_S_S_S_S_S_S_S_S_S_S_S_S_S_S_S_S_S_iiidd_param_16];
	ld.param.u64 	%rd65, [_Z27hessian_LFA_noB0_cudaKernelPdS_S_S_S_S_S_S_S_S_S_S_S_S_S_S_S_S_S_S_S_S_S_S_S_S_iiidd_param_17];
	ld.param.u64 	%rd66, [_Z27hessian_LFA_noB0_cudaKernelPdS_S_S_S_S_S_S_S_S_S_S_S_S_S_S_S_S_S_S_S_S_S_S_S_S_iiidd_param_18];
	ld.param.u64 	%rd67, [_Z27hessian_LFA_noB0_cudaKernelPdS_S_S_S_S_S_S_S_S_S_S_S_S_S_S_S_S_S_S_S_S_S_S_S_S_iiidd_param_19];
	ld.param.u64 	%rd72, [_Z27hessian_LFA_noB0_cudaKernelPdS_S_S_S_S_S_S_S_S_S_S_S_S_S_S_S_S_S_S_S_S_S_S_S_S_iiidd_param_20];
	ld.param.u64 	%rd73, [_Z27hessian_LFA_noB0_cudaKernelPdS_S_S_S_S_S_S_S_S_S_S_S_S_S_S_S_S_S_S_S_S_S_S_S_S_iiidd_param_21];
	ld.param.u64 	%rd74, [_Z27hessian_LFA_noB0_cudaKernelPdS_S_S_S_S_S_S_S_S_S_S_S_S_S_S_S_S_S_S_S_S_S_S_S_S_iiidd_param_22];
	ld.param.u64 	%rd75, [_Z27hessian_LFA_noB0_cudaKernelPdS_S_S_S_S_S_S_S_S_S_S_S_S_S_S_S_S_S_S_S_S_S_S_S_S_iiidd_param_23];
	ld.param.u64 	%rd76, [_Z27hessian_LFA_noB0_cudaKernelPdS_S_S_S_S_S_S_S_S_S_S_S_S_S_S_S_S_S_S_S_S_S_S_S_S_iiidd_param_24];
	ld.param.u64 	%rd77, [_Z27hessian_LFA_noB0_cudaKernelPdS_S_S_S_S_S_S_S_S_S_S_S_S_S_S_S_S_S_S_S_S_S_S_S_S_iiidd_param_25];
	ld.param.u32 	%r75, [_Z27hessian_LFA_noB0_cudaKernelPdS_S_S_S_S_S_S_S_S_S_S_S_S_S_S_S_S_S_S_S_S_S_S_S_S_iiidd_param_26];
	ld.param.u32 	%r76, [_Z27hessian_LFA_noB0_cudaKernelPdS_S_S_S_S_S_S_S_S_S_S_S_S_S_S_S_S_S_S_S_S_S_S_S_S_iiidd_param_27];
	ld.param.u32 	%r77, [_Z27hessian_LFA_noB0_cudaKernelPdS_S_S_S_S_S_S_S_S_S_S_S_S_S_S_S_S_S_S_S_S_S_S_S_S_iiidd_param_28];
	ld.param.f64 	%fd282, [_Z27hessian_LFA_noB0_cudaKernelPdS_S_S_S_S_S_S_S_S_S_S_S_S_S_S_S_S_S_S_S_S_S_S_S_S_iiidd_param_29];
	ld.param.f64 	%fd283, [_Z27hessian_LFA_noB0_cudaKernelPdS_S_S_S_S_S_S_S_S_S_S_S_S_S_S_S_S_S_S_S_S_S_S_S_S_iiidd_param_30];
	cvta.to.global.u64 	%rd1, %rd77;
	cvta.to.global.u64 	%rd2, %rd76;
	cvta.to.global.u64 	%rd3, %rd71;
	cvta.to.global.u64 	%rd4, %rd70;
	cvta.to.global.u64 	%rd5, %rd69;
	cvta.to.global.u64 	%rd6, %rd68;
	cvta.to.global.u64 	%rd7, %rd75;
	cvta.to.global.u64 	%rd8, %rd74;
	cvta.to.global.u64 	%rd9, %rd73;
	cvta.to.global.u64 	%rd10, %rd72;
	add.u64 	%rd11, %SPL, 0;
	add.u64 	%rd12, %SPL, 64;
	add.u64 	%rd13, %SPL, 128;
	add.u64 	%rd14, %SPL, 192;
	add.u64 	%rd15, %SPL, 256;
	add.u64 	%rd16, %SPL, 320;
	add.u64 	%rd17, %SPL, 384;
	add.u64 	%rd18, %SPL, 448;
	add.u64 	%rd19, %SPL, 512;
	add.u64 	%rd20, %SPL, 576;
	add.u64 	%rd21, %SPL, 640;
	add.u64 	%rd22, %SPL, 704;
	add.u64 	%rd23, %SPL, 768;
	add.u64 	%rd24, %SPL, 832;
	add.u64 	%rd25, %SPL, 896;
	add.u64 	%rd26, %SPL, 960;
	mov.u32 	%r78, %tid.x;
	mov.u32 	%r79, %ctaid.x;
	mov.u32 	%r80, %ntid.x;
	mad.lo.s32 	%r1, %r79, %r80, %r78;
	setp.ge.s32 	%p2, %r1, %r75;
	@%p2 bra 	$L__BB0_95;
	cvta.to.global.u64 	%rd94, %rd64;
	cvta.to.global.u64 	%rd95, %rd65;
	cvta.to.global.u64 	%rd96, %rd66;
	cvta.to.global.u64 	%rd97, %rd67;
	mul.wide.s32 	%rd98, %r1, 8;
	add.s64 	%rd27, %rd94, %rd98;
	mov.b64 	%rd99, 4607182418800017408;
	st.global.u64 	[%rd27], %rd99;
	add.s64 	%rd28, %rd95, %rd98;
	mov.b64 	%rd100, 0;
	st.global.u64 	[%rd28], %rd100;
	add.s64 	%rd29, %rd96, %rd98;
	st.global.u64 	[%rd29], %rd100;
	add.s64 	%rd30, %rd97, %rd98;
	st.global.u64 	[%rd30], %rd100;
	mul.lo.s32 	%r2, %r77, %r76;
	setp.lt.s32 	%p3, %r76, 1;
	mov.f64 	%fd1514, 0d3FF0000000000000;
	mov.f64 	%fd1511, 0d0000000000000000;
	mov.f64 	%fd1512, %fd1511;
	mov.f64 	%fd1513, %fd1511;
	@%p3 bra 	$L__BB0_94;
	neg.f64 	%fd1, %fd283;
	add.s32 	%r3, %r76, -1;
	mov.f64 	%fd1453, 0d0000000000000000;
	mov.f64 	%fd1454, 0d3FF0000000000000;
	mov.b32 	%r255, 0;
	mov.f64 	%fd1452, %fd1453;
	mov.f64 	%fd1451, %fd1453;
$L__BB0_3:
	mul.lo.s32 	%r9, %r255, %r75;
	add.s32 	%r82, %r9, %r1;
	mul.wide.s32 	%rd101, %r82, 8;
	add.s64 	%rd102, %rd10, %rd101;
	ld.global.f64 	%fd10, [%rd102];
	add.s64 	%rd103, %rd9, %rd101;
	ld.global.f64 	%fd11, [%rd103];
	add.s64 	%rd104, %rd8, %rd101;
	ld.global.f64 	%fd12, [%rd104];
	add.s64 	%rd105, %rd7, %rd101;
	ld.global.f64 	%fd13, [%rd105];
	mul.f64 	%fd288, %fd11, %fd11;
	fma.rn.f64 	%fd289, %fd10, %fd10, %fd288;
	sqrt.rn.f64 	%fd290, %fd289;
	mul.f64 	%fd291, %fd290, %fd1;
	mul.f64 	%fd292, %fd291, 0d41AFE3D88346E69A;
	mul.f64 	%fd14, %fd292, 0d3FE0000000000000;
	abs.f64 	%fd15, %fd14;
	setp.neu.f64 	%p4, %fd15, 0d7FF0000000000000;
	@%p4 bra 	$L__BB0_5;
	mov.f64 	%fd298, 0d0000000000000000;
	mul.rn.f64 	%fd1443, %fd14, %fd298;
	mov.b32 	%r256, 0;
	bra.uni 	$L__BB0_7;
$L__BB0_5:
	mul.f64 	%fd293, %fd14, 0d3FE45F306DC9C883;
	cvt.rni.s32.f64 	%r256, %fd293;
	cvt.rn.f64.s32 	%fd294, %r256;
	fma.rn.f64 	%fd295, %fd294, 0dBFF921FB54442D18, %fd14;
	fma.rn.f64 	%fd296, %fd294, 0dBC91A62633145C00, %fd295;
	fma.rn.f64 	%fd1443, %fd294, 0dB97B839A252049C0, %fd296;
	setp.ltu.f64 	%p5, %fd15, 0d41E0000000000000;
	@%p5 bra 	$L__BB0_7;
	{ // callseq 0, 0
	.param .b64 param0;
	st.param.f64 	[param0], %fd14;
	.param .align 16 .b8 retval0[16];
	call.uni (retval0), 
	__internal_trig_reduction_slowpathd, 
	(
	param0
	);
	ld.param.f64 	%fd1443, [retval0];
	ld.param.b32 	%r256, [retval0+8];
	} // callseq 0
$L__BB0_7:
	mul.rn.f64 	%fd299, %fd1443, %fd1443;
	fma.rn.f64 	%fd300, %fd299, 0dBDA8FF8320FD8164, 0d3E21EEA7C1EF8528;
	fma.rn.f64 	%fd301, %fd300, %fd299, 0dBE927E4F8E06E6D9;
	fma.rn.f64 	%fd302, %fd301, %fd299, 0d3EFA01A019DDBCE9;
	fma.rn.f64 	%fd303, %fd302, %fd299, 0dBF56C16C16C15D47;
	fma.rn.f64 	%fd304, %fd303, %fd299, 0d3FA5555555555551;
	fma.rn.f64 	%fd305, %fd304, %fd299, 0dBFE0000000000000;
	fma.rn.f64 	%fd306, %fd305, %fd299, 0d3FF0000000000000;
	fma.rn.f64 	%fd307, %fd299, 0d3DE5DB65F9785EBA, 0dBE5AE5F12CB0D246;
	fma.rn.f64 	%fd308, %fd307, %fd299, 0d3EC71DE369ACE392;
	fma.rn.f64 	%fd309, %fd308, %fd299, 0dBF2A01A019DB62A1;
	fma.rn.f64 	%fd310, %fd309, %fd299, 0d3F81111111110818;
	fma.rn.f64 	%fd311, %fd310, %fd299, 0dBFC5555555555554;
	fma.rn.f64 	%fd312, %fd311, %fd299, 0d0000000000000000;
	fma.rn.f64 	%fd313, %fd312, %fd1443, %fd1443;
	and.b32  	%r85, %r256, 1;
	setp.eq.b32 	%p6, %r85, 1;
	{
	.reg .b32 %temp; 
	mov.b64 	{%temp, %r86}, %fd313;
	}
	{
	.reg .b32 %temp; 
	mov.b64 	{%r87, %temp}, %fd313;
	}
	xor.b32  	%r88, %r86, -2147483648;
	mov.b64 	%fd314, {%r87, %r88};
	selp.f64 	%fd1444, %fd306, %fd313, %p6;
	selp.f64 	%fd1445, %fd314, %fd306, %p6;
	and.b32  	%r89, %r256, 2;
	setp.eq.s32 	%p7, %r89, 0;
	@%p7 bra 	$L__BB0_9;
	{
	.reg .b32 %temp; 
	mov.b64 	{%temp, %r90}, %fd1444;
	}
	{
	.reg .b32 %temp; 
	mov.b64 	{%r91, %temp}, %fd1444;
	}
	xor.b32  	%r92, %r90, -2147483648;
	mov.b64 	%fd1444, {%r91, %r92};
	{
	.reg .b32 %temp; 
	mov.b64 	{%temp, %r93}, %fd1445;
	}
	{
	.reg .b32 %temp; 
	mov.b64 	{%r94, %temp}, %fd1445;
	}
	xor.b32  	%r95, %r93, -2147483648;
	mov.b64 	%fd1445, {%r94, %r95};
$L__BB0_9:
	abs.f64 	%fd26, %fd10;
	abs.f64 	%fd27, %fd11;
	setp.leu.f64 	%p8, %fd27, %fd26;
	setp.gt.f64 	%p9, %fd27, %fd26;
	selp.f64 	%fd28, %fd27, %fd26, %p9;
	selp.f64 	%fd315, %fd26, %fd27, %p9;
	div.rn.f64 	%fd316, %fd315, %fd28;
	mul.f64 	%fd317, %fd316, %fd316;
	fma.rn.f64 	%fd318, %fd317, 0dBEF53E1D2A25FF7E, 0d3F2D3B63DBB65B49;
	fma.rn.f64 	%fd319, %fd318, %fd317, 0dBF5312788DDE082E;
	fma.rn.f64 	%fd320, %fd319, %fd317, 0d3F6F9690C8249315;
	fma.rn.f64 	%fd321, %fd320, %fd317, 0dBF82CF5AABC7CF0D;
	fma.rn.f64 	%fd322, %fd321, %fd317, 0d3F9162B0B2A3BFDE;
	fma.rn.f64 	%fd323, %fd322, %fd317, 0dBF9A7256FEB6FC6B;
	fma.rn.f64 	%fd324, %fd323, %fd317, 0d3FA171560CE4A489;
	fma.rn.f64 	%fd325, %fd324, %fd317, 0dBFA4F44D841450E4;
	fma.rn.f64 	%fd326, %fd325, %fd317, 0d3FA7EE3D3F36BB95;
	fma.rn.f64 	%fd327, %fd326, %fd317, 0dBFAAD32AE04A9FD1;
	fma.rn.f64 	%fd328, %fd327, %fd317, 0d3FAE17813D66954F;
	fma.rn.f64 	%fd329, %fd328, %fd317, 0dBFB11089CA9A5BCD;
	fma.rn.f64 	%fd330, %fd329, %fd317, 0d3FB3B12B2DB51738;
	fma.rn.f64 	%fd331, %fd330, %fd317, 0dBFB745D022F8DC5C;
	fma.rn.f64 	%fd332, %fd331, %fd317, 0d3FBC71C709DFE927;
	fma.rn.f64 	%fd333, %fd332, %fd317, 0dBFC2492491FA1744;
	fma.rn.f64 	%fd334, %fd333, %fd317, 0d3FC99999999840D2;
	fma.rn.f64 	%fd335, %fd334, %fd317, 0dBFD555555555544C;
	mul.f64 	%fd336, %fd317, %fd335;
	fma.rn.f64 	%fd29, %fd336, %fd316, %fd316;
	@%p8 bra 	$L__BB0_11;
	{
	.reg .b32 %temp; 
	mov.b64 	{%temp, %r97}, %fd10;
	}
	setp.lt.s32 	%p11, %r97, 0;
	neg.f64 	%fd339, %fd29;
	selp.f64 	%fd340, %fd29, %fd339, %p11;
	add.f64 	%fd1446, %fd340, 0d3FF921FB54442D18;
	bra.uni 	$L__BB0_12;
$L__BB0_11:
	{
	.reg .b32 %temp; 
	mov.b64 	{%temp, %r96}, %fd10;
	}
	setp.lt.s32 	%p10, %r96, 0;
	mov.f64 	%fd337, 0d400921FB54442D18;
	sub.f64 	%fd338, %fd337, %fd29;
	selp.f64 	%fd1446, %fd338, %fd29, %p10;
$L__BB0_12:
	setp.neu.f64 	%p12, %fd28, 0d0000000000000000;
	@%p12 bra 	$L__BB0_14;
	{
	.reg .b32 %temp; 
	mov.b64 	{%temp, %r99}, %fd10;
	}
	setp.lt.s32 	%p15, %r99, 0;
	selp.f64 	%fd1447, 0d400921FB54442D18, 0d0000000000000000, %p15;
	bra.uni 	$L__BB0_15;
$L__BB0_14:
	setp.eq.f64 	%p13, %fd26, %fd27;
	{
	.reg .b32 %temp; 
	mov.b64 	{%temp, %r98}, %fd10;
	}
	setp.lt.s32 	%p14, %r98, 0;
	selp.f64 	%fd341, 0d4002D97C7F3321D2, 0d3FE921FB54442D18, %p14;
	selp.f64 	%fd1447, %fd341, %fd1446, %p13;
$L__BB0_15:
	add.rn.f64 	%fd342, %fd26, %fd27;
	setp.nan.f64 	%p16, %fd342, %fd342;
	copysign.f64 	%fd343, %fd11, %fd1447;
	selp.f64 	%fd36, %fd342, %fd343, %p16;
	abs.f64 	%fd37, %fd36;
	setp.neu.f64 	%p17, %fd37, 0d7FF0000000000000;
	@%p17 bra 	$L__BB0_17;
	mov.f64 	%fd349, 0d0000000000000000;
	mul.rn.f64 	%fd1448, %fd36, %fd349;
	mov.b32 	%r257, 0;
	bra.uni 	$L__BB0_19;
$L__BB0_17:
	mul.f64 	%fd344, %fd36, 0d3FE45F306DC9C883;
	cvt.rni.s32.f64 	%r257, %fd344;
	cvt.rn.f64.s32 	%fd345, %r257;
	fma.rn.f64 	%fd346, %fd345, 0dBFF921FB54442D18, %fd36;
	fma.rn.f64 	%fd347, %fd345, 0dBC91A62633145C00, %fd346;
	fma.rn.f64 	%fd1448, %fd345, 0dB97B839A252049C0, %fd347;
	setp.ltu.f64 	%p18, %fd37, 0d41E0000000000000;
	@%p18 bra 	$L__BB0_19;
	{ // callseq 1, 0
	.param .b64 param0;
	st.param.f64 	[param0], %fd36;
	.param .align 16 .b8 retval0[16];
	call.uni (retval0), 
	__internal_trig_reduction_slowpathd, 
	(
	param0
	);
	ld.param.f64 	%fd1448, [retval0];
	ld.param.b32 	%r257, [retval0+8];
	} // callseq 1
$L__BB0_19:
	mul.rn.f64 	%fd350, %fd1448, %fd1448;
	fma.rn.f64 	%fd351, %fd350, 0dBDA8FF8320FD8164, 0d3E21EEA7C1EF8528;
	fma.rn.f64 	%fd352, %fd351, %fd350, 0dBE927E4F8E06E6D9;
	fma.rn.f64 	%fd353, %fd352, %fd350, 0d3EFA01A019DDBCE9;
	fma.rn.f64 	%fd354, %fd353, %fd350, 0dBF56C16C16C15D47;
	fma.rn.f64 	%fd355, %fd354, %fd350, 0d3FA5555555555551;
	fma.rn.f64 	%fd356, %fd355, %fd350, 0dBFE0000000000000;
	fma.rn.f64 	%fd357, %fd356, %fd350, 0d3FF0000000000000;
	fma.rn.f64 	%fd358, %fd350, 0d3DE5DB65F9785EBA, 0dBE5AE5F12CB0D246;
	fma.rn.f64 	%fd359, %fd358, %fd350, 0d3EC71DE369ACE392;
	fma.rn.f64 	%fd360, %fd359, %fd350, 0dBF2A01A019DB62A1;
	fma.rn.f64 	%fd361, %fd360, %fd350, 0d3F81111111110818;
	fma.rn.f64 	%fd362, %fd361, %fd350, 0dBFC5555555555554;
	fma.rn.f64 	%fd363, %fd362, %fd350, 0d0000000000000000;
	fma.rn.f64 	%fd364, %fd363, %fd1448, %fd1448;
	and.b32  	%r102, %r257, 1;
	setp.eq.b32 	%p19, %r102, 1;
	{
	.reg .b32 %temp; 
	mov.b64 	{%temp, %r103}, %fd364;
	}
	{
	.reg .b32 %temp; 
	mov.b64 	{%r104, %temp}, %fd364;
	}
	xor.b32  	%r105, %r103, -2147483648;
	mov.b64 	%fd365, {%r104, %r105};
	selp.f64 	%fd1449, %fd357, %fd364, %p19;
	selp.f64 	%fd1450, %fd365, %fd357, %p19;
	and.b32  	%r106, %r257, 2;
	setp.eq.s32 	%p20, %r106, 0;
	@%p20 bra 	$L__BB0_21;
	{
	.reg .b32 %temp; 
	mov.b64 	{%temp, %r107}, %fd1449;
	}
	{
	.reg .b32 %temp; 
	mov.b64 	{%r108, %temp}, %fd1449;
	}
	xor.b32  	%r109, %r107, -2147483648;
	mov.b64 	%fd1449, {%r108, %r109};
	{
	.reg .b32 %temp; 
	mov.b64 	{%temp, %r110}, %fd1450;
	}
	{
	.reg .b32 %temp; 
	mov.b64 	{%r111, %temp}, %fd1450;
	}
	xor.b32  	%r112, %r110, -2147483648;
	mov.b64 	%fd1450, {%r111, %r112};
$L__BB0_21:
	mul.f64 	%fd366, %fd1444, %fd1449;
	neg.f64 	%fd367, %fd1450;
	mul.f64 	%fd368, %fd1444, %fd367;
	mul.f64 	%fd369, %fd13, %fd368;
	fma.rn.f64 	%fd48, %fd12, %fd366, %fd369;
	mul.f64 	%fd370, %fd12, %fd368;
	mul.f64 	%fd371, %fd13, %fd366;
	sub.f64 	%fd49, %fd370, %fd371;
	setp.ge.s32 	%p21, %r255, %r3;
	@%p21 bra 	$L__BB0_23;
	mul.f64 	%fd372, %fd12, %fd1445;
	mul.f64 	%fd373, %fd13, %fd1445;
	mul.f64 	%fd374, %fd1454, %fd372;
	mul.f64 	%fd375, %fd1453, %fd373;
	sub.f64 	%fd376, %fd374, %fd375;
	mul.f64 	%fd377, %fd1452, %fd48;
	sub.f64 	%fd378, %fd376, %fd377;
	mul.f64 	%fd379, %fd1451, %fd49;
	sub.f64 	%fd50, %fd378, %fd379;
	mul.f64 	%fd380, %fd1453, %fd372;
	fma.rn.f64 	%fd381, %fd1454, %fd373, %fd380;
	fma.rn.f64 	%fd382, %fd1452, %fd49, %fd381;
	mul.f64 	%fd383, %fd1451, %fd48;
	sub.f64 	%fd51, %fd382, %fd383;
	mul.f64 	%fd384, %fd1454, %fd48;
	mul.f64 	%fd385, %fd1453, %fd49;
	sub.f64 	%fd386, %fd384, %fd385;
	fma.rn.f64 	%fd387, %fd1452, %fd372, %fd386;
	fma.rn.f64 	%fd52, %fd1451, %fd373, %fd387;
	mul.f64 	%fd388, %fd1453, %fd48;
	fma.rn.f64 	%fd389, %fd1454, %fd49, %fd388;
	mul.f64 	%fd390, %fd1452, %fd373;
	sub.f64 	%fd391, %fd389, %fd390;
	fma.rn.f64 	%fd1451, %fd1451, %fd372, %fd391;
	add.s32 	%r113, %r9, %r75;
	mul.wide.s32 	%rd106, %r113, 8;
	add.s64 	%rd107, %rd27, %rd106;
	st.global.f64 	[%rd107], %fd50;
	add.s64 	%rd108, %rd28, %rd106;
	st.global.f64 	[%rd108], %fd51;
	add.s64 	%rd109, %rd29, %rd106;
	st.global.f64 	[%rd109], %fd52;
	add.s64 	%rd110, %rd30, %rd106;
	st.global.f64 	[%rd110], %fd1451;
	mov.f64 	%fd1452, %fd52;
	mov.f64 	%fd1453, %fd51;
	mov.f64 	%fd1454, %fd50;
$L__BB0_23:
	add.s32 	%r255, %r255, 1;
	setp.eq.s32 	%p22, %r255, %r76;
	@%p22 bra 	$L__BB0_24;
	bra.uni 	$L__BB0_3;
$L__BB0_24:
	abs.f64 	%fd394, %fd282;
	mul.f64 	%fd395, %fd394, %fd1;
	mul.f64 	%fd2, %fd395, 0d41AFE3D88346E69A;
	mul.f64 	%fd396, %fd283, %fd394;
	mul.f64 	%fd3, %fd396, 0d41AFE3D88346E69A;
	mul.f64 	%fd397, %fd282, %fd1;
	mul.f64 	%fd4, %fd282, %fd397;
	neg.f64 	%fd5, %fd282;
	neg.s32 	%r4, %r77;
	mul.lo.s32 	%r114, %r2, %r75;
	shl.b32 	%r5, %r114, 1;
	mul.lo.s32 	%r6, %r77, %r75;
	shl.b32 	%r7, %r76, 1;
	cvta.to.global.u64 	%rd31, %rd56;
	cvta.to.global.u64 	%rd32, %rd57;
	cvta.to.global.u64 	%rd33, %rd60;
	cvta.to.global.u64 	%rd34, %rd61;
	cvta.to.global.u64 	%rd35, %rd58;
	cvta.to.global.u64 	%rd36, %rd59;
	cvta.to.global.u64 	%rd37, %rd62;
	mov.f64 	%fd1456, 0d0000000000000000;
	mov.f64 	%fd1455, 0d3FF0000000000000;
	mov.u32 	%r258, %r76;
	mov.f64 	%fd1457, %fd1456;
	mov.f64 	%fd1511, %fd1456;
$L__BB0_25:
	add.s32 	%r18, %r258, -1;
	mul.lo.s32 	%r19, %r18, %r75;
	add.s32 	%r115, %r19, %r1;
	mul.wide.s32 	%rd111, %r115, 8;
	add.s64 	%rd112, %rd10, %rd111;
	ld.global.f64 	%fd62, [%rd112];
	add.s64 	%rd113, %rd9, %rd111;
	ld.global.f64 	%fd63, [%rd113];
	add.s64 	%rd38, %rd8, %rd111;
	ld.global.f64 	%fd64, [%rd38];
	add.s64 	%rd39, %rd7, %rd111;
	ld.global.f64 	%fd65, [%rd39];
	mul.f64 	%fd398, %fd63, %fd63;
	fma.rn.f64 	%fd66, %fd62, %fd62, %fd398;
	sqrt.rn.f64 	%fd67, %fd66;
	mul.f64 	%fd399, %fd67, %fd1;
	mul.f64 	%fd400, %fd399, 0d41AFE3D88346E69A;
	mul.f64 	%fd68, %fd400, 0d3FE0000000000000;
	abs.f64 	%fd69, %fd68;
	setp.neu.f64 	%p23, %fd69, 0d7FF0000000000000;
	@%p23 bra 	$L__BB0_27;
	mov.f64 	%fd406, 0d0000000000000000;
	mul.rn.f64 	%fd1459, %fd68, %fd406;
	mov.b32 	%r259, 0;
	bra.uni 	$L__BB0_29;
$L__BB0_27:
	mul.f64 	%fd401, %fd68, 0d3FE45F306DC9C883;
	cvt.rni.s32.f64 	%r259, %fd401;
	cvt.rn.f64.s32 	%fd402, %r259;
	fma.rn.f64 	%fd403, %fd402, 0dBFF921FB54442D18, %fd68;
	fma.rn.f64 	%fd404, %fd402, 0dBC91A62633145C00, %fd403;
	fma.rn.f64 	%fd1459, %fd402, 0dB97B839A252049C0, %fd404;
	setp.ltu.f64 	%p24, %fd69, 0d41E0000000000000;
	@%p24 bra 	$L__BB0_29;
	{ // callseq 2, 0
	.param .b64 param0;
	st.param.f64 	[param0], %fd68;
	.param .align 16 .b8 retval0[16];
	call.uni (retval0), 
	__internal_trig_reduction_slowpathd, 
	(
	param0
	);
	ld.param.f64 	%fd1459, [retval0];
	ld.param.b32 	%r259, [retval0+8];
	} // callseq 2
$L__BB0_29:
	mul.rn.f64 	%fd407, %fd1459, %fd1459;
	fma.rn.f64 	%fd408, %fd407, 0dBDA8FF8320FD8164, 0d3E21EEA7C1EF8528;
	fma.rn.f64 	%fd409, %fd408, %fd407, 0dBE927E4F8E06E6D9;
	fma.rn.f64 	%fd410, %fd409, %fd407, 0d3EFA01A019DDBCE9;
	fma.rn.f64 	%fd411, %fd410, %fd407, 0dBF56C16C16C15D47;
	fma.rn.f64 	%fd412, %fd411, %fd407, 0d3FA5555555555551;
	fma.rn.f64 	%fd413, %fd412, %fd407, 0dBFE0000000000000;
	fma.rn.f64 	%fd414, %fd413, %fd407, 0d3FF0000000000000;
	fma.rn.f64 	%fd415, %fd407, 0d3DE5DB65F9785EBA, 0dBE5AE5F12CB0D246;
	fma.rn.f64 	%fd416, %fd415, %fd407, 0d3EC71DE369ACE392;
	fma.rn.f64 	%fd417, %fd416, %fd407, 0dBF2A01A019DB62A1;
	fma.rn.f64 	%fd418, %fd417, %fd407, 0d3F81111111110818;
	fma.rn.f64 	%fd419, %fd418, %fd407, 0dBFC5555555555554;
	fma.rn.f64 	%fd420, %fd419, %fd407, 0d0000000000000000;
	fma.rn.f64 	%fd421, %fd420, %fd1459, %fd1459;
	and.b32  	%r118, %r259, 1;
	setp.eq.b32 	%p25, %r118, 1;
	{
	.reg .b32 %temp; 
	mov.b64 	{%temp, %r119}, %fd421;
	}
	{
	.reg .b32 %temp; 
	mov.b64 	{%r120, %temp}, %fd421;
	}
	xor.b32  	%r121, %r119, -2147483648;
	mov.b64 	%fd422, {%r120, %r121};
	selp.f64 	%fd1460, %fd414, %fd421, %p25;
	selp.f64 	%fd1461, %fd422, %fd414, %p25;
	and.b32  	%r122, %r259, 2;
	setp.eq.s32 	%p26, %r122, 0;
	@%p26 bra 	$L__BB0_31;
	{
	.reg .b32 %temp; 
	mov.b64 	{%temp, %r123}, %fd1460;
	}
	{
	.reg .b32 %temp; 
	mov.b64 	{%r124, %temp}, %fd1460;
	}
	xor.b32  	%r125, %r123, -2147483648;
	mov.b64 	%fd1460, {%r124, %r125};
	{
	.reg .b32 %temp; 
	mov.b64 	{%temp, %r126}, %fd1461;
	}
	{
	.reg .b32 %temp; 
	mov.b64 	{%r127, %temp}, %fd1461;
	}
	xor.b32  	%r128, %r126, -2147483648;
	mov.b64 	%fd1461, {%r127, %r128};
$L__BB0_31:
	abs.f64 	%fd80, %fd62;
	abs.f64 	%fd81, %fd63;
	setp.leu.f64 	%p27, %fd81, %fd80;
	setp.gt.f64 	%p28, %fd81, %fd80;
	selp.f64 	%fd82, %fd81, %fd80, %p28;
	selp.f64 	%fd423, %fd80, %fd81, %p28;
	div.rn.f64 	%fd424, %fd423, %fd82;
	mul.f64 	%fd425, %fd424, %fd424;
	fma.rn.f64 	%fd426, %fd425, 0dBEF53E1D2A25FF7E, 0d3F2D3B63DBB65B49;
	fma.rn.f64 	%fd427, %fd426, %fd425, 0dBF5312788DDE082E;
	fma.rn.f64 	%fd428, %fd427, %fd425, 0d3F6F9690C8249315;
	fma.rn.f64 	%fd429, %fd428, %fd425, 0dBF82CF5AABC7CF0D;
	fma.rn.f64 	%fd430, %fd429, %fd425, 0d3F9162B0B2A3BFDE;
	fma.rn.f64 	%fd431, %fd430, %fd425, 0dBF9A7256FEB6FC6B;
	fma.rn.f64 	%fd432, %fd431, %fd425, 0d3FA171560CE4A489;
	fma.rn.f64 	%fd433, %fd432, %fd425, 0dBFA4F44D841450E4;
	fma.rn.f64 	%fd434, %fd433, %fd425, 0d3FA7EE3D3F36BB95;
	fma.rn.f64 	%fd435, %fd434, %fd425, 0dBFAAD32AE04A9FD1;
	fma.rn.f64 	%fd436, %fd435, %fd425, 0d3FAE17813D66954F;
	fma.rn.f64 	%fd437, %fd436, %fd425, 0dBFB11089CA9A5BCD;
	fma.rn.f64 	%fd438, %fd437, %fd425, 0d3FB3B12B2DB51738;
	fma.rn.f64 	%fd439, %fd438, %fd425, 0dBFB745D022F8DC5C;
	fma.rn.f64 	%fd440, %fd439, %fd425, 0d3FBC71C709DFE927;
	fma.rn.f64 	%fd441, %fd440, %fd425, 0dBFC2492491FA1744;
	fma.rn.f64 	%fd442, %fd441, %fd425, 0d3FC99999999840D2;
	fma.rn.f64 	%fd443, %fd442, %fd425, 0dBFD555555555544C;
	mul.f64 	%fd444, %fd425, %fd443;
	fma.rn.f64 	%fd83, %fd444, %fd424, %fd424;
	@%p27 bra 	$L__BB0_33;
	{
	.reg .b32 %temp; 
	mov.b64 	{%temp, %r130}, %fd62;
	}
	setp.lt.s32 	%p30, %r130, 0;
	neg.f64 	%fd447, %fd83;
	selp.f64 	%fd448, %fd83, %fd447, %p30;
	add.f64 	%fd1462, %fd448, 0d3FF921FB54442D18;
	bra.uni 	$L__BB0_34;
$L__BB0_33:
	{
	.reg .b32 %temp; 
	mov.b64 	{%temp, %r129}, %fd62;
	}
	setp.lt.s32 	%p29, %r129, 0;
	mov.f64 	%fd445, 0d400921FB54442D18;
	sub.f64 	%fd446, %fd445, %fd83;
	selp.f64 	%fd1462, %fd446, %fd83, %p29;
$L__BB0_34:
	setp.neu.f64 	%p31, %fd82, 0d0000000000000000;
	@%p31 bra 	$L__BB0_36;
	{
	.reg .b32 %temp; 
	mov.b64 	{%temp, %r132}, %fd62;
	}
	setp.lt.s32 	%p34, %r132, 0;
	selp.f64 	%fd1463, 0d400921FB54442D18, 0d0000000000000000, %p34;
	bra.uni 	$L__BB0_37;
$L__BB0_36:
	setp.eq.f64 	%p32, %fd80, %fd81;
	{
	.reg .b32 %temp; 
	mov.b64 	{%temp, %r131}, %fd62;
	}
	setp.lt.s32 	%p33, %r131, 0;
	selp.f64 	%fd449, 0d4002D97C7F3321D2, 0d3FE921FB54442D18, %p33;
	selp.f64 	%fd1463, %fd449, %fd1462, %p32;
$L__BB0_37:
	add.rn.f64 	%fd450, %fd80, %fd81;
	setp.nan.f64 	%p35, %fd450, %fd450;
	copysign.f64 	%fd451, %fd63, %fd1463;
	selp.f64 	%fd90, %fd450, %fd451, %p35;
	abs.f64 	%fd91, %fd90;
	setp.neu.f64 	%p36, %fd91, 0d7FF0000000000000;
	@%p36 bra 	$L__BB0_39;
	mov.f64 	%fd457, 0d0000000000000000;
	mul.rn.f64 	%fd1464, %fd90, %fd457;
	mov.b32 	%r260, 0;
	bra.uni 	$L__BB0_41;
$L__BB0_39:
	mul.f64 	%fd452, %fd90, 0d3FE45F306DC9C883;
	cvt.rni.s32.f64 	%r260, %fd452;
	cvt.rn.f64.s32 	%fd453, %r260;
	fma.rn.f64 	%fd454, %fd453, 0dBFF921FB54442D18, %fd90;
	fma.rn.f64 	%fd455, %fd453, 0dBC91A62633145C00, %fd454;
	fma.rn.f64 	%fd1464, %fd453, 0dB97B839A252049C0, %fd455;
	setp.ltu.f64 	%p37, %fd91, 0d41E0000000000000;
	@%p37 bra 	$L__BB0_41;
	{ // callseq 3, 0
	.param .b64 param0;
	st.param.f64 	[param0], %fd90;
	.param .align 16 .b8 retval0[16];
	call.uni (retval0), 
	__internal_trig_reduction_slowpathd, 
	(
	param0
	);
	ld.param.f64 	%fd1464, [retval0];
	ld.param.b32 	%r260, [retval0+8];
	} // callseq 3
$L__BB0_41:
	mul.rn.f64 	%fd458, %fd1464, %fd1464;
	fma.rn.f64 	%fd459, %fd458, 0dBDA8FF8320FD8164, 0d3E21EEA7C1EF8528;
	fma.rn.f64 	%fd460, %fd459, %fd458, 0dBE927E4F8E06E6D9;
	fma.rn.f64 	%fd461, %fd460, %fd458, 0d3EFA01A019DDBCE9;
	fma.rn.f64 	%fd462, %fd461, %fd458, 0dBF56C16C16C15D47;
	fma.rn.f64 	%fd463, %fd462, %fd458, 0d3FA5555555555551;
	fma.rn.f64 	%fd464, %fd463, %fd458, 0dBFE0000000000000;
	fma.rn.f64 	%fd465, %fd464, %fd458, 0d3FF0000000000000;
	fma.rn.f64 	%fd466, %fd458, 0d3DE5DB65F9785EBA, 0dBE5AE5F12CB0D246;
	fma.rn.f64 	%fd467, %fd466, %fd458, 0d3EC71DE369ACE392;
	fma.rn.f64 	%fd468, %fd467, %fd458, 0dBF2A01A019DB62A1;
	fma.rn.f64 	%fd469, %fd468, %fd458, 0d3F81111111110818;
	fma.rn.f64 	%fd470, %fd469, %fd458, 0dBFC5555555555554;
	fma.rn.f64 	%fd471, %fd470, %fd458, 0d0000000000000000;
	fma.rn.f64 	%fd472, %fd471, %fd1464, %fd1464;
	and.b32  	%r135, %r260, 1;
	setp.eq.b32 	%p38, %r135, 1;
	{
	.reg .b32 %temp; 
	mov.b64 	{%temp, %r136}, %fd472;
	}
	{
	.reg .b32 %temp; 
	mov.b64 	{%r137, %temp}, %fd472;
	}
	xor.b32  	%r138, %r136, -2147483648;
	mov.b64 	%fd473, {%r137, %r138};
	selp.f64 	%fd1465, %fd465, %fd472, %p38;
	selp.f64 	%fd1466, %fd473, %fd465, %p38;
	and.b32  	%r139, %r260, 2;
	setp.eq.s32 	%p39, %r139, 0;
	@%p39 bra 	$L__BB0_43;
	{
	.reg .b32 %temp; 
	mov.b64 	{%temp, %r140}, %fd1465;
	}
	{
	.reg .b32 %temp; 
	mov.b64 	{%r141, %temp}, %fd1465;
	}
	xor.b32  	%r142, %r140, -2147483648;
	mov.b64 	%fd1465, {%r141, %r142};
	{
	.reg .b32 %temp; 
	mov.b64 	{%temp, %r143}, %fd1466;
	}
	{
	.reg .b32 %temp; 
	mov.b64 	{%r144, %temp}, %fd1466;
	}
	xor.b32  	%r145, %r143, -2147483648;
	mov.b64 	%fd1466, {%r144, %r145};
$L__BB0_43:
	setp.lt.s32 	%p40, %r77, 1;
	mul.f64 	%fd474, %fd1460, %fd1465;
	neg.f64 	%fd475, %fd1466;
	mul.f64 	%fd476, %fd1460, %fd475;
	mul.f64 	%fd477, %fd65, %fd476;
	fma.rn.f64 	%fd102, %fd64, %fd474, %fd477;
	mul.f64 	%fd478, %fd64, %fd476;
	mul.f64 	%fd479, %fd65, %fd474;
	sub.f64 	%fd103, %fd478, %fd479;
	@%p40 bra 	$L__BB0_52;
	mul.lo.s32 	%r26, %r18, %r77;
	setp.gt.f64 	%p41, %fd66, 0d0000000000000000;
	div.rn.f64 	%fd104, %fd282, %fd67;
	mul.f64 	%fd105, %fd1461, 0d3FE0000000000000;
	neg.f64 	%fd106, %fd1460;
	mul.wide.s32 	%rd114, %r19, 8;
	add.s64 	%rd40, %rd27, %rd114;
	add.s64 	%rd41, %rd28, %rd114;
	add.s64 	%rd42, %rd29, %rd114;
	add.s64 	%rd43, %rd30, %rd114;
	div.rn.f64 	%fd480, %fd4, %fd67;
	mul.f64 	%fd481, %fd480, 0d41AFE3D88346E69A;
	mul.f64 	%fd107, %fd1461, 0dBFD0000000000000;
	mul.f64 	%fd108, %fd1460, 0d3FE0000000000000;
	mul.f64 	%fd109, %fd67, %fd67;
	mul.f64 	%fd110, %fd1461, 0dBFE0000000000000;
	mul.f64 	%fd111, %fd1460, 0dBFD0000000000000;
	mul.f64 	%fd112, %fd1460, 0d3FD0000000000000;
	selp.f64 	%fd113, %fd481, 0d0000000000000000, %p41;
	mul.lo.s32 	%r147, %r26, %r76;
	shl.b32 	%r148, %r147, 1;
	add.s32 	%r149, %r148, %r76;
	add.s32 	%r150, %r18, %r149;
	mul.lo.s32 	%r27, %r77, %r150;
	mov.b32 	%r261, 0;
$L__BB0_45:
	setp.leu.f64 	%p42, %fd66, 0d0000000000000000;
	mad.lo.s32 	%r151, %r261, %r75, %r1;
	mul.wide.s32 	%rd115, %r151, 8;
	add.s64 	%rd44, %rd2, %rd115;
	ld.global.f64 	%fd114, [%rd44];
	add.s64 	%rd45, %rd1, %rd115;
	ld.global.f64 	%fd115, [%rd45];
	ld.global.f64 	%fd116, [%rd38];
	ld.global.f64 	%fd117, [%rd39];
	mul.f64 	%fd483, %fd1465, %fd115;
	fma.rn.f64 	%fd118, %fd1466, %fd114, %fd483;
	mul.f64 	%fd484, %fd1466, %fd115;
	mul.f64 	%fd485, %fd1465, %fd114;
	sub.f64 	%fd119, %fd484, %fd485;
	mul.f64 	%fd120, %fd2, %fd118;
	mul.f64 	%fd121, %fd3, %fd119;
	mul.f64 	%fd486, %fd1460, 0dBFE0000000000000;
	mul.f64 	%fd487, %fd486, %fd120;
	mul.f64 	%fd488, %fd486, %fd121;
	mul.f64 	%fd122, %fd116, %fd487;
	mul.f64 	%fd123, %fd117, %fd487;
	mul.f64 	%fd124, %fd116, %fd488;
	mul.f64 	%fd125, %fd117, %fd488;
	mov.f64 	%fd1467, 0d0000000000000000;
	mov.f64 	%fd1468, %fd1467;
	mov.f64 	%fd1469, %fd1467;
	mov.f64 	%fd1470, %fd1467;
	@%p42 bra 	$L__BB0_47;
	mul.f64 	%fd489, %fd1466, %fd118;
	sub.f64 	%fd490, %fd114, %fd489;
	mul.f64 	%fd1467, %fd104, %fd490;
	mul.f64 	%fd491, %fd1465, %fd118;
	sub.f64 	%fd492, %fd115, %fd491;
	mul.f64 	%fd1468, %fd104, %fd492;
	mul.f64 	%fd493, %fd1466, %fd119;
	sub.f64 	%fd494, %fd493, %fd115;
	mul.f64 	%fd1469, %fd104, %fd494;
	fma.rn.f64 	%fd495, %fd1465, %fd119, %fd114;
	mul.f64 	%fd1470, %fd104, %fd495;
$L__BB0_47:
	ld.param.u64 	%rd250, [_Z27hessian_LFA_noB0_cudaKernelPdS_S_S_S_S_S_S_S_S_S_S_S_S_S_S_S_S_S_S_S_S_S_S_S_S_iiidd_param_15];
	add.s32 	%r152, %r261, %r26;
	mul.f64 	%fd496, %fd1460, %fd1468;
	mul.f64 	%fd497, %fd105, %fd1465;
	fma.rn.f64 	%fd498, %fd497, %fd120, %fd496;
	mul.f64 	%fd499, %fd1467, %fd106;
	mul.f64 	%fd500, %fd105, %fd1466;
	mul.f64 	%fd501, %fd500, %fd120;
	sub.f64 	%fd502, %fd499, %fd501;
	mul.f64 	%fd503, %fd1460, %fd1470;
	fma.rn.f64 	%fd504, %fd497, %fd121, %fd503;
	mul.f64 	%fd505, %fd1469, %fd106;
	mul.f64 	%fd506, %fd500, %fd121;
	sub.f64 	%fd507, %fd505, %fd506;
	mul.f64 	%fd508, %fd116, %fd498;
	fma.rn.f64 	%fd134, %fd117, %fd502, %fd508;
	mul.f64 	%fd509, %fd116, %fd502;
	mul.f64 	%fd510, %fd117, %fd498;
	sub.f64 	%fd135, %fd509, %fd510;
	mul.f64 	%fd511, %fd116, %fd504;
	fma.rn.f64 	%fd136, %fd117, %fd507, %fd511;
	mul.f64 	%fd512, %fd116, %fd507;
	mul.f64 	%fd513, %fd117, %fd504;
	sub.f64 	%fd137, %fd512, %fd513;
	ld.global.f64 	%fd514, [%rd40];
	ld.global.f64 	%fd515, [%rd41];
	ld.global.f64 	%fd516, [%rd42];
	ld.global.f64 	%fd517, [%rd43];
	mad.lo.s32 	%r153, %r152, %r75, %r1;
	mul.wide.s32 	%rd116, %r153, 8;
	add.s64 	%rd117, %rd31, %rd116;
	add.s64 	%rd118, %rd32, %rd116;
	add.s64 	%rd119, %rd33, %rd116;
	add.s64 	%rd120, %rd34, %rd116;
	mul.f64 	%fd518, %fd122, %fd514;
	mul.f64 	%fd519, %fd123, %fd515;
	sub.f64 	%fd520, %fd518, %fd519;
	mul.f64 	%fd521, %fd134, %fd516;
	sub.f64 	%fd522, %fd520, %fd521;
	mul.f64 	%fd523, %fd135, %fd517;
	sub.f64 	%fd524, %fd522, %fd523;
	mul.f64 	%fd525, %fd122, %fd515;
	fma.rn.f64 	%fd526, %fd123, %fd514, %fd525;
	fma.rn.f64 	%fd527, %fd135, %fd516, %fd526;
	mul.f64 	%fd528, %fd134, %fd517;
	sub.f64 	%fd529, %fd527, %fd528;
	mul.f64 	%fd530, %fd514, %fd134;
	mul.f64 	%fd531, %fd135, %fd515;
	sub.f64 	%fd532, %fd530, %fd531;
	fma.rn.f64 	%fd533, %fd122, %fd516, %fd532;
	fma.rn.f64 	%fd534, %fd123, %fd517, %fd533;
	mul.f64 	%fd535, %fd134, %fd515;
	fma.rn.f64 	%fd536, %fd514, %fd135, %fd535;
	mul.f64 	%fd537, %fd123, %fd516;
	sub.f64 	%fd538, %fd536, %fd537;
	fma.rn.f64 	%fd539, %fd122, %fd517, %fd538;
	mul.f64 	%fd540, %fd1455, %fd524;
	mul.f64 	%fd541, %fd1456, %fd529;
	sub.f64 	%fd542, %fd540, %fd541;
	mul.f64 	%fd543, %fd1457, %fd534;
	sub.f64 	%fd544, %fd542, %fd543;
	mul.f64 	%fd545, %fd1511, %fd539;
	sub.f64 	%fd546, %fd544, %fd545;
	st.global.f64 	[%rd117], %fd546;
	mul.f64 	%fd547, %fd1455, %fd529;
	fma.rn.f64 	%fd548, %fd1456, %fd524, %fd547;
	fma.rn.f64 	%fd549, %fd1511, %fd534, %fd548;
	mul.f64 	%fd550, %fd1457, %fd539;
	sub.f64 	%fd551, %fd549, %fd550;
	st.global.f64 	[%rd118], %fd551;
	mul.f64 	%fd552, %fd1457, %fd524;
	mul.f64 	%fd553, %fd1511, %fd529;
	sub.f64 	%fd554, %fd552, %fd553;
	fma.rn.f64 	%fd555, %fd1455, %fd534, %fd554;
	fma.rn.f64 	%fd556, %fd1456, %fd539, %fd555;
	st.global.f64 	[%rd119], %fd556;
	mul.f64 	%fd557, %fd1457, %fd529;
	fma.rn.f64 	%fd558, %fd1511, %fd524, %fd557;
	mul.f64 	%fd559, %fd1456, %fd534;
	sub.f64 	%fd560, %fd558, %fd559;
	fma.rn.f64 	%fd561, %fd1455, %fd539, %fd560;
	st.global.f64 	[%rd120], %fd561;
	ld.global.f64 	%fd562, [%rd40];
	ld.global.f64 	%fd563, [%rd41];
	ld.global.f64 	%fd564, [%rd42];
	ld.global.f64 	%fd565, [%rd43];
	add.s64 	%rd121, %rd35, %rd116;
	add.s64 	%rd122, %rd36, %rd116;
	add.s64 	%rd123, %rd37, %rd116;
	cvta.to.global.u64 	%rd124, %rd250;
	add.s64 	%rd125, %rd124, %rd116;
	mul.f64 	%fd566, %fd124, %fd562;
	mul.f64 	%fd567, %fd125, %fd563;
	sub.f64 	%fd568, %fd566, %fd567;
	mul.f64 	%fd569, %fd136, %fd564;
	sub.f64 	%fd570, %fd568, %fd569;
	mul.f64 	%fd571, %fd137, %fd565;
	sub.f64 	%fd572, %fd570, %fd571;
	mul.f64 	%fd573, %fd124, %fd563;
	fma.rn.f64 	%fd574, %fd125, %fd562, %fd573;
	fma.rn.f64 	%fd575, %fd137, %fd564, %fd574;
	mul.f64 	%fd576, %fd136, %fd565;
	sub.f64 	%fd577, %fd575, %fd576;
	mul.f64 	%fd578, %fd136, %fd562;
	mul.f64 	%fd579, %fd137, %fd563;
	sub.f64 	%fd580, %fd578, %fd579;
	fma.rn.f64 	%fd581, %fd124, %fd564, %fd580;
	fma.rn.f64 	%fd582, %fd125, %fd565, %fd581;
	mul.f64 	%fd583, %fd136, %fd563;
	fma.rn.f64 	%fd584, %fd137, %fd562, %fd583;
	mul.f64 	%fd585, %fd125, %fd564;
	sub.f64 	%fd586, %fd584, %fd585;
	fma.rn.f64 	%fd587, %fd124, %fd565, %fd586;
	mul.f64 	%fd588, %fd1455, %fd572;
	mul.f64 	%fd589, %fd1456, %fd577;
	sub.f64 	%fd590, %fd588, %fd589;
	mul.f64 	%fd591, %fd1457, %fd582;
	sub.f64 	%fd592, %fd590, %fd591;
	mul.f64 	%fd593, %fd1511, %fd587;
	sub.f64 	%fd594, %fd592, %fd593;
	st.global.f64 	[%rd121], %fd594;
	mul.f64 	%fd595, %fd1455, %fd577;
	fma.rn.f64 	%fd596, %fd1456, %fd572, %fd595;
	fma.rn.f64 	%fd597, %fd1511, %fd582, %fd596;
	mul.f64 	%fd598, %fd1457, %fd587;
	sub.f64 	%fd599, %fd597, %fd598;
	st.global.f64 	[%rd122], %fd599;
	mul.f64 	%fd600, %fd1457, %fd572;
	mul.f64 	%fd601, %fd1511, %fd577;
	sub.f64 	%fd602, %fd600, %fd601;
	fma.rn.f64 	%fd603, %fd1455, %fd582, %fd602;
	fma.rn.f64 	%fd604, %fd1456, %fd587, %fd603;
	st.global.f64 	[%rd123], %fd604;
	mul.f64 	%fd605, %fd1457, %fd577;
	fma.rn.f64 	%fd606, %fd1511, %fd572, %fd605;
	mul.f64 	%fd607, %fd1456, %fd582;
	sub.f64 	%fd608, %fd606, %fd607;
	fma.rn.f64 	%fd609, %fd1455, %fd587, %fd608;
	st.global.f64 	[%rd125], %fd609;
	add.s32 	%r154, %r152, %r2;
	add.s32 	%r155, %r27, %r261;
	mad.lo.s32 	%r265, %r75, %r155, %r1;
	mad.lo.s32 	%r156, %r7, %r152, %r18;
	mad.lo.s32 	%r264, %r6, %r156, %r1;
	shl.b32 	%r157, %r261, 1;
	add.s32 	%r158, %r3, %r258;
	mul.lo.s32 	%r159, %r77, %r158;
	shl.b32 	%r160, %r159, 1;
	add.s32 	%r161, %r160, %r157;
	or.b32  	%r162, %r161, 1;
	mad.lo.s32 	%r163, %r76, %r162, %r18;
	mad.lo.s32 	%r263, %r6, %r163, %r1;
	mul.lo.s32 	%r164, %r154, %r76;
	shl.b32 	%r165, %r164, 1;
	add.s32 	%r166, %r18, %r165;
	mad.lo.s32 	%r262, %r6, %r166, %r1;
	mov.u32 	%r266, %r1;
	mov.u32 	%r267, %r4;
$L__BB0_48:
	mul.wide.s32 	%rd126, %r266, 8;
	add.s64 	%rd127, %rd1, %rd126;
	add.s64 	%rd128, %rd2, %rd126;
	ld.global.f64 	%fd138, [%rd44];
	ld.global.f64 	%fd139, [%rd45];
	ld.global.f64 	%fd140, [%rd128];
	ld.global.f64 	%fd141, [%rd127];
	ld.global.f64 	%fd142, [%rd38];
	ld.global.f64 	%fd143, [%rd39];
	mul.f64 	%fd611, %fd1465, %fd139;
	fma.rn.f64 	%fd144, %fd1466, %fd138, %fd611;
	mul.f64 	%fd612, %fd1466, %fd139;
	mul.f64 	%fd613, %fd1465, %fd138;
	sub.f64 	%fd145, %fd612, %fd613;
	mul.f64 	%fd614, %fd1465, %fd141;
	fma.rn.f64 	%fd146, %fd1466, %fd140, %fd614;
	mul.f64 	%fd615, %fd1466, %fd141;
	mul.f64 	%fd616, %fd1465, %fd140;
	sub.f64 	%fd147, %fd615, %fd616;
	mul.f64 	%fd617, %fd139, %fd141;
	fma.rn.f64 	%fd148, %fd138, %fd140, %fd617;
	mov.f64 	%fd1471, 0d0000000000000000;
	mov.f64 	%fd1472, %fd1471;
	mov.f64 	%fd1473, %fd1471;
	mov.f64 	%fd1474, %fd1471;
	mov.f64 	%fd1475, %fd1471;
	mov.f64 	%fd1476, %fd1471;
	mov.f64 	%fd1477, %fd1471;
	mov.f64 	%fd1478, %fd1471;
	mov.f64 	%fd1479, %fd1471;
	mov.f64 	%fd1480, %fd1471;
	mov.f64 	%fd1481, %fd1471;
	mov.f64 	%fd1482, %fd1471;
	mov.f64 	%fd1483, %fd1471;
	mov.f64 	%fd1484, %fd1471;
	@%p42 bra 	$L__BB0_50;
	mul.f64 	%fd618, %fd1466, %fd144;
	sub.f64 	%fd619, %fd138, %fd618;
	mul.f64 	%fd1477, %fd104, %fd619;
	mul.f64 	%fd620, %fd1465, %fd144;
	sub.f64 	%fd621, %fd139, %fd620;
	mul.f64 	%fd1478, %fd104, %fd621;
	mul.f64 	%fd622, %fd1466, %fd145;
	sub.f64 	%fd623, %fd622, %fd139;
	mul.f64 	%fd1479, %fd104, %fd623;
	fma.rn.f64 	%fd624, %fd1465, %fd145, %fd138;
	mul.f64 	%fd1480, %fd104, %fd624;
	mul.f64 	%fd625, %fd1466, %fd146;
	sub.f64 	%fd626, %fd140, %fd625;
	mul.f64 	%fd1481, %fd104, %fd626;
	mul.f64 	%fd627, %fd1465, %fd146;
	sub.f64 	%fd628, %fd141, %fd627;
	mul.f64 	%fd1482, %fd104, %fd628;
	mul.f64 	%fd629, %fd1466, %fd147;
	sub.f64 	%fd630, %fd629, %fd141;
	mul.f64 	%fd1483, %fd104, %fd630;
	fma.rn.f64 	%fd631, %fd1465, %fd147, %fd140;
	mul.f64 	%fd1484, %fd104, %fd631;
	mul.f64 	%fd632, %fd282, %fd619;
	mul.f64 	%fd633, %fd282, %fd621;
	neg.f64 	%fd634, %fd1481;
	mul.f64 	%fd635, %fd144, %fd634;
	mul.f64 	%fd636, %fd139, %fd1482;
	fma.rn.f64 	%fd637, %fd138, %fd1481, %fd636;
	mul.f64 	%fd638, %fd1466, %fd637;
	sub.f64 	%fd639, %fd635, %fd638;
	mul.f64 	%fd640, %fd282, %fd639;
	neg.f64 	%fd641, %fd1482;
	mul.f64 	%fd642, %fd144, %fd641;
	mul.f64 	%fd643, %fd1465, %fd637;
	sub.f64 	%fd644, %fd642, %fd643;
	mul.f64 	%fd645, %fd282, %fd644;
	mul.f64 	%fd646, %fd282, %fd146;
	mul.f64 	%fd647, %fd67, %fd640;
	mul.f64 	%fd648, %fd645, 0d0000000000000000;
	sub.f64 	%fd649, %fd647, %fd648;
	mul.f64 	%fd650, %fd646, %fd632;
	sub.f64 	%fd651, %fd649, %fd650;
	fma.rn.f64 	%fd652, %fd633, 0d0000000000000000, %fd651;
	div.rn.f64 	%fd1471, %fd652, %fd109;
	mul.f64 	%fd653, %fd640, 0d0000000000000000;
	fma.rn.f64 	%fd654, %fd67, %fd645, %fd653;
	mul.f64 	%fd655, %fd632, 0d0000000000000000;
	sub.f64 	%fd656, %fd654, %fd655;
	mul.f64 	%fd657, %fd646, %fd633;
	sub.f64 	%fd658, %fd656, %fd657;
	div.rn.f64 	%fd1472, %fd658, %fd109;
	mul.f64 	%fd659, %fd282, %fd623;
	mul.f64 	%fd660, %fd282, %fd624;
	mul.f64 	%fd661, %fd139, %fd1483;
	mul.f64 	%fd662, %fd138, %fd1484;
	sub.f64 	%fd663, %fd661, %fd662;
	mul.f64 	%fd664, %fd1466, %fd663;
	fma.rn.f64 	%fd665, %fd145, %fd1483, %fd664;
	mul.f64 	%fd666, %fd282, %fd665;
	mul.f64 	%fd667, %fd1465, %fd663;
	fma.rn.f64 	%fd668, %fd145, %fd1484, %fd667;
	mul.f64 	%fd669, %fd282, %fd668;
	mul.f64 	%fd670, %fd147, %fd5;
	mul.f64 	%fd671, %fd67, %fd666;
	mul.f64 	%fd672, %fd669, 0d0000000000000000;
	sub.f64 	%fd673, %fd671, %fd672;
	mul.f64 	%fd674, %fd670, %fd659;
	sub.f64 	%fd675, %fd673, %fd674;
	fma.rn.f64 	%fd676, %fd660, 0d0000000000000000, %fd675;
	div.rn.f64 	%fd1475, %fd676, %fd109;
	mul.f64 	%fd677, %fd666, 0d0000000000000000;
	fma.rn.f64 	%fd678, %fd67, %fd669, %fd677;
	mul.f64 	%fd679, %fd659, 0d0000000000000000;
	sub.f64 	%fd680, %fd678, %fd679;
	mul.f64 	%fd681, %fd670, %fd660;
	sub.f64 	%fd682, %fd680, %fd681;
	div.rn.f64 	%fd1476, %fd682, %fd109;
	mul.f64 	%fd683, %fd139, %fd1481;
	mul.f64 	%fd684, %fd138, %fd1482;
	sub.f64 	%fd685, %fd683, %fd684;
	mul.f64 	%fd686, %fd1466, %fd685;
	fma.rn.f64 	%fd687, %fd145, %fd1481, %fd686;
	mul.f64 	%fd688, %fd282, %fd687;
	mul.f64 	%fd689, %fd1465, %fd685;
	fma.rn.f64 	%fd690, %fd145, %fd1482, %fd689;
	mul.f64 	%fd691, %fd282, %fd690;
	mul.f64 	%fd692, %fd67, %fd688;
	mul.f64 	%fd693, %fd691, 0d0000000000000000;
	sub.f64 	%fd694, %fd692, %fd693;
	mul.f64 	%fd695, %fd646, %fd659;
	sub.f64 	%fd696, %fd694, %fd695;
	fma.rn.f64 	%fd697, %fd660, 0d0000000000000000, %fd696;
	div.rn.f64 	%fd1473, %fd697, %fd109;
	mul.f64 	%fd698, %fd688, 0d0000000000000000;
	fma.rn.f64 	%fd699, %fd67, %fd691, %fd698;
	sub.f64 	%fd700, %fd699, %fd679;
	mul.f64 	%fd701, %fd646, %fd660;
	sub.f64 	%fd702, %fd700, %fd701;
	div.rn.f64 	%fd1474, %fd702, %fd109;
$L__BB0_50:
	mul.f64 	%fd703, %fd2, %fd144;
	mul.f64 	%fd704, %fd3, %fd145;
	mul.f64 	%fd705, %fd2, %fd146;
	mul.f64 	%fd706, %fd3, %fd147;
	mul.f64 	%fd707, %fd144, %fd146;
	sub.f64 	%fd708, %fd148, %fd707;
	mul.f64 	%fd709, %fd708, %fd113;
	mul.f64 	%fd710, %fd145, %fd147;
	sub.f64 	%fd711, %fd148, %fd710;
	mul.f64 	%fd712, %fd711, %fd113;
	mul.f64 	%fd713, %fd145, %fd146;
	mul.f64 	%fd714, %fd138, %fd141;
	mul.f64 	%fd715, %fd139, %fd140;
	sub.f64 	%fd716, %fd715, %fd714;
	sub.f64 	%fd717, %fd713, %fd716;
	mul.f64 	%fd718, %fd717, %fd113;
	mul.f64 	%fd719, %fd108, %fd709;
	mul.f64 	%fd720, %fd107, %fd703;
	mul.f64 	%fd721, %fd720, %fd705;
	sub.f64 	%fd722, %fd721, %fd719;
	mul.f64 	%fd723, %fd107, %fd704;
	mul.f64 	%fd724, %fd108, %fd712;
	mul.f64 	%fd725, %fd723, %fd706;
	sub.f64 	%fd726, %fd725, %fd724;
	mul.f64 	%fd727, %fd108, %fd718;
	mul.f64 	%fd728, %fd723, %fd705;
	sub.f64 	%fd729, %fd728, %fd727;
	mul.f64 	%fd730, %fd142, %fd722;
	mul.f64 	%fd731, %fd143, %fd722;
	mul.f64 	%fd732, %fd142, %fd729;
	mul.f64 	%fd733, %fd143, %fd729;
	mul.f64 	%fd734, %fd142, %fd726;
	mul.f64 	%fd735, %fd143, %fd726;
	mul.f64 	%fd736, %fd703, %fd1482;
	fma.rn.f64 	%fd737, %fd705, %fd1478, %fd736;
	mul.f64 	%fd738, %fd105, %fd737;
	mul.f64 	%fd739, %fd703, %fd1481;
	fma.rn.f64 	%fd740, %fd705, %fd1477, %fd739;
	mul.f64 	%fd741, %fd110, %fd740;
	mul.f64 	%fd742, %fd111, %fd705;
	mul.f64 	%fd743, %fd703, %fd742;
	mul.f64 	%fd744, %fd112, %fd705;
	mul.f64 	%fd745, %fd703, %fd744;
	mul.f64 	%fd746, %fd105, %fd709;
	mul.f64 	%fd747, %fd110, %fd709;
	fma.rn.f64 	%fd748, %fd1460, %fd1472, %fd738;
	fma.rn.f64 	%fd749, %fd1465, %fd743, %fd748;
	fma.rn.f64 	%fd750, %fd1465, %fd746, %fd749;
	mul.f64 	%fd751, %fd1460, %fd1471;
	sub.f64 	%fd752, %fd741, %fd751;
	fma.rn.f64 	%fd753, %fd1466, %fd745, %fd752;
	fma.rn.f64 	%fd754, %fd1466, %fd747, %fd753;
	mul.f64 	%fd755, %fd704, %fd1484;
	fma.rn.f64 	%fd756, %fd706, %fd1480, %fd755;
	mul.f64 	%fd757, %fd105, %fd756;
	mul.f64 	%fd758, %fd704, %fd1483;
	fma.rn.f64 	%fd759, %fd706, %fd1479, %fd758;
	mul.f64 	%fd760, %fd110, %fd759;
	mul.f64 	%fd761, %fd111, %fd706;
	mul.f64 	%fd762, %fd704, %fd761;
	mul.f64 	%fd763, %fd112, %fd706;
	mul.f64 	%fd764, %fd704, %fd763;
	mul.f64 	%fd765, %fd105, %fd712;
	mul.f64 	%fd766, %fd110, %fd712;
	fma.rn.f64 	%fd767, %fd1460, %fd1476, %fd757;
	fma.rn.f64 	%fd768, %fd1465, %fd762, %fd767;
	fma.rn.f64 	%fd769, %fd1465, %fd765, %fd768;
	mul.f64 	%fd770, %fd1460, %fd1475;
	sub.f64 	%fd771, %fd760, %fd770;
	fma.rn.f64 	%fd772, %fd1466, %fd764, %fd771;
	fma.rn.f64 	%fd773, %fd1466, %fd766, %fd772;
	mul.f64 	%fd774, %fd704, %fd1482;
	fma.rn.f64 	%fd775, %fd705, %fd1480, %fd774;
	mul.f64 	%fd776, %fd105, %fd775;
	mul.f64 	%fd777, %fd704, %fd1481;
	fma.rn.f64 	%fd778, %fd705, %fd1479, %fd777;
	mul.f64 	%fd779, %fd110, %fd778;
	mul.f64 	%fd780, %fd704, %fd742;
	mul.f64 	%fd781, %fd704, %fd744;
	mul.f64 	%fd782, %fd105, %fd718;
	mul.f64 	%fd783, %fd110, %fd718;
	fma.rn.f64 	%fd784, %fd1460, %fd1474, %fd776;
	fma.rn.f64 	%fd785, %fd1465, %fd780, %fd784;
	fma.rn.f64 	%fd786, %fd1465, %fd782, %fd785;
	mul.f64 	%fd787, %fd1460, %fd1473;
	sub.f64 	%fd788, %fd779, %fd787;
	fma.rn.f64 	%fd789, %fd1466, %fd781, %fd788;
	fma.rn.f64 	%fd790, %fd1466, %fd783, %fd789;
	mul.f64 	%fd791, %fd142, %fd750;
	fma.rn.f64 	%fd792, %fd143, %fd754, %fd791;
	mul.f64 	%fd793, %fd142, %fd754;
	mul.f64 	%fd794, %fd143, %fd750;
	sub.f64 	%fd795, %fd793, %fd794;
	mul.f64 	%fd796, %fd142, %fd786;
	fma.rn.f64 	%fd797, %fd143, %fd790, %fd796;
	mul.f64 	%fd798, %fd142, %fd790;
	mul.f64 	%fd799, %fd143, %fd786;
	sub.f64 	%fd800, %fd798, %fd799;
	mul.f64 	%fd801, %fd142, %fd769;
	fma.rn.f64 	%fd802, %fd143, %fd773, %fd801;
	mul.f64 	%fd803, %fd142, %fd773;
	mul.f64 	%fd804, %fd143, %fd769;
	sub.f64 	%fd805, %fd803, %fd804;
	ld.global.f64 	%fd806, [%rd40];
	ld.global.f64 	%fd807, [%rd41];
	ld.global.f64 	%fd808, [%rd42];
	ld.global.f64 	%fd809, [%rd43];
	mul.f64 	%fd810, %fd730, %fd806;
	mul.f64 	%fd811, %fd731, %fd807;
	sub.f64 	%fd812, %fd810, %fd811;
	mul.f64 	%fd813, %fd808, %fd792;
	sub.f64 	%fd814, %fd812, %fd813;
	mul.f64 	%fd815, %fd809, %fd795;
	sub.f64 	%fd816, %fd814, %fd815;
	mul.f64 	%fd817, %fd730, %fd807;
	fma.rn.f64 	%fd818, %fd731, %fd806, %fd817;
	fma.rn.f64 	%fd819, %fd808, %fd795, %fd818;
	mul.f64 	%fd820, %fd809, %fd792;
	sub.f64 	%fd821, %fd819, %fd820;
	mul.f64 	%fd822, %fd806, %fd792;
	mul.f64 	%fd823, %fd807, %fd795;
	sub.f64 	%fd824, %fd822, %fd823;
	fma.rn.f64 	%fd825, %fd730, %fd808, %fd824;
	fma.rn.f64 	%fd826, %fd731, %fd809, %fd825;
	mul.f64 	%fd827, %fd807, %fd792;
	fma.rn.f64 	%fd828, %fd806, %fd795, %fd827;
	mul.f64 	%fd829, %fd731, %fd808;
	sub.f64 	%fd830, %fd828, %fd829;
	fma.rn.f64 	%fd831, %fd730, %fd809, %fd830;
	mul.f64 	%fd832, %fd1455, %fd816;
	mul.f64 	%fd833, %fd1456, %fd821;
	sub.f64 	%fd834, %fd832, %fd833;
	mul.f64 	%fd835, %fd1457, %fd826;
	sub.f64 	%fd836, %fd834, %fd835;
	mul.f64 	%fd837, %fd1511, %fd831;
	sub.f64 	%fd838, %fd836, %fd837;
	mul.f64 	%fd839, %fd1455, %fd821;
	fma.rn.f64 	%fd840, %fd1456, %fd816, %fd839;
	fma.rn.f64 	%fd841, %fd1511, %fd826, %fd840;
	mul.f64 	%fd842, %fd1457, %fd831;
	sub.f64 	%fd843, %fd841, %fd842;
	mul.f64 	%fd844, %fd1457, %fd816;
	mul.f64 	%fd845, %fd1511, %fd821;
	sub.f64 	%fd846, %fd844, %fd845;
	fma.rn.f64 	%fd847, %fd1455, %fd826, %fd846;
	fma.rn.f64 	%fd848, %fd1456, %fd831, %fd847;
	mul.f64 	%fd849, %fd1457, %fd821;
	fma.rn.f64 	%fd850, %fd1511, %fd816, %fd849;
	mul.f64 	%fd851, %fd1456, %fd826;
	sub.f64 	%fd852, %fd850, %fd851;
	fma.rn.f64 	%fd853, %fd1455, %fd831, %fd852;
	mul.f64 	%fd854, %fd732, %fd806;
	mul.f64 	%fd855, %fd733, %fd807;
	sub.f64 	%fd856, %fd854, %fd855;
	mul.f64 	%fd857, %fd797, %fd808;
	sub.f64 	%fd858, %fd856, %fd857;
	mul.f64 	%fd859, %fd800, %fd809;
	sub.f64 	%fd860, %fd858, %fd859;
	mul.f64 	%fd861, %fd732, %fd807;
	fma.rn.f64 	%fd862, %fd733, %fd806, %fd861;
	fma.rn.f64 	%fd863, %fd800, %fd808, %fd862;
	mul.f64 	%fd864, %fd797, %fd809;
	sub.f64 	%fd865, %fd863, %fd864;
	mul.f64 	%fd866, %fd806, %fd797;
	mul.f64 	%fd867, %fd800, %fd807;
	sub.f64 	%fd868, %fd866, %fd867;
	fma.rn.f64 	%fd869, %fd732, %fd808, %fd868;
	fma.rn.f64 	%fd870, %fd733, %fd809, %fd869;
	mul.f64 	%fd871, %fd797, %fd807;
	fma.rn.f64 	%fd872, %fd806, %fd800, %fd871;
	mul.f64 	%fd873, %fd733, %fd808;
	sub.f64 	%fd874, %fd872, %fd873;
	fma.rn.f64 	%fd875, %fd732, %fd809, %fd874;
	mul.f64 	%fd876, %fd1455, %fd860;
	mul.f64 	%fd877, %fd1456, %fd865;
	sub.f64 	%fd878, %fd876, %fd877;
	mul.f64 	%fd879, %fd1457, %fd870;
	sub.f64 	%fd880, %fd878, %fd879;
	mul.f64 	%fd881, %fd1511, %fd875;
	sub.f64 	%fd882, %fd880, %fd881;
	mul.f64 	%fd883, %fd1455, %fd865;
	fma.rn.f64 	%fd884, %fd1456, %fd860, %fd883;
	fma.rn.f64 	%fd885, %fd1511, %fd870, %fd884;
	mul.f64 	%fd886, %fd1457, %fd875;
	sub.f64 	%fd887, %fd885, %fd886;
	mul.f64 	%fd888, %fd1457, %fd860;
	mul.f64 	%fd889, %fd1511, %fd865;
	sub.f64 	%fd890, %fd888, %fd889;
	fma.rn.f64 	%fd891, %fd1455, %fd870, %fd890;
	fma.rn.f64 	%fd892, %fd1456, %fd875, %fd891;
	mul.f64 	%fd893, %fd1457, %fd865;
	fma.rn.f64 	%fd894, %fd1511, %fd860, %fd893;
	mul.f64 	%fd895, %fd1456, %fd870;
	sub.f64 	%fd896, %fd894, %fd895;
	fma.rn.f64 	%fd897, %fd1455, %fd875, %fd896;
	mul.f64 	%fd898, %fd734, %fd806;
	mul.f64 	%fd899, %fd735, %fd807;
	sub.f64 	%fd900, %fd898, %fd899;
	mul.f64 	%fd901, %fd802, %fd808;
	sub.f64 	%fd902, %fd900, %fd901;
	mul.f64 	%fd903, %fd805, %fd809;
	sub.f64 	%fd904, %fd902, %fd903;
	mul.f64 	%fd905, %fd734, %fd807;
	fma.rn.f64 	%fd906, %fd735, %fd806, %fd905;
	fma.rn.f64 	%fd907, %fd805, %fd808, %fd906;
	mul.f64 	%fd908, %fd802, %fd809;
	sub.f64 	%fd909, %fd907, %fd908;
	mul.f64 	%fd910, %fd802, %fd806;
	mul.f64 	%fd911, %fd805, %fd807;
	sub.f64 	%fd912, %fd910, %fd911;
	fma.rn.f64 	%fd913, %fd734, %fd808, %fd912;
	fma.rn.f64 	%fd914, %fd735, %fd809, %fd913;
	mul.f64 	%fd915, %fd802, %fd807;
	fma.rn.f64 	%fd916, %fd805, %fd806, %fd915;
	mul.f64 	%fd917, %fd735, %fd808;
	sub.f64 	%fd918, %fd916, %fd917;
	fma.rn.f64 	%fd919, %fd734, %fd809, %fd918;
	mul.f64 	%fd920, %fd1455, %fd904;
	mul.f64 	%fd921, %fd1456, %fd909;
	sub.f64 	%fd922, %fd920, %fd921;
	mul.f64 	%fd923, %fd1457, %fd914;
	sub.f64 	%fd924, %fd922, %fd923;
	mul.f64 	%fd925, %fd1511, %fd919;
	sub.f64 	%fd926, %fd924, %fd925;
	mul.f64 	%fd927, %fd1455, %fd909;
	fma.rn.f64 	%fd928, %fd1456, %fd904, %fd927;
	fma.rn.f64 	%fd929, %fd1511, %fd914, %fd928;
	mul.f64 	%fd930, %fd1457, %fd919;
	sub.f64 	%fd931, %fd929, %fd930;
	mul.f64 	%fd932, %fd1457, %fd904;
	mul.f64 	%fd933, %fd1511, %fd909;
	sub.f64 	%fd934, %fd932, %fd933;
	fma.rn.f64 	%fd935, %fd1455, %fd914, %fd934;
	fma.rn.f64 	%fd936, %fd1456, %fd919, %fd935;
	mul.f64 	%fd937, %fd1457, %fd909;
	fma.rn.f64 	%fd938, %fd1511, %fd904, %fd937;
	mul.f64 	%fd939, %fd1456, %fd914;
	sub.f64 	%fd940, %fd938, %fd939;
	fma.rn.f64 	%fd941, %fd1455, %fd919, %fd940;
	mul.wide.s32 	%rd129, %r264, 8;
	add.s64 	%rd130, %rd6, %rd129;
	st.global.f64 	[%rd130], %fd838;
	mul.wide.s32 	%rd131, %r265, 8;
	add.s64 	%rd132, %rd6, %rd131;
	st.global.f64 	[%rd132], %fd882;
	mul.wide.s32 	%rd133, %r262, 8;
	add.s64 	%rd134, %rd6, %rd133;
	st.global.f64 	[%rd134], %fd882;
	mul.wide.s32 	%rd135, %r263, 8;
	add.s64 	%rd136, %rd6, %rd135;
	st.global.f64 	[%rd136], %fd926;
	add.s64 	%rd137, %rd5, %rd129;
	st.global.f64 	[%rd137], %fd843;
	add.s64 	%rd138, %rd5, %rd131;
	st.global.f64 	[%rd138], %fd887;
	add.s64 	%rd139, %rd5, %rd133;
	st.global.f64 	[%rd139], %fd887;
	add.s64 	%rd140, %rd5, %rd135;
	st.global.f64 	[%rd140], %fd931;
	add.s64 	%rd141, %rd4, %rd129;
	st.global.f64 	[%rd141], %fd848;
	add.s64 	%rd142, %rd4, %rd131;
	st.global.f64 	[%rd142], %fd892;
	add.s64 	%rd143, %rd4, %rd133;
	st.global.f64 	[%rd143], %fd892;
	add.s64 	%rd144, %rd4, %rd135;
	st.global.f64 	[%rd144], %fd936;
	add.s64 	%rd145, %rd3, %rd129;
	st.global.f64 	[%rd145], %fd853;
	add.s64 	%rd146, %rd3, %rd131;
	st.global.f64 	[%rd146], %fd897;
	add.s64 	%rd147, %rd3, %rd133;
	st.global.f64 	[%rd147], %fd897;
	add.s64 	%rd148, %rd3, %rd135;
	st.global.f64 	[%rd148], %fd941;
	add.s32 	%r267, %r267, 1;
	setp.ne.s32 	%p44, %r267, 0;
	add.s32 	%r266, %r266, %r75;
	add.s32 	%r265, %r265, %r5;
	add.s32 	%r264, %r264, %r75;
	add.s32 	%r263, %r263, %r75;
	add.s32 	%r262, %r262, %r75;
	@%p44 bra 	$L__BB0_48;
	mul.wide.u32 	%rd149, %r261, 8;
	add.s64 	%rd150, %rd11, %rd149;
	add.s64 	%rd151, %rd12, %rd149;
	add.s64 	%rd152, %rd13, %rd149;
	add.s64 	%rd153, %rd14, %rd149;
	mul.f64 	%fd942, %fd1455, %fd122;
	mul.f64 	%fd943, %fd1456, %fd123;
	sub.f64 	%fd944, %fd942, %fd943;
	mul.f64 	%fd945, %fd1457, %fd134;
	sub.f64 	%fd946, %fd944, %fd945;
	mul.f64 	%fd947, %fd1511, %fd135;
	sub.f64 	%fd948, %fd946, %fd947;
	st.local.f64 	[%rd150], %fd948;
	mul.f64 	%fd949, %fd1455, %fd123;
	fma.rn.f64 	%fd950, %fd1456, %fd122, %fd949;
	fma.rn.f64 	%fd951, %fd1511, %fd134, %fd950;
	mul.f64 	%fd952, %fd1457, %fd135;
	sub.f64 	%fd953, %fd951, %fd952;
	st.local.f64 	[%rd151], %fd953;
	mul.f64 	%fd954, %fd1457, %fd122;
	mul.f64 	%fd955, %fd1511, %fd123;
	sub.f64 	%fd956, %fd954, %fd955;
	fma.rn.f64 	%fd957, %fd1455, %fd134, %fd956;
	fma.rn.f64 	%fd958, %fd1456, %fd135, %fd957;
	st.local.f64 	[%rd152], %fd958;
	mul.f64 	%fd959, %fd1457, %fd123;
	fma.rn.f64 	%fd960, %fd1511, %fd122, %fd959;
	mul.f64 	%fd961, %fd1456, %fd134;
	sub.f64 	%fd962, %fd960, %fd961;
	fma.rn.f64 	%fd963, %fd1455, %fd135, %fd962;
	st.local.f64 	[%rd153], %fd963;
	add.s64 	%rd154, %rd15, %rd149;
	add.s64 	%rd155, %rd16, %rd149;
	add.s64 	%rd156, %rd17, %rd149;
	add.s64 	%rd157, %rd18, %rd149;
	mul.f64 	%fd964, %fd1455, %fd124;
	mul.f64 	%fd965, %fd1456, %fd125;
	sub.f64 	%fd966, %fd964, %fd965;
	mul.f64 	%fd967, %fd1457, %fd136;
	sub.f64 	%fd968, %fd966, %fd967;
	mul.f64 	%fd969, %fd1511, %fd137;
	sub.f64 	%fd970, %fd968, %fd969;
	st.local.f64 	[%rd154], %fd970;
	mul.f64 	%fd971, %fd1455, %fd125;
	fma.rn.f64 	%fd972, %fd1456, %fd124, %fd971;
	fma.rn.f64 	%fd973, %fd1511, %fd136, %fd972;
	mul.f64 	%fd974, %fd1457, %fd137;
	sub.f64 	%fd975, %fd973, %fd974;
	st.local.f64 	[%rd155], %fd975;
	mul.f64 	%fd976, %fd1457, %fd124;
	mul.f64 	%fd977, %fd1511, %fd125;
	sub.f64 	%fd978, %fd976, %fd977;
	fma.rn.f64 	%fd979, %fd1455, %fd136, %fd978;
	fma.rn.f64 	%fd980, %fd1456, %fd137, %fd979;
	st.local.f64 	[%rd156], %fd980;
	mul.f64 	%fd981, %fd1457, %fd125;
	fma.rn.f64 	%fd982, %fd1511, %fd124, %fd981;
	mul.f64 	%fd983, %fd1456, %fd136;
	sub.f64 	%fd984, %fd982, %fd983;
	fma.rn.f64 	%fd985, %fd1455, %fd137, %fd984;
	st.local.f64 	[%rd157], %fd985;
	add.s32 	%r261, %r261, 1;
	setp.ne.s32 	%p45, %r261, %r77;
	@%p45 bra 	$L__BB0_45;
$L__BB0_52:
	add.s32 	%r46, %r258, -2;
	setp.lt.s32 	%p46, %r258, 2;
	@%p46 bra 	$L__BB0_93;
	mul.lo.s32 	%r47, %r18, %r77;
	mov.u32 	%r268, %r46;
$L__BB0_54:
	setp.le.s32 	%p47, %r46, %r268;
	mov.f64 	%fd1488, 0d3FF0000000000000;
	mov.f64 	%fd1492, 0d0000000000000000;
	mov.f64 	%fd1486, %fd1492;
	mov.f64 	%fd1487, %fd1492;
	@%p47 bra 	$L__BB0_58;
	mov.f64 	%fd1490, 0d0000000000000000;
	mov.f64 	%fd1489, 0d3FF0000000000000;
	mov.u32 	%r269, %r46;
	mov.f64 	%fd1491, %fd1490;
	mov.f64 	%fd1492, %fd1490;
$L__BB0_56:
	mad.lo.s32 	%r167, %r269, %r75, %r1;
	mul.wide.s32 	%rd158, %r167, 8;
	add.s64 	%rd159, %rd10, %rd158;
	ld.global.f64 	%fd193, [%rd159];
	add.s64 	%rd160, %rd9, %rd158;
	ld.global.f64 	%fd194, [%rd160];
	add.s64 	%rd161, %rd8, %rd158;
	ld.global.f64 	%fd195, [%rd161];
	add.s64 	%rd162, %rd7, %rd158;
	ld.global.f64 	%fd196, [%rd162];
	mul.f64 	%fd990, %fd194, %fd194;
	fma.rn.f64 	%fd991, %fd193, %fd193, %fd990;
	sqrt.rn.f64 	%fd992, %fd991;
	mul.f64 	%fd993, %fd992, %fd1;
	mul.f64 	%fd994, %fd993, 0d41AFE3D88346E69A;
	mul.f64 	%fd197, %fd994, 0d3FE0000000000000;
	abs.f64 	%fd198, %fd197;
	setp.neu.f64 	%p48, %fd198, 0d7FF0000000000000;
	@%p48 bra 	$L__BB0_70;
	mov.f64 	%fd1000, 0d0000000000000000;
	mul.rn.f64 	%fd1493, %fd197, %fd1000;
	mov.b32 	%r270, 0;
	bra.uni 	$L__BB0_72;
$L__BB0_58:
	setp.lt.s32 	%p66, %r77, 1;
	@%p66 bra 	$L__BB0_92;
	mul.lo.s32 	%r199, %r268, %r75;
	add.s32 	%r200, %r199, %r1;
	mul.wide.s32 	%rd163, %r200, 8;
	add.s64 	%rd164, %rd10, %rd163;
	ld.global.f64 	%fd1096, [%rd164];
	add.s64 	%rd165, %rd9, %rd163;
	ld.global.f64 	%fd1097, [%rd165];
	mul.f64 	%fd1098, %fd1097, %fd1097;
	fma.rn.f64 	%fd181, %fd1096, %fd1096, %fd1098;
	sqrt.rn.f64 	%fd1099, %fd181;
	mul.f64 	%fd1100, %fd1099, %fd1;
	mul.f64 	%fd1101, %fd1100, 0d41AFE3D88346E69A;
	mul.f64 	%fd182, %fd1101, 0d3FE0000000000000;
	abs.f64 	%fd1102, %fd182;
	setp.eq.f64 	%p67, %fd1102, 0d7FF0000000000000;
	mul.f64 	%fd1103, %fd182, 0d3FE45F306DC9C883;
	cvt.rni.s32.f64 	%r201, %fd1103;
	cvt.rn.f64.s32 	%fd1104, %r201;
	fma.rn.f64 	%fd1105, %fd1104, 0dBFF921FB54442D18, %fd182;
	fma.rn.f64 	%fd1106, %fd1104, 0dBC91A62633145C00, %fd1105;
	fma.rn.f64 	%fd1107, %fd1104, 0dB97B839A252049C0, %fd1106;
	setp.ltu.f64 	%p68, %fd1102, 0d41E0000000000000;
	mov.f64 	%fd1108, 0d0000000000000000;
	mul.rn.f64 	%fd1109, %fd182, %fd1108;
	abs.f64 	%fd1110, %fd1096;
	abs.f64 	%fd1111, %fd1097;
	setp.gt.f64 	%p69, %fd1111, %fd1110;
	selp.f64 	%fd1112, %fd1111, %fd1110, %p69;
	selp.f64 	%fd1113, %fd1110, %fd1111, %p69;
	div.rn.f64 	%fd1114, %fd1113, %fd1112;
	mul.f64 	%fd1115, %fd1114, %fd1114;
	fma.rn.f64 	%fd1116, %fd1115, 0dBEF53E1D2A25FF7E, 0d3F2D3B63DBB65B49;
	fma.rn.f64 	%fd1117, %fd1116, %fd1115, 0dBF5312788DDE082E;
	fma.rn.f64 	%fd1118, %fd1117, %fd1115, 0d3F6F9690C8249315;
	fma.rn.f64 	%fd1119, %fd1118, %fd1115, 0dBF82CF5AABC7CF0D;
	fma.rn.f64 	%fd1120, %fd1119, %fd1115, 0d3F9162B0B2A3BFDE;
	fma.rn.f64 	%fd1121, %fd1120, %fd1115, 0dBF9A7256FEB6FC6B;
	fma.rn.f64 	%fd1122, %fd1121, %fd1115, 0d3FA171560CE4A489;
	fma.rn.f64 	%fd1123, %fd1122, %fd1115, 0dBFA4F44D841450E4;
	fma.rn.f64 	%fd1124, %fd1123, %fd1115, 0d3FA7EE3D3F36BB95;
	fma.rn.f64 	%fd1125, %fd1124, %fd1115, 0dBFAAD32AE04A9FD1;
	fma.rn.f64 	%fd1126, %fd1125, %fd1115, 0d3FAE17813D66954F;
	fma.rn.f64 	%fd1127, %fd1126, %fd1115, 0dBFB11089CA9A5BCD;
	fma.rn.f64 	%fd1128, %fd1127, %fd1115, 0d3FB3B12B2DB51738;
	fma.rn.f64 	%fd1129, %fd1128, %fd1115, 0dBFB745D022F8DC5C;
	fma.rn.f64 	%fd1130, %fd1129, %fd1115, 0d3FBC71C709DFE927;
	fma.rn.f64 	%fd1131, %fd1130, %fd1115, 0dBFC2492491FA1744;
	fma.rn.f64 	%fd1132, %fd1131, %fd1115, 0d3FC99999999840D2;
	fma.rn.f64 	%fd1133, %fd1132, %fd1115, 0dBFD555555555544C;
	mul.f64 	%fd1134, %fd1115, %fd1133;
	fma.rn.f64 	%fd1135, %fd1134, %fd1114, %fd1114;
	{
	.reg .b32 %temp; 
	mov.b64 	{%temp, %r202}, %fd1096;
	}
	setp.lt.s32 	%p70, %r202, 0;
	mov.f64 	%fd1136, 0d400921FB54442D18;
	sub.f64 	%fd1137, %fd1136, %fd1135;
	selp.f64 	%fd1138, %fd1137, %fd1135, %p70;
	neg.f64 	%fd1139, %fd1135;
	selp.f64 	%fd1140, %fd1135, %fd1139, %p70;
	add.f64 	%fd1141, %fd1140, 0d3FF921FB54442D18;
	add.rn.f64 	%fd1142, %fd1110, %fd1111;
	setp.eq.f64 	%p71, %fd1112, 0d0000000000000000;
	setp.eq.f64 	%p72, %fd1110, %fd1111;
	selp.f64 	%fd1143, 0d4002D97C7F3321D2, 0d3FE921FB54442D18, %p70;
	selp.f64 	%fd1144, 0d400921FB54442D18, 0d0000000000000000, %p70;
	setp.nan.f64 	%p73, %fd1142, %fd1142;
	add.s64 	%rd46, %rd8, %rd163;
	add.s64 	%rd47, %rd7, %rd163;
	div.rn.f64 	%fd183, %fd282, %fd1099;
	mul.wide.s32 	%rd166, %r199, 8;
	add.s64 	%rd48, %rd27, %rd166;
	add.s64 	%rd49, %rd28, %rd166;
	add.s64 	%rd50, %rd29, %rd166;
	add.s64 	%rd51, %rd30, %rd166;
	or.pred  	%p1, %p67, %p68;
	selp.f64 	%fd184, %fd1109, %fd1107, %p67;
	selp.b32 	%r49, 0, %r201, %p67;
	selp.f64 	%fd1145, %fd1141, %fd1138, %p69;
	selp.f64 	%fd1146, %fd1143, %fd1145, %p72;
	selp.f64 	%fd1147, %fd1144, %fd1146, %p71;
	copysign.f64 	%fd1148, %fd1097, %fd1147;
	selp.f64 	%fd185, %fd1142, %fd1148, %p73;
	abs.f64 	%fd186, %fd185;
	mul.f64 	%fd1149, %fd185, 0d3FE45F306DC9C883;
	cvt.rni.s32.f64 	%r50, %fd1149;
	cvt.rn.f64.s32 	%fd1150, %r50;
	fma.rn.f64 	%fd1151, %fd1150, 0dBFF921FB54442D18, %fd185;
	fma.rn.f64 	%fd1152, %fd1150, 0dBC91A62633145C00, %fd1151;
	fma.rn.f64 	%fd187, %fd1150, 0dB97B839A252049C0, %fd1152;
	mul.rn.f64 	%fd188, %fd185, %fd1108;
	mov.b32 	%r272, 0;
$L__BB0_60:
	mov.f64 	%fd1501, %fd184;
	mov.u32 	%r273, %r49;
	@%p1 bra 	$L__BB0_62;
	{ // callseq 6, 0
	.param .b64 param0;
	st.param.f64 	[param0], %fd182;
	.param .align 16 .b8 retval0[16];
	call.uni (retval0), 
	__internal_trig_reduction_slowpathd, 
	(
	param0
	);
	ld.param.f64 	%fd1501, [retval0];
	ld.param.b32 	%r273, [retval0+8];
	} // callseq 6
$L__BB0_62:
	mul.rn.f64 	%fd1154, %fd1501, %fd1501;
	fma.rn.f64 	%fd1155, %fd1154, 0dBDA8FF8320FD8164, 0d3E21EEA7C1EF8528;
	fma.rn.f64 	%fd1156, %fd1155, %fd1154, 0dBE927E4F8E06E6D9;
	fma.rn.f64 	%fd1157, %fd1156, %fd1154, 0d3EFA01A019DDBCE9;
	fma.rn.f64 	%fd1158, %fd1157, %fd1154, 0dBF56C16C16C15D47;
	fma.rn.f64 	%fd1159, %fd1158, %fd1154, 0d3FA5555555555551;
	fma.rn.f64 	%fd1160, %fd1159, %fd1154, 0dBFE0000000000000;
	fma.rn.f64 	%fd1161, %fd1160, %fd1154, 0d3FF0000000000000;
	fma.rn.f64 	%fd1162, %fd1154, 0d3DE5DB65F9785EBA, 0dBE5AE5F12CB0D246;
	fma.rn.f64 	%fd1163, %fd1162, %fd1154, 0d3EC71DE369ACE392;
	fma.rn.f64 	%fd1164, %fd1163, %fd1154, 0dBF2A01A019DB62A1;
	fma.rn.f64 	%fd1165, %fd1164, %fd1154, 0d3F81111111110818;
	fma.rn.f64 	%fd1166, %fd1165, %fd1154, 0dBFC5555555555554;
	fma.rn.f64 	%fd1167, %fd1166, %fd1154, 0d0000000000000000;
	fma.rn.f64 	%fd1168, %fd1167, %fd1501, %fd1501;
	and.b32  	%r204, %r273, 1;
	setp.eq.b32 	%p74, %r204, 1;
	{
	.reg .b32 %temp; 
	mov.b64 	{%temp, %r205}, %fd1168;
	}
	{
	.reg .b32 %temp; 
	mov.b64 	{%r206, %temp}, %fd1168;
	}
	xor.b32  	%r207, %r205, -2147483648;
	mov.b64 	%fd1169, {%r206, %r207};
	selp.f64 	%fd1502, %fd1161, %fd1168, %p74;
	selp.f64 	%fd1503, %fd1169, %fd1161, %p74;
	and.b32  	%r208, %r273, 2;
	setp.eq.s32 	%p75, %r208, 0;
	@%p75 bra 	$L__BB0_64;
	{
	.reg .b32 %temp; 
	mov.b64 	{%temp, %r209}, %fd1502;
	}
	{
	.reg .b32 %temp; 
	mov.b64 	{%r210, %temp}, %fd1502;
	}
	xor.b32  	%r211, %r209, -2147483648;
	mov.b64 	%fd1502, {%r210, %r211};
	{
	.reg .b32 %temp; 
	mov.b64 	{%temp, %r212}, %fd1503;
	}
	{
	.reg .b32 %temp; 
	mov.b64 	{%r213, %temp}, %fd1503;
	}
	xor.b32  	%r214, %r212, -2147483648;
	mov.b64 	%fd1503, {%r213, %r214};
$L__BB0_64:
	setp.ltu.f64 	%p76, %fd186, 0d41E0000000000000;
	setp.eq.f64 	%p77, %fd186, 0d7FF0000000000000;
	or.pred  	%p78, %p77, %p76;
	selp.f64 	%fd1504, %fd188, %fd187, %p77;
	selp.b32 	%r274, 0, %r50, %p77;
	@%p78 bra 	$L__BB0_66;
	{ // callseq 7, 0
	.param .b64 param0;
	st.param.f64 	[param0], %fd185;
	.param .align 16 .b8 retval0[16];
	call.uni (retval0), 
	__internal_trig_reduction_slowpathd, 
	(
	param0
	);
	ld.param.f64 	%fd1504, [retval0];
	ld.param.b32 	%r274, [retval0+8];
	} // callseq 7
$L__BB0_66:
	mul.rn.f64 	%fd1171, %fd1504, %fd1504;
	fma.rn.f64 	%fd1172, %fd1171, 0dBDA8FF8320FD8164, 0d3E21EEA7C1EF8528;
	fma.rn.f64 	%fd1173, %fd1172, %fd1171, 0dBE927E4F8E06E6D9;
	fma.rn.f64 	%fd1174, %fd1173, %fd1171, 0d3EFA01A019DDBCE9;
	fma.rn.f64 	%fd1175, %fd1174, %fd1171, 0dBF56C16C16C15D47;
	fma.rn.f64 	%fd1176, %fd1175, %fd1171, 0d3FA5555555555551;
	fma.rn.f64 	%fd1177, %fd1176, %fd1171, 0dBFE0000000000000;
	fma.rn.f64 	%fd1178, %fd1177, %fd1171, 0d3FF0000000000000;
	fma.rn.f64 	%fd1179, %fd1171, 0d3DE5DB65F9785EBA, 0dBE5AE5F12CB0D246;
	fma.rn.f64 	%fd1180, %fd1179, %fd1171, 0d3EC71DE369ACE392;
	fma.rn.f64 	%fd1181, %fd1180, %fd1171, 0dBF2A01A019DB62A1;
	fma.rn.f64 	%fd1182, %fd1181, %fd1171, 0d3F81111111110818;
	fma.rn.f64 	%fd1183, %fd1182, %fd1171, 0dBFC5555555555554;
	fma.rn.f64 	%fd1184, %fd1183, %fd1171, 0d0000000000000000;
	fma.rn.f64 	%fd1185, %fd1184, %fd1504, %fd1504;
	and.b32  	%r216, %r274, 1;
	setp.eq.b32 	%p79, %r216, 1;
	{
	.reg .b32 %temp; 
	mov.b64 	{%temp, %r217}, %fd1185;
	}
	{
	.reg .b32 %temp; 
	mov.b64 	{%r218, %temp}, %fd1185;
	}
	xor.b32  	%r219, %r217, -2147483648;
	mov.b64 	%fd1186, {%r218, %r219};
	selp.f64 	%fd1505, %fd1178, %fd1185, %p79;
	selp.f64 	%fd1506, %fd1186, %fd1178, %p79;
	and.b32  	%r220, %r274, 2;
	setp.eq.s32 	%p80, %r220, 0;
	@%p80 bra 	$L__BB0_68;
	{
	.reg .b32 %temp; 
	mov.b64 	{%temp, %r221}, %fd1505;
	}
	{
	.reg .b32 %temp; 
	mov.b64 	{%r222, %temp}, %fd1505;
	}
	xor.b32  	%r223, %r221, -2147483648;
	mov.b64 	%fd1505, {%r222, %r223};
	{
	.reg .b32 %temp; 
	mov.b64 	{%temp, %r224}, %fd1506;
	}
	{
	.reg .b32 %temp; 
	mov.b64 	{%r225, %temp}, %fd1506;
	}
	xor.b32  	%r226, %r224, -2147483648;
	mov.b64 	%fd1506, {%r225, %r226};
$L__BB0_68:
	setp.leu.f64 	%p81, %fd181, 0d0000000000000000;
	mad.lo.s32 	%r227, %r272, %r75, %r1;
	mul.wide.s32 	%rd167, %r227, 8;
	add.s64 	%rd168, %rd2, %rd167;
	ld.global.f64 	%fd252, [%rd168];
	add.s64 	%rd169, %rd1, %rd167;
	ld.global.f64 	%fd253, [%rd169];
	ld.global.f64 	%fd254, [%rd46];
	ld.global.f64 	%fd255, [%rd47];
	mul.f64 	%fd1188, %fd1505, %fd253;
	fma.rn.f64 	%fd256, %fd1506, %fd252, %fd1188;
	mul.f64 	%fd1189, %fd1506, %fd253;
	mul.f64 	%fd1190, %fd1505, %fd252;
	sub.f64 	%fd257, %fd1189, %fd1190;
	mov.f64 	%fd1507, 0d0000000000000000;
	mov.f64 	%fd1508, %fd1507;
	mov.f64 	%fd1509, %fd1507;
	mov.f64 	%fd1510, %fd1507;
	@%p81 bra 	$L__BB0_87;
	mul.f64 	%fd1191, %fd1506, %fd256;
	sub.f64 	%fd1192, %fd252, %fd1191;
	mul.f64 	%fd1507, %fd183, %fd1192;
	mul.f64 	%fd1193, %fd1505, %fd256;
	sub.f64 	%fd1194, %fd253, %fd1193;
	mul.f64 	%fd1508, %fd183, %fd1194;
	mul.f64 	%fd1195, %fd1506, %fd257;
	sub.f64 	%fd1196, %fd1195, %fd253;
	mul.f64 	%fd1509, %fd183, %fd1196;
	fma.rn.f64 	%fd1197, %fd1505, %fd257, %fd252;
	mul.f64 	%fd1510, %fd183, %fd1197;
	bra.uni 	$L__BB0_87;
$L__BB0_70:
	mul.f64 	%fd995, %fd197, 0d3FE45F306DC9C883;
	cvt.rni.s32.f64 	%r270, %fd995;
	cvt.rn.f64.s32 	%fd996, %r270;
	fma.rn.f64 	%fd997, %fd996, 0dBFF921FB54442D18, %fd197;
	fma.rn.f64 	%fd998, %fd996, 0dBC91A62633145C00, %fd997;
	fma.rn.f64 	%fd1493, %fd996, 0dB97B839A252049C0, %fd998;
	setp.ltu.f64 	%p49, %fd198, 0d41E0000000000000;
	@%p49 bra 	$L__BB0_72;
	{ // callseq 4, 0
	.param .b64 param0;
	st.param.f64 	[param0], %fd197;
	.param .align 16 .b8 retval0[16];
	call.uni (retval0), 
	__internal_trig_reduction_slowpathd, 
	(
	param0
	);
	ld.param.f64 	%fd1493, [retval0];
	ld.param.b32 	%r270, [retval0+8];
	} // callseq 4
$L__BB0_72:
	mul.rn.f64 	%fd1001, %fd1493, %fd1493;
	fma.rn.f64 	%fd1002, %fd1001, 0dBDA8FF8320FD8164, 0d3E21EEA7C1EF8528;
	fma.rn.f64 	%fd1003, %fd1002, %fd1001, 0dBE927E4F8E06E6D9;
	fma.rn.f64 	%fd1004, %fd1003, %fd1001, 0d3EFA01A019DDBCE9;
	fma.rn.f64 	%fd1005, %fd1004, %fd1001, 0dBF56C16C16C15D47;
	fma.rn.f64 	%fd1006, %fd1005, %fd1001, 0d3FA5555555555551;
	fma.rn.f64 	%fd1007, %fd1006, %fd1001, 0dBFE0000000000000;
	fma.rn.f64 	%fd1008, %fd1007, %fd1001, 0d3FF0000000000000;
	fma.rn.f64 	%fd1009, %fd1001, 0d3DE5DB65F9785EBA, 0dBE5AE5F12CB0D246;
	fma.rn.f64 	%fd1010, %fd1009, %fd1001, 0d3EC71DE369ACE392;
	fma.rn.f64 	%fd1011, %fd1010, %fd1001, 0dBF2A01A019DB62A1;
	fma.rn.f64 	%fd1012, %fd1011, %fd1001, 0d3F81111111110818;
	fma.rn.f64 	%fd1013, %fd1012, %fd1001, 0dBFC5555555555554;
	fma.rn.f64 	%fd1014, %fd1013, %fd1001, 0d0000000000000000;
	fma.rn.f64 	%fd1015, %fd1014, %fd1493, %fd1493;
	and.b32  	%r170, %r270, 1;
	setp.eq.b32 	%p50, %r170, 1;
	{
	.reg .b32 %temp; 
	mov.b64 	{%temp, %r171}, %fd1015;
	}
	{
	.reg .b32 %temp; 
	mov.b64 	{%r172, %temp}, %fd1015;
	}
	xor.b32  	%r173, %r171, -2147483648;
	mov.b64 	%fd1016, {%r172, %r173};
	selp.f64 	%fd1494, %fd1008, %fd1015, %p50;
	selp.f64 	%fd1495, %fd1016, %fd1008, %p50;
	and.b32  	%r174, %r270, 2;
	setp.eq.s32 	%p51, %r174, 0;
	@%p51 bra 	$L__BB0_74;
	{
	.reg .b32 %temp; 
	mov.b64 	{%temp, %r175}, %fd1494;
	}
	{
	.reg .b32 %temp; 
	mov.b64 	{%r176, %temp}, %fd1494;
	}
	xor.b32  	%r177, %r175, -2147483648;
	mov.b64 	%fd1494, {%r176, %r177};
	{
	.reg .b32 %temp; 
	mov.b64 	{%temp, %r178}, %fd1495;
	}
	{
	.reg .b32 %temp; 
	mov.b64 	{%r179, %temp}, %fd1495;
	}
	xor.b32  	%r180, %r178, -2147483648;
	mov.b64 	%fd1495, {%r179, %r180};
$L__BB0_74:
	abs.f64 	%fd209, %fd193;
	abs.f64 	%fd210, %fd194;
	setp.leu.f64 	%p52, %fd210, %fd209;
	setp.gt.f64 	%p53, %fd210, %fd209;
	selp.f64 	%fd211, %fd210, %fd209, %p53;
	selp.f64 	%fd1017, %fd209, %fd210, %p53;
	div.rn.f64 	%fd1018, %fd1017, %fd211;
	mul.f64 	%fd1019, %fd1018, %fd1018;
	fma.rn.f64 	%fd1020, %fd1019, 0dBEF53E1D2A25FF7E, 0d3F2D3B63DBB65B49;
	fma.rn.f64 	%fd1021, %fd1020, %fd1019, 0dBF5312788DDE082E;
	fma.rn.f64 	%fd1022, %fd1021, %fd1019, 0d3F6F9690C8249315;
	fma.rn.f64 	%fd1023, %fd1022, %fd1019, 0dBF82CF5AABC7CF0D;
	fma.rn.f64 	%fd1024, %fd1023, %fd1019, 0d3F9162B0B2A3BFDE;
	fma.rn.f64 	%fd1025, %fd1024, %fd1019, 0dBF9A7256FEB6FC6B;
	fma.rn.f64 	%fd1026, %fd1025, %fd1019, 0d3FA171560CE4A489;
	fma.rn.f64 	%fd1027, %fd1026, %fd1019, 0dBFA4F44D841450E4;
	fma.rn.f64 	%fd1028, %fd1027, %fd1019, 0d3FA7EE3D3F36BB95;
	fma.rn.f64 	%fd1029, %fd1028, %fd1019, 0dBFAAD32AE04A9FD1;
	fma.rn.f64 	%fd1030, %fd1029, %fd1019, 0d3FAE17813D66954F;
	fma.rn.f64 	%fd1031, %fd1030, %fd1019, 0dBFB11089CA9A5BCD;
	fma.rn.f64 	%fd1032, %fd1031, %fd1019, 0d3FB3B12B2DB51738;
	fma.rn.f64 	%fd1033, %fd1032, %fd1019, 0dBFB745D022F8DC5C;
	fma.rn.f64 	%fd1034, %fd1033, %fd1019, 0d3FBC71C709DFE927;
	fma.rn.f64 	%fd1035, %fd1034, %fd1019, 0dBFC2492491FA1744;
	fma.rn.f64 	%fd1036, %fd1035, %fd1019, 0d3FC99999999840D2;
	fma.rn.f64 	%fd1037, %fd1036, %fd1019, 0dBFD555555555544C;
	mul.f64 	%fd1038, %fd1019, %fd1037;
	fma.rn.f64 	%fd212, %fd1038, %fd1018, %fd1018;
	@%p52 bra 	$L__BB0_76;
	{
	.reg .b32 %temp; 
	mov.b64 	{%temp, %r182}, %fd193;
	}
	setp.lt.s32 	%p55, %r182, 0;
	neg.f64 	%fd1041, %fd212;
	selp.f64 	%fd1042, %fd212, %fd1041, %p55;
	add.f64 	%fd1496, %fd1042, 0d3FF921FB54442D18;
	bra.uni 	$L__BB0_77;
$L__BB0_76:
	{
	.reg .b32 %temp; 
	mov.b64 	{%temp, %r181}, %fd193;
	}
	setp.lt.s32 	%p54, %r181, 0;
	mov.f64 	%fd1039, 0d400921FB54442D18;
	sub.f64 	%fd1040, %fd1039, %fd212;
	selp.f64 	%fd1496, %fd1040, %fd212, %p54;
$L__BB0_77:
	setp.neu.f64 	%p56, %fd211, 0d0000000000000000;
	@%p56 bra 	$L__BB0_79;
	{
	.reg .b32 %temp; 
	mov.b64 	{%temp, %r184}, %fd193;
	}
	setp.lt.s32 	%p59, %r184, 0;
	selp.f64 	%fd1497, 0d400921FB54442D18, 0d0000000000000000, %p59;
	bra.uni 	$L__BB0_80;
$L__BB0_79:
	setp.eq.f64 	%p57, %fd209, %fd210;
	{
	.reg .b32 %temp; 
	mov.b64 	{%temp, %r183}, %fd193;
	}
	setp.lt.s32 	%p58, %r183, 0;
	selp.f64 	%fd1043, 0d4002D97C7F3321D2, 0d3FE921FB54442D18, %p58;
	selp.f64 	%fd1497, %fd1043, %fd1496, %p57;
$L__BB0_80:
	add.rn.f64 	%fd1044, %fd209, %fd210;
	setp.nan.f64 	%p60, %fd1044, %fd1044;
	copysign.f64 	%fd1045, %fd194, %fd1497;
	selp.f64 	%fd219, %fd1044, %fd1045, %p60;
	abs.f64 	%fd220, %fd219;
	setp.neu.f64 	%p61, %fd220, 0d7FF0000000000000;
	@%p61 bra 	$L__BB0_82;
	mov.f64 	%fd1051, 0d0000000000000000;
	mul.rn.f64 	%fd1498, %fd219, %fd1051;
	mov.b32 	%r271, 0;
	bra.uni 	$L__BB0_84;
$L__BB0_82:
	mul.f64 	%fd1046, %fd219, 0d3FE45F306DC9C883;
	cvt.rni.s32.f64 	%r271, %fd1046;
	cvt.rn.f64.s32 	%fd1047, %r271;
	fma.rn.f64 	%fd1048, %fd1047, 0dBFF921FB54442D18, %fd219;
	fma.rn.f64 	%fd1049, %fd1047, 0dBC91A62633145C00, %fd1048;
	fma.rn.f64 	%fd1498, %fd1047, 0dB97B839A252049C0, %fd1049;
	setp.ltu.f64 	%p62, %fd220, 0d41E0000000000000;
	@%p62 bra 	$L__BB0_84;
	{ // callseq 5, 0
	.param .b64 param0;
	st.param.f64 	[param0], %fd219;
	.param .align 16 .b8 retval0[16];
	call.uni (retval0), 
	__internal_trig_reduction_slowpathd, 
	(
	param0
	);
	ld.param.f64 	%fd1498, [retval0];
	ld.param.b32 	%r271, [retval0+8];
	} // callseq 5
$L__BB0_84:
	mul.rn.f64 	%fd1052, %fd1498, %fd1498;
	fma.rn.f64 	%fd1053, %fd1052, 0dBDA8FF8320FD8164, 0d3E21EEA7C1EF8528;
	fma.rn.f64 	%fd1054, %fd1053, %fd1052, 0dBE927E4F8E06E6D9;
	fma.rn.f64 	%fd1055, %fd1054, %fd1052, 0d3EFA01A019DDBCE9;
	fma.rn.f64 	%fd1056, %fd1055, %fd1052, 0dBF56C16C16C15D47;
	fma.rn.f64 	%fd1057, %fd1056, %fd1052, 0d3FA5555555555551;
	fma.rn.f64 	%fd1058, %fd1057, %fd1052, 0dBFE0000000000000;
	fma.rn.f64 	%fd1059, %fd1058, %fd1052, 0d3FF0000000000000;
	fma.rn.f64 	%fd1060, %fd1052, 0d3DE5DB65F9785EBA, 0dBE5AE5F12CB0D246;
	fma.rn.f64 	%fd1061, %fd1060, %fd1052, 0d3EC71DE369ACE392;
	fma.rn.f64 	%fd1062, %fd1061, %fd1052, 0dBF2A01A019DB62A1;
	fma.rn.f64 	%fd1063, %fd1062, %fd1052, 0d3F81111111110818;
	fma.rn.f64 	%fd1064, %fd1063, %fd1052, 0dBFC5555555555554;
	fma.rn.f64 	%fd1065, %fd1064, %fd1052, 0d0000000000000000;
	fma.rn.f64 	%fd1066, %fd1065, %fd1498, %fd1498;
	and.b32  	%r187, %r271, 1;
	setp.eq.b32 	%p63, %r187, 1;
	{
	.reg .b32 %temp; 
	mov.b64 	{%temp, %r188}, %fd1066;
	}
	{
	.reg .b32 %temp; 
	mov.b64 	{%r189, %temp}, %fd1066;
	}
	xor.b32  	%r190, %r188, -2147483648;
	mov.b64 	%fd1067, {%r189, %r190};
	selp.f64 	%fd1499, %fd1059, %fd1066, %p63;
	selp.f64 	%fd1500, %fd1067, %fd1059, %p63;
	and.b32  	%r191, %r271, 2;
	setp.eq.s32 	%p64, %r191, 0;
	@%p64 bra 	$L__BB0_86;
	{
	.reg .b32 %temp; 
	mov.b64 	{%temp, %r192}, %fd1499;
	}
	{
	.reg .b32 %temp; 
	mov.b64 	{%r193, %temp}, %fd1499;
	}
	xor.b32  	%r194, %r192, -2147483648;
	mov.b64 	%fd1499, {%r193, %r194};
	{
	.reg .b32 %temp; 
	mov.b64 	{%temp, %r195}, %fd1500;
	}
	{
	.reg .b32 %temp; 
	mov.b64 	{%r196, %temp}, %fd1500;
	}
	xor.b32  	%r197, %r195, -2147483648;
	mov.b64 	%fd1500, {%r196, %r197};
$L__BB0_86:
	mul.f64 	%fd1068, %fd195, %fd1495;
	mul.f64 	%fd1069, %fd196, %fd1495;
	mul.f64 	%fd1070, %fd1494, %fd1499;
	neg.f64 	%fd1071, %fd1500;
	mul.f64 	%fd1072, %fd1494, %fd1071;
	mul.f64 	%fd1073, %fd196, %fd1072;
	fma.rn.f64 	%fd1074, %fd195, %fd1070, %fd1073;
	mul.f64 	%fd1075, %fd195, %fd1072;
	mul.f64 	%fd1076, %fd196, %fd1070;
	sub.f64 	%fd1077, %fd1075, %fd1076;
	mul.f64 	%fd1078, %fd1489, %fd1068;
	mul.f64 	%fd1079, %fd1490, %fd1069;
	sub.f64 	%fd1080, %fd1078, %fd1079;
	mul.f64 	%fd1081, %fd1491, %fd1074;
	sub.f64 	%fd1082, %fd1080, %fd1081;
	mul.f64 	%fd1083, %fd1492, %fd1077;
	sub.f64 	%fd1488, %fd1082, %fd1083;
	mul.f64 	%fd1084, %fd1489, %fd1069;
	fma.rn.f64 	%fd1085, %fd1490, %fd1068, %fd1084;
	fma.rn.f64 	%fd1086, %fd1492, %fd1074, %fd1085;
	mul.f64 	%fd1087, %fd1491, %fd1077;
	sub.f64 	%fd1487, %fd1086, %fd1087;
	mul.f64 	%fd1088, %fd1491, %fd1068;
	mul.f64 	%fd1089, %fd1492, %fd1069;
	sub.f64 	%fd1090, %fd1088, %fd1089;
	fma.rn.f64 	%fd1091, %fd1489, %fd1074, %fd1090;
	fma.rn.f64 	%fd1486, %fd1490, %fd1077, %fd1091;
	mul.f64 	%fd1092, %fd1491, %fd1069;
	fma.rn.f64 	%fd1093, %fd1492, %fd1068, %fd1092;
	mul.f64 	%fd1094, %fd1490, %fd1074;
	sub.f64 	%fd1095, %fd1093, %fd1094;
	fma.rn.f64 	%fd1492, %fd1489, %fd1077, %fd1095;
	add.s32 	%r269, %r269, -1;
	setp.gt.s32 	%p65, %r269, %r268;
	mov.f64 	%fd1489, %fd1488;
	mov.f64 	%fd1490, %fd1487;
	mov.f64 	%fd1491, %fd1486;
	@%p65 bra 	$L__BB0_56;
	bra.uni 	$L__BB0_58;
$L__BB0_87:
	mul.f64 	%fd1198, %fd2, %fd256;
	mul.f64 	%fd1199, %fd3, %fd257;
	mul.f64 	%fd1200, %fd1502, 0dBFE0000000000000;
	mul.f64 	%fd1201, %fd1200, %fd1198;
	mul.f64 	%fd1202, %fd1200, %fd1199;
	mul.f64 	%fd1203, %fd254, %fd1201;
	mul.f64 	%fd1204, %fd255, %fd1201;
	mul.f64 	%fd1205, %fd254, %fd1202;
	mul.f64 	%fd1206, %fd255, %fd1202;
	mul.f64 	%fd1207, %fd1502, %fd1508;
	mul.f64 	%fd1208, %fd1503, 0d3FE0000000000000;
	mul.f64 	%fd1209, %fd1208, %fd1505;
	fma.rn.f64 	%fd1210, %fd1209, %fd1198, %fd1207;
	neg.f64 	%fd1211, %fd1502;
	mul.f64 	%fd1212, %fd1507, %fd1211;
	mul.f64 	%fd1213, %fd1208, %fd1506;
	mul.f64 	%fd1214, %fd1213, %fd1198;
	sub.f64 	%fd1215, %fd1212, %fd1214;
	mul.f64 	%fd1216, %fd1502, %fd1510;
	fma.rn.f64 	%fd1217, %fd1209, %fd1199, %fd1216;
	mul.f64 	%fd1218, %fd1509, %fd1211;
	mul.f64 	%fd1219, %fd1213, %fd1199;
	sub.f64 	%fd1220, %fd1218, %fd1219;
	mul.f64 	%fd1221, %fd254, %fd1210;
	fma.rn.f64 	%fd1222, %fd255, %fd1215, %fd1221;
	mul.f64 	%fd1223, %fd254, %fd1215;
	mul.f64 	%fd1224, %fd255, %fd1210;
	sub.f64 	%fd1225, %fd1223, %fd1224;
	mul.f64 	%fd1226, %fd254, %fd1217;
	fma.rn.f64 	%fd1227, %fd255, %fd1220, %fd1226;
	mul.f64 	%fd1228, %fd254, %fd1220;
	mul.f64 	%fd1229, %fd255, %fd1217;
	sub.f64 	%fd1230, %fd1228, %fd1229;
	ld.global.f64 	%fd1231, [%rd48];
	ld.global.f64 	%fd1232, [%rd49];
	ld.global.f64 	%fd1233, [%rd50];
	ld.global.f64 	%fd1234, [%rd51];
	mul.wide.u32 	%rd170, %r272, 8;
	add.s64 	%rd171, %rd19, %rd170;
	add.s64 	%rd172, %rd20, %rd170;
	add.s64 	%rd173, %rd21, %rd170;
	add.s64 	%rd174, %rd22, %rd170;
	mul.f64 	%fd1235, %fd1203, %fd1231;
	mul.f64 	%fd1236, %fd1204, %fd1232;
	sub.f64 	%fd1237, %fd1235, %fd1236;
	mul.f64 	%fd1238, %fd1222, %fd1233;
	sub.f64 	%fd1239, %fd1237, %fd1238;
	mul.f64 	%fd1240, %fd1225, %fd1234;
	sub.f64 	%fd1241, %fd1239, %fd1240;
	mul.f64 	%fd1242, %fd1203, %fd1232;
	fma.rn.f64 	%fd1243, %fd1204, %fd1231, %fd1242;
	fma.rn.f64 	%fd1244, %fd1225, %fd1233, %fd1243;
	mul.f64 	%fd1245, %fd1222, %fd1234;
	sub.f64 	%fd1246, %fd1244, %fd1245;
	mul.f64 	%fd1247, %fd1231, %fd1222;
	mul.f64 	%fd1248, %fd1225, %fd1232;
	sub.f64 	%fd1249, %fd1247, %fd1248;
	fma.rn.f64 	%fd1250, %fd1203, %fd1233, %fd1249;
	fma.rn.f64 	%fd1251, %fd1204, %fd1234, %fd1250;
	mul.f64 	%fd1252, %fd1222, %fd1232;
	fma.rn.f64 	%fd1253, %fd1231, %fd1225, %fd1252;
	mul.f64 	%fd1254, %fd1204, %fd1233;
	sub.f64 	%fd1255, %fd1253, %fd1254;
	fma.rn.f64 	%fd1256, %fd1203, %fd1234, %fd1255;
	mul.f64 	%fd1257, %fd1488, %fd1241;
	mul.f64 	%fd1258, %fd1487, %fd1246;
	sub.f64 	%fd1259, %fd1257, %fd1258;
	mul.f64 	%fd1260, %fd1486, %fd1251;
	sub.f64 	%fd1261, %fd1259, %fd1260;
	mul.f64 	%fd1262, %fd1492, %fd1256;
	sub.f64 	%fd1263, %fd1261, %fd1262;
	st.local.f64 	[%rd171], %fd1263;
	mul.f64 	%fd1264, %fd1488, %fd1246;
	fma.rn.f64 	%fd1265, %fd1487, %fd1241, %fd1264;
	fma.rn.f64 	%fd1266, %fd1492, %fd1251, %fd1265;
	mul.f64 	%fd1267, %fd1486, %fd1256;
	sub.f64 	%fd1268, %fd1266, %fd1267;
	st.local.f64 	[%rd172], %fd1268;
	mul.f64 	%fd1269, %fd1486, %fd1241;
	mul.f64 	%fd1270, %fd1492, %fd1246;
	sub.f64 	%fd1271, %fd1269, %fd1270;
	fma.rn.f64 	%fd1272, %fd1488, %fd1251, %fd1271;
	fma.rn.f64 	%fd1273, %fd1487, %fd1256, %fd1272;
	st.local.f64 	[%rd173], %fd1273;
	mul.f64 	%fd1274, %fd1486, %fd1246;
	fma.rn.f64 	%fd1275, %fd1492, %fd1241, %fd1274;
	mul.f64 	%fd1276, %fd1487, %fd1251;
	sub.f64 	%fd1277, %fd1275, %fd1276;
	fma.rn.f64 	%fd1278, %fd1488, %fd1256, %fd1277;
	st.local.f64 	[%rd174], %fd1278;
	add.s64 	%rd175, %rd23, %rd170;
	add.s64 	%rd176, %rd24, %rd170;
	add.s64 	%rd177, %rd25, %rd170;
	add.s64 	%rd178, %rd26, %rd170;
	mul.f64 	%fd1279, %fd1205, %fd1231;
	mul.f64 	%fd1280, %fd1206, %fd1232;
	sub.f64 	%fd1281, %fd1279, %fd1280;
	mul.f64 	%fd1282, %fd1227, %fd1233;
	sub.f64 	%fd1283, %fd1281, %fd1282;
	mul.f64 	%fd1284, %fd1230, %fd1234;
	sub.f64 	%fd1285, %fd1283, %fd1284;
	mul.f64 	%fd1286, %fd1205, %fd1232;
	fma.rn.f64 	%fd1287, %fd1206, %fd1231, %fd1286;
	fma.rn.f64 	%fd1288, %fd1230, %fd1233, %fd1287;
	mul.f64 	%fd1289, %fd1227, %fd1234;
	sub.f64 	%fd1290, %fd1288, %fd1289;
	mul.f64 	%fd1291, %fd1227, %fd1231;
	mul.f64 	%fd1292, %fd1230, %fd1232;
	sub.f64 	%fd1293, %fd1291, %fd1292;
	fma.rn.f64 	%fd1294, %fd1205, %fd1233, %fd1293;
	fma.rn.f64 	%fd1295, %fd1206, %fd1234, %fd1294;
	mul.f64 	%fd1296, %fd1227, %fd1232;
	fma.rn.f64 	%fd1297, %fd1230, %fd1231, %fd1296;
	mul.f64 	%fd1298, %fd1206, %fd1233;
	sub.f64 	%fd1299, %fd1297, %fd1298;
	fma.rn.f64 	%fd1300, %fd1205, %fd1234, %fd1299;
	mul.f64 	%fd1301, %fd1488, %fd1285;
	mul.f64 	%fd1302, %fd1487, %fd1290;
	sub.f64 	%fd1303, %fd1301, %fd1302;
	mul.f64 	%fd1304, %fd1486, %fd1295;
	sub.f64 	%fd1305, %fd1303, %fd1304;
	mul.f64 	%fd1306, %fd1492, %fd1300;
	sub.f64 	%fd1307, %fd1305, %fd1306;
	st.local.f64 	[%rd175], %fd1307;
	mul.f64 	%fd1308, %fd1488, %fd1290;
	fma.rn.f64 	%fd1309, %fd1487, %fd1285, %fd1308;
	fma.rn.f64 	%fd1310, %fd1492, %fd1295, %fd1309;
	mul.f64 	%fd1311, %fd1486, %fd1300;
	sub.f64 	%fd1312, %fd1310, %fd1311;
	st.local.f64 	[%rd176], %fd1312;
	mul.f64 	%fd1313, %fd1486, %fd1285;
	mul.f64 	%fd1314, %fd1492, %fd1290;
	sub.f64 	%fd1315, %fd1313, %fd1314;
	fma.rn.f64 	%fd1316, %fd1488, %fd1295, %fd1315;
	fma.rn.f64 	%fd1317, %fd1487, %fd1300, %fd1316;
	st.local.f64 	[%rd177], %fd1317;
	mul.f64 	%fd1318, %fd1486, %fd1290;
	fma.rn.f64 	%fd1319, %fd1492, %fd1285, %fd1318;
	mul.f64 	%fd1320, %fd1487, %fd1295;
	sub.f64 	%fd1321, %fd1319, %fd1320;
	fma.rn.f64 	%fd1322, %fd1488, %fd1300, %fd1321;
	st.local.f64 	[%rd178], %fd1322;
	add.s32 	%r272, %r272, 1;
	setp.eq.s32 	%p82, %r272, %r77;
	@%p82 bra 	$L__BB0_88;
	bra.uni 	$L__BB0_60;
$L__BB0_88:
	mul.lo.s32 	%r59, %r268, %r77;
	mov.b32 	%r275, 0;
$L__BB0_89:
	mul.wide.u32 	%rd179, %r275, 8;
	add.s64 	%rd180, %rd11, %rd179;
	ld.local.f64 	%fd266, [%rd180];
	add.s64 	%rd181, %rd12, %rd179;
	ld.local.f64 	%fd267, [%rd181];
	add.s64 	%rd182, %rd13, %rd179;
	ld.local.f64 	%fd268, [%rd182];
	add.s64 	%rd183, %rd14, %rd179;
	ld.local.f64 	%fd269, [%rd183];
	add.s64 	%rd184, %rd15, %rd179;
	ld.local.f64 	%fd270, [%rd184];
	add.s64 	%rd185, %rd16, %rd179;
	ld.local.f64 	%fd271, [%rd185];
	add.s64 	%rd186, %rd17, %rd179;
	ld.local.f64 	%fd272, [%rd186];
	add.s64 	%rd187, %rd18, %rd179;
	ld.local.f64 	%fd273, [%rd187];
	add.s32 	%r68, %r275, %r47;
	mul.lo.s32 	%r230, %r68, %r2;
	shl.b32 	%r69, %r230, 1;
	add.s32 	%r231, %r68, %r2;
	mul.lo.s32 	%r232, %r231, %r2;
	shl.b32 	%r70, %r232, 1;
	mov.b32 	%r276, 0;
$L__BB0_90:
	mul.wide.u32 	%rd188, %r276, 8;
	add.s64 	%rd189, %rd19, %rd188;
	ld.local.f64 	%fd1323, [%rd189];
	add.s64 	%rd190, %rd20, %rd188;
	ld.local.f64 	%fd1324, [%rd190];
	add.s64 	%rd191, %rd21, %rd188;
	ld.local.f64 	%fd1325, [%rd191];
	add.s64 	%rd192, %rd22, %rd188;
	ld.local.f64 	%fd1326, [%rd192];
	mul.f64 	%fd1327, %fd1323, %fd266;
	mul.f64 	%fd1328, %fd1324, %fd267;
	sub.f64 	%fd1329, %fd1327, %fd1328;
	mul.f64 	%fd1330, %fd1325, %fd268;
	sub.f64 	%fd1331, %fd1329, %fd1330;
	mul.f64 	%fd1332, %fd1326, %fd269;
	sub.f64 	%fd1333, %fd1331, %fd1332;
	mul.f64 	%fd1334, %fd1323, %fd267;
	fma.rn.f64 	%fd1335, %fd1324, %fd266, %fd1334;
	fma.rn.f64 	%fd1336, %fd1325, %fd269, %fd1335;
	mul.f64 	%fd1337, %fd1326, %fd268;
	sub.f64 	%fd1338, %fd1336, %fd1337;
	mul.f64 	%fd1339, %fd1323, %fd268;
	mul.f64 	%fd1340, %fd1324, %fd269;
	sub.f64 	%fd1341, %fd1339, %fd1340;
	fma.rn.f64 	%fd1342, %fd1325, %fd266, %fd1341;
	fma.rn.f64 	%fd1343, %fd1326, %fd267, %fd1342;
	mul.f64 	%fd1344, %fd1323, %fd269;
	fma.rn.f64 	%fd1345, %fd1324, %fd268, %fd1344;
	mul.f64 	%fd1346, %fd1325, %fd267;
	sub.f64 	%fd1347, %fd1345, %fd1346;
	fma.rn.f64 	%fd1348, %fd1326, %fd266, %fd1347;
	mul.f64 	%fd1349, %fd1323, %fd270;
	mul.f64 	%fd1350, %fd1324, %fd271;
	sub.f64 	%fd1351, %fd1349, %fd1350;
	mul.f64 	%fd1352, %fd1325, %fd272;
	sub.f64 	%fd1353, %fd1351, %fd1352;
	mul.f64 	%fd1354, %fd1326, %fd273;
	sub.f64 	%fd1355, %fd1353, %fd1354;
	mul.f64 	%fd1356, %fd1323, %fd271;
	fma.rn.f64 	%fd1357, %fd1324, %fd270, %fd1356;
	fma.rn.f64 	%fd1358, %fd1325, %fd273, %fd1357;
	mul.f64 	%fd1359, %fd1326, %fd272;
	sub.f64 	%fd1360, %fd1358, %fd1359;
	mul.f64 	%fd1361, %fd1323, %fd272;
	mul.f64 	%fd1362, %fd1324, %fd273;
	sub.f64 	%fd1363, %fd1361, %fd1362;
	fma.rn.f64 	%fd1364, %fd1325, %fd270, %fd1363;
	fma.rn.f64 	%fd1365, %fd1326, %fd271, %fd1364;
	mul.f64 	%fd1366, %fd1323, %fd273;
	fma.rn.f64 	%fd1367, %fd1324, %fd272, %fd1366;
	mul.f64 	%fd1368, %fd1325, %fd271;
	sub.f64 	%fd1369, %fd1367, %fd1368;
	fma.rn.f64 	%fd1370, %fd1326, %fd270, %fd1369;
	add.s64 	%rd193, %rd23, %rd188;
	ld.local.f64 	%fd1371, [%rd193];
	add.s64 	%rd194, %rd24, %rd188;
	ld.local.f64 	%fd1372, [%rd194];
	add.s64 	%rd195, %rd25, %rd188;
	ld.local.f64 	%fd1373, [%rd195];
	add.s64 	%rd196, %rd26, %rd188;
	ld.local.f64 	%fd1374, [%rd196];
	mul.f64 	%fd1375, %fd1371, %fd266;
	mul.f64 	%fd1376, %fd1372, %fd267;
	sub.f64 	%fd1377, %fd1375, %fd1376;
	mul.f64 	%fd1378, %fd1373, %fd268;
	sub.f64 	%fd1379, %fd1377, %fd1378;
	mul.f64 	%fd1380, %fd1374, %fd269;
	sub.f64 	%fd1381, %fd1379, %fd1380;
	mul.f64 	%fd1382, %fd1371, %fd267;
	fma.rn.f64 	%fd1383, %fd1372, %fd266, %fd1382;
	fma.rn.f64 	%fd1384, %fd1373, %fd269, %fd1383;
	mul.f64 	%fd1385, %fd1374, %fd268;
	sub.f64 	%fd1386, %fd1384, %fd1385;
	mul.f64 	%fd1387, %fd1371, %fd268;
	mul.f64 	%fd1388, %fd1372, %fd269;
	sub.f64 	%fd1389, %fd1387, %fd1388;
	fma.rn.f64 	%fd1390, %fd1373, %fd266, %fd1389;
	fma.rn.f64 	%fd1391, %fd1374, %fd267, %fd1390;
	mul.f64 	%fd1392, %fd1371, %fd269;
	fma.rn.f64 	%fd1393, %fd1372, %fd268, %fd1392;
	mul.f64 	%fd1394, %fd1373, %fd267;
	sub.f64 	%fd1395, %fd1393, %fd1394;
	fma.rn.f64 	%fd1396, %fd1374, %fd266, %fd1395;
	mul.f64 	%fd1397, %fd1371, %fd270;
	mul.f64 	%fd1398, %fd1372, %fd271;
	sub.f64 	%fd1399, %fd1397, %fd1398;
	mul.f64 	%fd1400, %fd1373, %fd272;
	sub.f64 	%fd1401, %fd1399, %fd1400;
	mul.f64 	%fd1402, %fd1374, %fd273;
	sub.f64 	%fd1403, %fd1401, %fd1402;
	mul.f64 	%fd1404, %fd1371, %fd271;
	fma.rn.f64 	%fd1405, %fd1372, %fd270, %fd1404;
	fma.rn.f64 	%fd1406, %fd1373, %fd273, %fd1405;
	mul.f64 	%fd1407, %fd1374, %fd272;
	sub.f64 	%fd1408, %fd1406, %fd1407;
	mul.f64 	%fd1409, %fd1371, %fd272;
	mul.f64 	%fd1410, %fd1372, %fd273;
	sub.f64 	%fd1411, %fd1409, %fd1410;
	fma.rn.f64 	%fd1412, %fd1373, %fd270, %fd1411;
	fma.rn.f64 	%fd1413, %fd1374, %fd271, %fd1412;
	mul.f64 	%fd1414, %fd1371, %fd273;
	fma.rn.f64 	%fd1415, %fd1372, %fd272, %fd1414;
	mul.f64 	%fd1416, %fd1373, %fd271;
	sub.f64 	%fd1417, %fd1415, %fd1416;
	fma.rn.f64 	%fd1418, %fd1374, %fd270, %fd1417;
	add.s32 	%r233, %r276, %r59;
	mul.lo.s32 	%r234, %r233, %r2;
	shl.b32 	%r235, %r234, 1;
	add.s32 	%r236, %r235, %r68;
	mad.lo.s32 	%r237, %r236, %r75, %r1;
	mul.wide.s32 	%rd197, %r237, 8;
	add.s64 	%rd198, %rd6, %rd197;
	st.global.f64 	[%rd198], %fd1333;
	add.s32 	%r238, %r233, %r69;
	mad.lo.s32 	%r239, %r238, %r75, %r1;
	mul.wide.s32 	%rd199, %r239, 8;
	add.s64 	%rd200, %rd6, %rd199;
	st.global.f64 	[%rd200], %fd1333;
	add.s32 	%r240, %r236, %r2;
	mad.lo.s32 	%r241, %r240, %r75, %r1;
	mul.wide.s32 	%rd201, %r241, 8;
	add.s64 	%rd202, %rd6, %rd201;
	st.global.f64 	[%rd202], %fd1355;
	add.s32 	%r242, %r233, %r70;
	mad.lo.s32 	%r243, %r242, %r75, %r1;
	mul.wide.s32 	%rd203, %r243, 8;
	add.s64 	%rd204, %rd6, %rd203;
	st.global.f64 	[%rd204], %fd1355;
	add.s32 	%r244, %r233, %r2;
	mul.lo.s32 	%r245, %r244, %r2;
	shl.b32 	%r246, %r245, 1;
	add.s32 	%r247, %r246, %r68;
	mad.lo.s32 	%r248, %r247, %r75, %r1;
	mul.wide.s32 	%rd205, %r248, 8;
	add.s64 	%rd206, %rd6, %rd205;
	st.global.f64 	[%rd206], %fd1381;
	add.s32 	%r249, %r238, %r2;
	mad.lo.s32 	%r250, %r249, %r75, %r1;
	mul.wide.s32 	%rd207, %r250, 8;
	add.s64 	%rd208, %rd6, %rd207;
	st.global.f64 	[%rd208], %fd1381;
	add.s32 	%r251, %r247, %r2;
	mad.lo.s32 	%r252, %r251, %r75, %r1;
	mul.wide.s32 	%rd209, %r252, 8;
	add.s64 	%rd210, %rd6, %rd209;
	st.global.f64 	[%rd210], %fd1403;
	add.s32 	%r253, %r242, %r2;
	mad.lo.s32 	%r254, %r253, %r75, %r1;
	mul.wide.s32 	%rd211, %r254, 8;
	add.s64 	%rd212, %rd6, %rd211;
	st.global.f64 	[%rd212], %fd1403;
	add.s64 	%rd213, %rd5, %rd197;
	st.global.f64 	[%rd213], %fd1338;
	add.s64 	%rd214, %rd5, %rd199;
	st.global.f64 	[%rd214], %fd1338;
	add.s64 	%rd215, %rd5, %rd201;
	st.global.f64 	[%rd215], %fd1360;
	add.s64 	%rd216, %rd5, %rd203;
	st.global.f64 	[%rd216], %fd1360;
	add.s64 	%rd217, %rd5, %rd205;
	st.global.f64 	[%rd217], %fd1386;
	add.s64 	%rd218, %rd5, %rd207;
	st.global.f64 	[%rd218], %fd1386;
	add.s64 	%rd219, %rd5, %rd209;
	st.global.f64 	[%rd219], %fd1408;
	add.s64 	%rd220, %rd5, %rd211;
	st.global.f64 	[%rd220], %fd1408;
	add.s64 	%rd221, %rd4, %rd197;
	st.global.f64 	[%rd221], %fd1343;
	add.s64 	%rd222, %rd4, %rd199;
	st.global.f64 	[%rd222], %fd1343;
	add.s64 	%rd223, %rd4, %rd201;
	st.global.f64 	[%rd223], %fd1365;
	add.s64 	%rd224, %rd4, %rd203;
	st.global.f64 	[%rd224], %fd1365;
	add.s64 	%rd225, %rd4, %rd205;
	st.global.f64 	[%rd225], %fd1391;
	add.s64 	%rd226, %rd4, %rd207;
	st.global.f64 	[%rd226], %fd1391;
	add.s64 	%rd227, %rd4, %rd209;
	st.global.f64 	[%rd227], %fd1413;
	add.s64 	%rd228, %rd4, %rd211;
	st.global.f64 	[%rd228], %fd1413;
	add.s64 	%rd229, %rd3, %rd197;
	st.global.f64 	[%rd229], %fd1348;
	add.s64 	%rd230, %rd3, %rd199;
	st.global.f64 	[%rd230], %fd1348;
	add.s64 	%rd231, %rd3, %rd201;
	st.global.f64 	[%rd231], %fd1370;
	add.s64 	%rd232, %rd3, %rd203;
	st.global.f64 	[%rd232], %fd1370;
	add.s64 	%rd233, %rd3, %rd205;
	st.global.f64 	[%rd233], %fd1396;
	add.s64 	%rd234, %rd3, %rd207;
	st.global.f64 	[%rd234], %fd1396;
	add.s64 	%rd235, %rd3, %rd209;
	st.global.f64 	[%rd235], %fd1418;
	add.s64 	%rd236, %rd3, %rd211;
	st.global.f64 	[%rd236], %fd1418;
	add.s32 	%r276, %r276, 1;
	setp.ne.s32 	%p83, %r276, %r77;
	@%p83 bra 	$L__BB0_90;
	add.s32 	%r275, %r275, 1;
	setp.ne.s32 	%p84, %r275, %r77;
	@%p84 bra 	$L__BB0_89;
$L__BB0_92:
	add.s32 	%r74, %r268, -1;
	setp.gt.s32 	%p85, %r268, 0;
	mov.u32 	%r268, %r74;
	@%p85 bra 	$L__BB0_54;
$L__BB0_93:
	mul.f64 	%fd1419, %fd64, %fd1461;
	mul.f64 	%fd1420, %fd65, %fd1461;
	setp.gt.s32 	%p86, %r258, 1;
	mul.f64 	%fd1421, %fd1455, %fd1419;
	mul.f64 	%fd1422, %fd1456, %fd1420;
	sub.f64 	%fd1423, %fd1421, %fd1422;
	mul.f64 	%fd1424, %fd1457, %fd102;
	sub.f64 	%fd1425, %fd1423, %fd1424;
	mul.f64 	%fd1426, %fd1511, %fd103;
	sub.f64 	%fd1514, %fd1425, %fd1426;
	mul.f64 	%fd1427, %fd1455, %fd1420;
	fma.rn.f64 	%fd1428, %fd1456, %fd1419, %fd1427;
	fma.rn.f64 	%fd1429, %fd1511, %fd102, %fd1428;
	mul.f64 	%fd1430, %fd1457, %fd103;
	sub.f64 	%fd1513, %fd1429, %fd1430;
	mul.f64 	%fd1431, %fd1457, %fd1419;
	mul.f64 	%fd1432, %fd1511, %fd1420;
	sub.f64 	%fd1433, %fd1431, %fd1432;
	fma.rn.f64 	%fd1434, %fd1455, %fd102, %fd1433;
	fma.rn.f64 	%fd1512, %fd1456, %fd103, %fd1434;
	mul.f64 	%fd1435, %fd1457, %fd1420;
	fma.rn.f64 	%fd1436, %fd1511, %fd1419, %fd1435;
	mul.f64 	%fd1437, %fd1456, %fd102;
	sub.f64 	%fd1438, %fd1436, %fd1437;
	fma.rn.f64 	%fd1511, %fd1455, %fd103, %fd1438;
	mov.u32 	%r258, %r18;
	mov.f64 	%fd1455, %fd1514;
	mov.f64 	%fd1456, %fd1513;
	mov.f64 	%fd1457, %fd1512;
	@%p86 bra 	$L__BB0_25;
$L__BB0_94:
	ld.param.u64 	%rd249, [_Z27hessian_LFA_noB0_cudaKernelPdS_S_S_S_S_S_S_S_S_S_S_S_S_S_S_S_S_S_S_S_S_S_S_S_S_iiidd_param_3];
	ld.param.u64 	%rd248, [_Z27hessian_LFA_noB0_cudaKernelPdS_S_S_S_S_S_S_S_S_S_S_S_S_S_S_S_S_S_S_S_S_S_S_S_S_iiidd_param_2];
	ld.param.u64 	%rd247, [_Z27hessian_LFA_noB0_cudaKernelPdS_S_S_S_S_S_S_S_S_S_S_S_S_S_S_S_S_S_S_S_S_S_S_S_S_iiidd_param_1];
	ld.param.u64 	%rd246, [_Z27hessian_LFA_noB0_cudaKernelPdS_S_S_S_S_S_S_S_S_S_S_S_S_S_S_S_S_S_S_S_S_S_S_S_S_iiidd_param_0];
	cvta.to.global.u64 	%rd237, %rd246;
	mul.wide.s32 	%rd238, %r1, 8;
	add.s64 	%rd239, %rd237, %rd238;
	st.global.f64 	[%rd239], %fd1514;
	cvta.to.global.u64 	%rd240, %rd247;
	add.s64 	%rd241, %rd240, %rd238;
	st.global.f64 	[%rd241], %fd1513;
	cvta.to.global.u64 	%rd242, %rd248;
	add.s64 	%rd243, %rd242, %rd238;
	st.global.f64 	[%rd243], %fd1512;
	cvta.to.global.u64 	%rd244, %rd249;
	add.s64 	%rd245, %rd244, %rd238;
	st.global.f64 	[%rd245], %fd1511;
$L__BB0_95:
	ret;

}
.func  (.param .align 16 .b8 func_retval0[16]) __internal_trig_reduction_slowpathd(
	.param .b64 __internal_trig_reduction_slowpathd_param_0
)
{
	.local .align 8 .b8 	__local_depot1[40];
	.reg .b64 	%SP;
	.reg .b64 	%SPL;
	.reg .pred 	%p<10>;
	.reg .b32 	%r<47>;
	.reg .b64 	%rd<74>;
	.reg .b64 	%fd<5>;

	mov.u64 	%SPL, __local_depot1;
	ld.param.f64 	%fd4, [__internal_trig_reduction_slowpathd_param_0];
	add.u64 	%rd1, %SPL, 0;
	{
	.reg .b32 %temp; 
	mov.b64 	{%temp, %r1}, %fd4;
	}
	shr.u32 	%r2, %r1, 20;
	and.b32  	%r3, %r2, 2047;
	setp.eq.s32 	%p1, %r3, 2047;
	mov.b32 	%r46, 0;
	@%p1 bra 	$L__BB1_9;
	add.s32 	%r20, %r3, -1024;
	mov.b64 	%rd20, %fd4;
	shl.b64 	%rd2, %rd20, 11;
	shr.u32 	%r4, %r20, 6;
	sub.s32 	%r45, 15, %r4;
	sub.s32 	%r21, 19, %r4;
	setp.lt.u32 	%p2, %r20, 128;
	selp.b32 	%r6, 18, %r21, %p2;
	setp.ge.s32 	%p3, %r45, %r6;
	mov.b64 	%rd70, 0;
	@%p3 bra 	$L__BB1_4;
	add.s32 	%r23, %r6, %r4;
	neg.s32 	%r43, %r23;
	or.b64  	%rd3, %rd2, -9223372036854775808;
	mov.b64 	%rd70, 0;
	mov.b32 	%r42, 0;
	mov.u64 	%rd25, __cudart_i2opi_d;
	mov.u32 	%r44, %r45;
$L__BB1_3:
	.pragma "nounroll";
	mul.wide.s32 	%rd22, %r42, 8;
	add.s64 	%rd23, %rd1, %rd22;
	mul.wide.s32 	%rd24, %r44, 8;
	add.s64 	%rd26, %rd25, %rd24;
	ld.global.nc.u64 	%rd27, [%rd26];
	{
	.reg .u32 %r0, %r1, %r2, %r3, %alo, %ahi, %blo, %bhi, %clo, %chi;
	mov.b64 	{%alo,%ahi}, %rd27;
	mov.b64 	{%blo,%bhi}, %rd3;
	mov.b64 	{%clo,%chi}, %rd70;
	mad.lo.cc.u32 	%r0, %alo, %blo, %clo;
	madc.hi.cc.u32 	%r1, %alo, %blo, %chi;
	madc.hi.u32 	%r2, %alo, %bhi, 0;
	mad.lo.cc.u32 	%r1, %alo, %bhi, %r1;
	madc.hi.cc.u32 	%r2, %ahi, %blo, %r2;
	madc.hi.u32 	%r3, %ahi, %bhi, 0;
	mad.lo.cc.u32 	%r1, %ahi, %blo, %r1;
	madc.lo.cc.u32 	%r2, %ahi, %bhi, %r2;
	addc.u32 	%r3, %r3, 0;
	mov.b64 	%rd28, {%r0,%r1};
	mov.b64 	%rd70, {%r2,%r3};
	}
	st.local.u64 	[%rd23], %rd28;
	add.s32 	%r44, %r44, 1;
	add.s32 	%r43, %r43, 1;
	add.s32 	%r42, %r42, 1;
	setp.ne.s32 	%p4, %r43, -15;
	mov.u32 	%r45, %r6;
	@%p4 bra 	$L__BB1_3;
$L__BB1_4:
	cvt.s64.s32 	%rd29, %r45;
	cvt.u64.u32 	%rd30, %r4;
	add.s64 	%rd31, %rd30, %rd29;
	shl.b64 	%rd32, %rd31, 3;
	add.s64 	%rd33, %rd1, %rd32;
	st.local.u64 	[%rd33+-120], %rd70;
	and.b32  	%r15, %r2, 63;
	ld.local.u64 	%rd72, [%rd1+16];
	ld.local.u64 	%rd71, [%rd1+24];
	setp.eq.s32 	%p5, %r15, 0;
	@%p5 bra 	$L__BB1_6;
	shl.b64 	%rd34, %rd71, %r15;
	shr.u64 	%rd35, %rd72, 1;
	xor.b32  	%r24, %r15, 63;
	shr.u64 	%rd36, %rd35, %r24;
	or.b64  	%rd71, %rd34, %rd36;
	ld.local.u64 	%rd37, [%rd1+8];
	shl.b64 	%rd38, %rd72, %r15;
	shr.u64 	%rd39, %rd37, 1;
	shr.u64 	%rd40, %rd39, %r24;
	or.b64  	%rd72, %rd38, %rd40;
$L__BB1_6:
	and.b32  	%r25, %r1, -2147483648;
	shr.u64 	%rd41, %rd71, 62;
	cvt.u32.u64 	%r26, %rd41;
	mov.b64 	{%r27, %r28}, %rd71;
	mov.b64 	{%r29, %r30}, %rd72;
	shf.l.wrap.b32 	%r31, %r30, %r27, 2;
	shf.l.wrap.b32 	%r32, %r27, %r28, 2;
	mov.b64 	%rd42, {%r31, %r32};
	shl.b64 	%rd43, %rd72, 2;
	shr.u64 	%rd44, %rd42, 63;
	cvt.u32.u64 	%r33, %rd44;
	add.s32 	%r34, %r33, %r26;
	setp.eq.s32 	%p6, %r25, 0;
	neg.s32 	%r35, %r34;
	selp.b32 	%r46, %r34, %r35, %p6;
	setp.gt.s64 	%p7, %rd42, -1;
	mov.b64 	%rd45, 0;
	{
	.reg .u32 %r0, %r1, %r2, %r3, %a0, %a1, %a2, %a3, %b0, %b1, %b2, %b3;
	mov.b64 	{%a0,%a1}, %rd45;
	mov.b64 	{%a2,%a3}, %rd45;
	mov.b64 	{%b0,%b1}, %rd43;
	mov.b64 	{%b2,%b3}, %rd42;
	sub.cc.u32 	%r0, %a0, %b0;
	subc.cc.u32 	%r1, %a1, %b1;
	subc.cc.u32 	%r2, %a2, %b2;
	subc.u32 	%r3, %a3, %b3;
	mov.b64 	%rd46, {%r0,%r1};
	mov.b64 	%rd47, {%r2,%r3};
	}
	xor.b32  	%r36, %r25, -2147483648;
	selp.b64 	%rd73, %rd42, %rd47, %p7;
	selp.b64 	%rd14, %rd43, %rd46, %p7;
	selp.b32 	%r17, %r25, %r36, %p7;
	clz.b64 	%r37, %rd73;
	cvt.u64.u32 	%rd15, %r37;
	setp.eq.s32 	%p8, %r37, 0;
	@%p8 bra 	$L__BB1_8;
	cvt.u32.u64 	%r38, %rd15;
	and.b32  	%r39, %r38, 63;
	shl.b64 	%rd48, %rd73, %r39;
	shr.u64 	%rd49, %rd14, 1;
	not.b32 	%r40, %r38;
	and.b32  	%r41, %r40, 63;
	shr.u64 	%rd50, %rd49, %r41;
	or.b64  	%rd73, %rd48, %rd50;
$L__BB1_8:
	mov.b64 	%rd51, -3958705157555305931;
	{
	.reg .u32 %r0, %r1, %r2, %r3, %alo, %ahi, %blo, %bhi;
	mov.b64 	{%alo,%ahi}, %rd73;
	mov.b64 	{%blo,%bhi}, %rd51;
	mul.lo.u32 	%r0, %alo, %blo;
	mul.hi.u32 	%r1, %alo, %blo;
	mad.lo.cc.u32 	%r1, %alo, %bhi, %r1;
	madc.hi.u32 	%r2, %alo, %bhi, 0;
	mad.lo.cc.u32 	%r1, %ahi, %blo, %r1;
	madc.hi.cc.u32 	%r2, %ahi, %blo, %r2;
	madc.hi.u32 	%r3, %ahi, %bhi, 0;
	mad.lo.cc.u32 	%r2, %ahi, %bhi, %r2;
	addc.u32 	%r3, %r3, 0;
	mov.b64 	%rd52, {%r0,%r1};
	mov.b64 	%rd53, {%r2,%r3};
	}
	setp.gt.s64 	%p9, %rd53, 0;
	{
	.reg .u32 %r0, %r1, %r2, %r3, %a0, %a1, %a2, %a3, %b0, %b1, %b2, %b3;
	mov.b64 	{%a0,%a1}, %rd52;
	mov.b64 	{%a2,%a3}, %rd53;
	mov.b64 	{%b0,%b1}, %rd52;
	mov.b64 	{%b2,%b3}, %rd53;
	add.cc.u32 	%r0, %a0, %b0;
	addc.cc.u32 	%r1, %a1, %b1;
	addc.cc.u32 	%r2, %a2, %b2;
	addc.u32 	%r3, %a3, %b3;
	mov.b64 	%rd54, {%r0,%r1};
	mov.b64 	%rd55, {%r2,%r3};
	}
	selp.b64 	%rd56, %rd55, %rd53, %p9;
	selp.s64 	%rd57, -1, 0, %p9;
	sub.s64 	%rd58, %rd57, %rd15;
	cvt.u64.u32 	%rd59, %r17;
	shl.b64 	%rd60, %rd59, 32;
	add.s64 	%rd61, %rd56, 1;
	shr.u64 	%rd62, %rd61, 10;
	add.s64 	%rd63, %rd62, 1;
	shr.u64 	%rd64, %rd63, 1;
	shl.b64 	%rd65, %rd58, 52;
	add.s64 	%rd66, %rd65, %rd64;
	add.s64 	%rd67, %rd66, 4602678819172646912;
	or.b64  	%rd68, %rd67, %rd60;
	mov.b64 	%fd4, %rd68;
$L__BB1_9:
	st.param.f64 	[func_retval0], %fd4;
	st.param.b32 	[func_retval0+8], %r46;
	ret;

}


// ===== COMPILED SASS (sm_100) =====

	.target	sm_100

	.elftype	@"ET_EXEC"


//--------------------- .note.nv.tkinfo           --------------------------
	.section	.note.nv.tkinfo,"",@"SHT_NOTE"
	.sectionflags	@"SHF_NOTE_NV_TKINFO"
	.tkinfo
        /*0018*/ 	.word	0x00000002
        /*0030*/ 	.string	""
        /*0030*/ 	.string	"ptxas"
        /*0030*/ 	.string	"Cuda compilation tools, release 13.0, V13.0.88"
        /*0030*/ 	.string	"Build cuda_13.0.r13.0/compiler.36424714_0"
        /*0030*/ 	.string	"-arch sm_100 -m 64 "



//--------------------- .note.nv.cuinfo           --------------------------
	.section	.note.nv.cuinfo,"",@"SHT_NOTE"
	.sectionflags	@"SHF_NOTE_NV_CUINFO"
        /*0018*/ 	.short	0x0002
        /*001a*/ 	.short	0x0064
        /*001c*/ 	.short	0x0082
	.zero		2


//--------------------- .nv.info                  --------------------------
	.section	.nv.info,"",@"SHT_CUDA_INFO"
	.align	4


	//----- nvinfo : EIATTR_REGCOUNT
	.align		4
        /*0000*/ 	.byte	0x04, 0x2f
        /*0002*/ 	.short	(.L_2 - .L_1)
	.align		4
.L_1:
        /*0004*/ 	.word	index@(_Z27hessian_LFA_noB0_cudaKernelPdS_S_S_S_S_S_S_S_S_S_S_S_S_S_S_S_S_S_S_S_S_S_S_S_S_iiidd)
        /*0008*/ 	.word	0x000000b9


	//----- nvinfo : EIATTR_FRAME_SIZE
	.align		4
.L_2:
        /*000c*/ 	.byte	0x04, 0x11
        /*000e*/ 	.short	(.L_4 - .L_3)
	.align		4
.L_3:
        /*0010*/ 	.word	index@($_Z27hessian_LFA_noB0_cudaKernelPdS_S_S_S_S_S_S_S_S_S_S_S_S_S_S_S_S_S_S_S_S_S_S_S_S_iiidd$__internal_trig_reduction_slowpathd)
        /*0014*/ 	.word	0x00000430


	//----- nvinfo : EIATTR_FRAME_SIZE
	.align		4
.L_4:
        /*0018*/ 	.byte	0x04, 0x11
        /*001a*/ 	.short	(.L_6 - .L_5)
	.align		4
.L_5:
        /*001c*/ 	.word	index@($__internal_1_$__cuda_sm20_dsqrt_rn_f64_mediumpath_v1)
        /*0020*/ 	.word	0x00000430


	//----- nvinfo : EIATTR_FRAME_SIZE
	.align		4
.L_6:
        /*0024*/ 	.byte	0x04, 0x11
        /*0026*/ 	.short	(.L_8 - .L_7)
	.align		4
.L_7:
        /*0028*/ 	.word	index@($__internal_0_$__cuda_sm20_div_rn_f64_full)
        /*002c*/ 	.word	0x00000430


	//----- nvinfo : EIATTR_FRAME_SIZE
	.align		4
.L_8:
        /*0030*/ 	.byte	0x04, 0x11
        /*0032*/ 	.short	(.L_10 - .L_9)
	.align		4
.L_9:
        /*0034*/ 	.word	index@(_Z27hessian_LFA_noB0_cudaKernelPdS_S_S_S_S_S_S_S_S_S_S_S_S_S_S_S_S_S_S_S_S_S_S_S_S_iiidd)
        /*0038*/ 	.word	0x00000430


	//----- nvinfo : EIATTR_MIN_STACK_SIZE
	.align		4
.L_10:
        /*003c*/ 	.byte	0x04, 0x12
        /*003e*/ 	.short	(.L_12 - .L_11)
	.align		4
.L_11:
        /*0040*/ 	.word	index@(_Z27hessian_LFA_noB0_cudaKernelPdS_S_S_S_S_S_S_S_S_S_S_S_S_S_S_S_S_S_S_S_S_S_S_S_S_iiidd)
        /*0044*/ 	.word	0x00000430
.L_12:


//--------------------- .nv.compat                --------------------------
	.section	.nv.compat,"",@"SHT_CUDA_COMPAT_INFO"
	.align	4
        /*0000*/ 	.byte	0x02, 0x09, 0x00, 0x00, 0x02, 0x02, 0x01, 0x00, 0x02, 0x05, 0x05, 0x00, 0x03, 0x07, 0x01, 0x01
        /*0010*/ 	.byte	0x02, 0x03, 0x00, 0x00, 0x02, 0x06, 0x01, 0x00, 0x04, 0x0b, 0x08, 0x00, 0x01, 0x00, 0x00, 0x00
        /*0020*/ 	.byte	0x00, 0x00, 0x00, 0x00


//--------------------- .nv.info._Z27hessian_LFA_noB0_cudaKernelPdS_S_S_S_S_S_S_S_S_S_S_S_S_S_S_S_S_S_S_S_S_S_S_S_S_iiidd --------------------------
	.section	.nv.info._Z27hessian_LFA_noB0_cudaKernelPdS_S_S_S_S_S_S_S_S_S_S_S_S_S_S_S_S_S_S_S_S_S_S_S_S_iiidd,"",@"SHT_CUDA_INFO"
	.sectionflags	@""
	.align	4


	//----- nvinfo : EIATTR_CUDA_API_VERSION
	.align		4
        /*0000*/ 	.byte	0x04, 0x37
        /*0002*/ 	.short	(.L_14 - .L_13)
.L_13:
        /*0004*/ 	.word	0x00000082


	//----- nvinfo : EIATTR_KPARAM_INFO
	.align		4
.L_14:
        /*0008*/ 	.byte	0x04, 0x17
        /*000a*/ 	.short	(.L_16 - .L_15)
.L_15:
        /*000c*/ 	.word	0x00000000
        /*0010*/ 	.short	0x001e
        /*0012*/ 	.short	0x00e8
        /*0014*/ 	.byte	0x00, 0xf0, 0x21, 0x00


	//----- nvinfo : EIATTR_KPARAM_INFO
	.align		4
.L_16:
        /*0018*/ 	.byte	0x04, 0x17
        /*001a*/ 	.short	(.L_18 - .L_17)
.L_17:
        /*001c*/ 	.word	0x00000000
        /*0020*/ 	.short	0x001d
        /*0022*/ 	.short	0x00e0
        /*0024*/ 	.byte	0x00, 0xf0, 0x21, 0x00


	//----- nvinfo : EIATTR_KPARAM_INFO
	.align		4
.L_18:
        /*0028*/ 	.byte	0x04, 0x17
        /*002a*/ 	.short	(.L_20 - .L_19)
.L_19:
        /*002c*/ 	.word	0x00000000
        /*0030*/ 	.short	0x001c
        /*0032*/ 	.short	0x00d8
        /*0034*/ 	.byte	0x00, 0xf0, 0x11, 0x00


	//----- nvinfo : EIATTR_KPARAM_INFO
	.align		4
.L_20:
        /*0038*/ 	.byte	0x04, 0x17
        /*003a*/ 	.short	(.L_22 - .L_21)
.L_21:
        /*003c*/ 	.word	0x00000000
        /*0040*/ 	.short	0x001b
        /*0042*/ 	.short	0x00d4
        /*0044*/ 	.byte	0x00, 0xf0, 0x11, 0x00


	//----- nvinfo : EIATTR_KPARAM_INFO
	.align		4
.L_22:
        /*0048*/ 	.byte	0x04, 0x17
        /*004a*/ 	.short	(.L_24 - .L_23)
.L_23:
        /*004c*/ 	.word	0x00000000
        /*0050*/ 	.short	0x001a
        /*0052*/ 	.short	0x00d0
        /*0054*/ 	.byte	0x00, 0xf0, 0x11, 0x00


	//----- nvinfo : EIATTR_KPARAM_INFO
	.align		4
.L_24:
        /*0058*/ 	.byte	0x04, 0x17
        /*005a*/ 	.short	(.L_26 - .L_25)
.L_25:
        /*005c*/ 	.word	0x00000000
        /*0060*/ 	.short	0x0019
        /*0062*/ 	.short	0x00c8
        /*0064*/ 	.byte	0x00, 0xf5, 0x21, 0x00


	//----- nvinfo : EIATTR_KPARAM_INFO
	.align		4
.L_26:
        /*0068*/ 	.byte	0x04, 0x17
        /*006a*/ 	.short	(.L_28 - .L_27)
.L_27:
        /*006c*/ 	.word	0x00000000
        /*0070*/ 	.short	0x0018
        /*0072*/ 	.short	0x00c0
        /*0074*/ 	.byte	0x00, 0xf5, 0x21, 0x00


	//----- nvinfo : EIATTR_KPARAM_INFO
	.align		4
.L_28:
        /*0078*/ 	.byte	0x04, 0x17
        /*007a*/ 	.short	(.L_30 - .L_29)
.L_29:
        /*007c*/ 	.word	0x00000000
        /*0080*/ 	.short	0x0017
        /*0082*/ 	.short	0x00b8
        /*0084*/ 	.byte	0x00, 0xf5, 0x21, 0x00


	//----- nvinfo : EIATTR_KPARAM_INFO
	.align		4
.L_30:
        /*0088*/ 	.byte	0x04, 0x17
        /*008a*/ 	.short	(.L_32 - .L_31)
.L_31:
        /*008c*/ 	.word	0x00000000
        /*0090*/ 	.short	0x0016
        /*0092*/ 	.short	0x00b0
        /*0094*/ 	.byte	0x00, 0xf5, 0x21, 0x00


	//----- nvinfo : EIATTR_KPARAM_INFO
	.align		4
.L_32:
        /*0098*/ 	.byte	0x04, 0x17
        /*009a*/ 	.short	(.L_34 - .L_33)
.L_33:
        /*009c*/ 	.word	0x00000000
        /*00a0*/ 	.short	0x0015
        /*00a2*/ 	.short	0x00a8
        /*00a4*/ 	.byte	0x00, 0xf5, 0x21, 0x00


	//----- nvinfo : EIATTR_KPARAM_INFO
	.align		4
.L_34:
        /*00a8*/ 	.byte	0x04, 0x17
        /*00aa*/ 	.short	(.L_36 - .L_35)
.L_35:
        /*00ac*/ 	.word	0x00000000
        /*00b0*/ 	.short	0x0014
        /*00b2*/ 	.short	0x00a0
        /*00b4*/ 	.byte	0x00, 0xf5, 0x21, 0x00


	//----- nvinfo : EIATTR_KPARAM_INFO
	.align		4
.L_36:
        /*00b8*/ 	.byte	0x04, 0x17
        /*00ba*/ 	.short	(.L_38 - .L_37)
.L_37:
        /*00bc*/ 	.word	0x00000000
        /*00c0*/ 	.short	0x0013
        /*00c2*/ 	.short	0x0098
        /*00c4*/ 	.byte	0x00, 0xf5, 0x21, 0x00


	//----- nvinfo : EIATTR_KPARAM_INFO
	.align		4
.L_38:
        /*00c8*/ 	.byte	0x04, 0x17
        /*00ca*/ 	.short	(.L_40 - .L_39)
.L_39:
        /*00cc*/ 	.word	0x00000000
        /*00d0*/ 	.short	0x0012
        /*00d2*/ 	.short	0x0090
        /*00d4*/ 	.byte	0x00, 0xf5, 0x21, 0x00


	//----- nvinfo : EIATTR_KPARAM_INFO
	.align		4
.L_40:
        /*00d8*/ 	.byte	0x04, 0x17
        /*00da*/ 	.short	(.L_42 - .L_41)
.L_41:
        /*00dc*/ 	.word	0x00000000
        /*00e0*/ 	.short	0x0011
        /*00e2*/ 	.short	0x0088
        /*00e4*/ 	.byte	0x00, 0xf5, 0x21, 0x00


	//----- nvinfo : EIATTR_KPARAM_INFO
	.align		4
.L_42:
        /*00e8*/ 	.byte	0x04, 0x17
        /*00ea*/ 	.short	(.L_44 - .L_43)
.L_43:
        /*00ec*/ 	.word	0x00000000
        /*00f0*/ 	.short	0x0010
        /*00f2*/ 	.short	0x0080
        /*00f4*/ 	.byte	0x00, 0xf5, 0x21, 0x00


	//----- nvinfo : EIATTR_KPARAM_INFO
	.align		4
.L_44:
        /*00f8*/ 	.byte	0x04, 0x17
        /*00fa*/ 	.short	(.L_46 - .L_45)
.L_45:
        /*00fc*/ 	.word	0x00000000
        /*0100*/ 	.short	0x000f
        /*0102*/ 	.short	0x0078
        /*0104*/ 	.byte	0x00, 0xf5, 0x21, 0x00


	//----- nvinfo : EIATTR_KPARAM_INFO
	.align		4
.L_46:
        /*0108*/ 	.byte	0x04, 0x17
        /*010a*/ 	.short	(.L_48 - .L_47)
.L_47:
        /*010c*/ 	.word	0x00000000
        /*0110*/ 	.short	0x000e
        /*0112*/ 	.short	0x0070
        /*0114*/ 	.byte	0x00, 0xf5, 0x21, 0x00


	//----- nvinfo : EIATTR_KPARAM_INFO
	.align		4
.L_48:
        /*0118*/ 	.byte	0x04, 0x17
        /*011a*/ 	.short	(.L_50 - .L_49)
.L_49:
        /*011c*/ 	.word	0x00000000
        /*0120*/ 	.short	0x000d
        /*0122*/ 	.short	0x0068
        /*0124*/ 	.byte	0x00, 0xf5, 0x21, 0x00


	//----- nvinfo : EIATTR_KPARAM_INFO
	.align		4
.L_50:
        /*0128*/ 	.byte	0x04, 0x17
        /*012a*/ 	.short	(.L_52 - .L_51)
.L_51:
        /*012c*/ 	.word	0x00000000
        /*0130*/ 	.short	0x000c
        /*0132*/ 	.short	0x0060
        /*0134*/ 	.byte	0x00, 0xf5, 0x21, 0x00


	//----- nvinfo : EIATTR_KPARAM_INFO
	.align		4
.L_52:
        /*0138*/ 	.byte	0x04, 0x17
        /*013a*/ 	.short	(.L_54 - .L_53)
.L_53:
        /*013c*/ 	.word	0x00000000
        /*0140*/ 	.short	0x000b
        /*0142*/ 	.short	0x0058
        /*0144*/ 	.byte	0x00, 0xf5, 0x21, 0x00


	//----- nvinfo : EIATTR_KPARAM_INFO
	.align		4
.L_54:
        /*0148*/ 	.byte	0x04, 0x17
        /*014a*/ 	.short	(.L_56 - .L_55)
.L_55:
        /*014c*/ 	.word	0x00000000
        /*0150*/ 	.short	0x000a
        /*0152*/ 	.short	0x0050
        /*0154*/ 	.byte	0x00, 0xf5, 0x21, 0x00


	//----- nvinfo : EIATTR_KPARAM_INFO
	.align		4
.L_56:
        /*0158*/ 	.byte	0x04, 0x17
        /*015a*/ 	.short	(.L_58 - .L_57)
.L_57:
        /*015c*/ 	.word	0x00000000
        /*0160*/ 	.short	0x0009
        /*0162*/ 	.short	0x0048
        /*0164*/ 	.byte	0x00, 0xf5, 0x21, 0x00


	//----- nvinfo : EIATTR_KPARAM_INFO
	.align		4
.L_58:
        /*0168*/ 	.byte	0x04, 0x17
        /*016a*/ 	.short	(.L_60 - .L_59)
.L_59:
        /*016c*/ 	.word	0x00000000
        /*0170*/ 	.short	0x0008
        /*0172*/ 	.short	0x0040
        /*0174*/ 	.byte	0x00, 0xf5, 0x21, 0x00


	//----- nvinfo : EIATTR_KPARAM_INFO
	.align		4
.L_60:
        /*0178*/ 	.byte	0x04, 0x17
        /*017a*/ 	.short	(.L_62 - .L_61)
.L_61:
        /*017c*/ 	.word	0x00000000
        /*0180*/ 	.short	0x0007
        /*0182*/ 	.short	0x0038
        /*0184*/ 	.byte	0x00, 0xf5, 0x21, 0x00


	//----- nvinfo : EIATTR_KPARAM_INFO
	.align		4
.L_62:
        /*0188*/ 	.byte	0x04, 0x17
        /*018a*/ 	.short	(.L_64 - .L_63)
.L_63:
        /*018c*/ 	.word	0x00000000
        /*0190*/ 	.short	0x0006
        /*0192*/ 	.short	0x0030
        /*0194*/ 	.byte	0x00, 0xf5, 0x21, 0x00


	//----- nvinfo : EIATTR_KPARAM_INFO
	.align		4
.L_64:
        /*0198*/ 	.byte	0x04, 0x17
        /*019a*/ 	.short	(.L_66 - .L_65)
.L_65:
        /*019c*/ 	.word	0x00000000
        /*01a0*/ 	.short	0x0005
        /*01a2*/ 	.short	0x0028
        /*01a4*/ 	.byte	0x00, 0xf5, 0x21, 0x00


	//----- nvinfo : EIATTR_KPARAM_INFO
	.align		4
.L_66:
        /*01a8*/ 	.byte	0x04, 0x17
        /*01aa*/ 	.short	(.L_68 - .L_67)
.L_67:
        /*01ac*/ 	.word	0x00000000
        /*01b0*/ 	.short	0x0004
        /*01b2*/ 	.short	0x0020
        /*01b4*/ 	.byte	0x00, 0xf5, 0x21, 0x00


	//----- nvinfo : EIATTR_KPARAM_INFO
	.align		4
.L_68:
        /*01b8*/ 	.byte	0x04, 0x17
        /*01ba*/ 	.short	(.L_70 - .L_69)
.L_69:
        /*01bc*/ 	.word	0x00000000
        /*01c0*/ 	.short	0x0003
        /*01c2*/ 	.short	0x0018
        /*01c4*/ 	.byte	0x00, 0xf5, 0x21, 0x00


	//----- nvinfo : EIATTR_KPARAM_INFO
	.align		4
.L_70:
        /*01c8*/ 	.byte	0x04, 0x17
        /*01ca*/ 	.short	(.L_72 - .L_71)
.L_71:
        /*01cc*/ 	.word	0x00000000
        /*01d0*/ 	.short	0x0002
        /*01d2*/ 	.short	0x0010
        /*01d4*/ 	.byte	0x00, 0xf5, 0x21, 0x00


	//----- nvinfo : EIATTR_KPARAM_INFO
	.align		4
.L_72:
        /*01d8*/ 	.byte	0x04, 0x17
        /*01da*/ 	.short	(.L_74 - .L_73)
.L_73:
        /*01dc*/ 	.word	0x00000000
        /*01e0*/ 	.short	0x0001
        /*01e2*/ 	.short	0x0008
        /*01e4*/ 	.byte	0x00, 0xf5, 0x21, 0x00


	//----- nvinfo : EIATTR_KPARAM_INFO
	.align		4
.L_74:
        /*01e8*/ 	.byte	0x04, 0x17
        /*01ea*/ 	.short	(.L_76 - .L_75)
.L_75:
        /*01ec*/ 	.word	0x00000000
        /*01f0*/ 	.short	0x0000
        /*01f2*/ 	.short	0x0000
        /*01f4*/ 	.byte	0x00, 0xf5, 0x21, 0x00


	//----- nvinfo : EIATTR_SPARSE_MMA_MASK
	.align		4
.L_76:
        /*01f8*/ 	.byte	0x03, 0x50
        /*01fa*/ 	.short	0x0000


	//----- nvinfo : EIATTR_MAXREG_COUNT
	.align		4
        /*01fc*/ 	.byte	0x03, 0x1b
        /*01fe*/ 	.short	0x00ff


	//----- nvinfo : EIATTR_MERCURY_ISA_VERSION
	.align		4
        /*0200*/ 	.byte	0x03, 0x5f
        /*0202*/ 	.short	0x0101


	//----- nvinfo : EIATTR_VRC_CTA_INIT_COUNT
	.align		4
        /*0204*/ 	.byte	0x02, 0x4a
	.zero		1
	.zero		1


	//----- nvinfo : EIATTR_EXIT_INSTR_OFFSETS
	.align		4
        /*0208*/ 	.byte	0x04, 0x1c
        /*020a*/ 	.short	(.L_78 - .L_77)


	//   ....[0]....
.L_77:
        /*020c*/ 	.word	0x00000080


	//   ....[1]....
        /*0210*/ 	.word	0x0000a4c0


	//----- nvinfo : EIATTR_CRS_STACK_SIZE
	.align		4
.L_78:
        /*0214*/ 	.byte	0x04, 0x1e
        /*0216*/ 	.short	(.L_80 - .L_79)
.L_79:
        /*0218*/ 	.word	0x00000000


	//----- nvinfo : EIATTR_CBANK_PARAM_SIZE
	.align		4
.L_80:
        /*021c*/ 	.byte	0x03, 0x19
        /*021e*/ 	.short	0x00f0


	//----- nvinfo : EIATTR_PARAM_CBANK
	.align		4
        /*0220*/ 	.byte	0x04, 0x0a
        /*0222*/ 	.short	(.L_82 - .L_81)
	.align		4
.L_81:
        /*0224*/ 	.word	index@(.nv.constant0._Z27hessian_LFA_noB0_cudaKernelPdS_S_S_S_S_S_S_S_S_S_S_S_S_S_S_S_S_S_S_S_S_S_S_S_S_iiidd)
        /*0228*/ 	.short	0x0380
        /*022a*/ 	.short	0x00f0


	//----- nvinfo : EIATTR_SW_WAR
	.align		4
.L_82:
        /*022c*/ 	.byte	0x04, 0x36
        /*022e*/ 	.short	(.L_84 - .L_83)
.L_83:
        /*0230*/ 	.word	0x00000008
.L_84:


//--------------------- .nv.callgraph             --------------------------
	.section	.nv.callgraph,"",@"SHT_CUDA_CALLGRAPH"
	.align	4
	.sectionentsize	8
	.align		4
        /*0000*/ 	.word	0x00000000
	.align		4
        /*0004*/ 	.word	0xffffffff
	.align		4
        /*0008*/ 	.word	0x00000000
	.align		4
        /*000c*/ 	.word	0xfffffffe
	.align		4
        /*0010*/ 	.word	0x00000000
	.align		4
        /*0014*/ 	.word	0xfffffffd
	.align		4
        /*0018*/ 	.word	0x00000000
	.align		4
        /*001c*/ 	.word	0xfffffffc


//--------------------- .nv.constant4             --------------------------
	.section	.nv.constant4,"a",@progbits
	.align	8
	.align		8
.nv.constant4:
        /*0000*/ 	.dword	__cudart_i2opi_d


//--------------------- .text._Z27hessian_LFA_noB0_cudaKernelPdS_S_S_S_S_S_S_S_S_S_S_S_S_S_S_S_S_S_S_S_S_S_S_S_S_iiidd --------------------------
	.section	.text._Z27hessian_LFA_noB0_cudaKernelPdS_S_S_S_S_S_S_S_S_S_S_S_S_S_S_S_S_S_S_S_S_S_S_S_S_iiidd,"ax",@progbits
	.align	128
        .global         _Z27hessian_LFA_noB0_cudaKernelPdS_S_S_S_S_S_S_S_S_S_S_S_S_S_S_S_S_S_S_S_S_S_S_S_S_iiidd
        .type           _Z27hessian_LFA_noB0_cudaKernelPdS_S_S_S_S_S_S_S_S_S_S_S_S_S_S_S_S_S_S_S_S_S_S_S_S_iiidd,@function
        .size           _Z27hessian_LFA_noB0_cudaKernelPdS_S_S_S_S_S_S_S_S_S_S_S_S_S_S_S_S_S_S_S_S_S_S_S_S_iiidd,(.L_x_86 - _Z27hessian_LFA_noB0_cudaKernelPdS_S_S_S_S_S_S_S_S_S_S_S_S_S_S_S_S_S_S_S_S_S_S_S_S_iiidd)
        .other          _Z27hessian_LFA_noB0_cudaKernelPdS_S_S_S_S_S_S_S_S_S_S_S_S_S_S_S_S_S_S_S_S_S_S_S_S_iiidd,@"STO_CUDA_ENTRY STV_DEFAULT"
_Z27hessian_LFA_noB0_cudaKernelPdS_S_S_S_S_S_S_S_S_S_S_S_S_S_S_S_S_S_S_S_S_S_S_S_S_iiidd:
.text._Z27hessian_LFA_noB0_cudaKernelPdS_S_S_S_S_S_S_S_S_S_S_S_S_S_S_S_S_S_S_S_S_S_S_S_S_iiidd:
[----:B------:R-:W0:Y:S01]  /*0000*/  LDC R1, c[0x0][0x37c] ;  /* 0x0000df00ff017b82 */ /* 0x000e220000000800 */
[----:B------:R-:W1:Y:S07]  /*0010*/  S2R R10, SR_TID.X ;  /* 0x00000000000a7919 */ /* 0x000e6e0000002100 */
[----:B------:R-:W1:Y:S01]  /*0020*/  S2UR UR4, SR_CTAID.X ;  /* 0x00000000000479c3 */ /* 0x000e620000002500 */
[----:B------:R-:W2:Y:S01]  /*0030*/  LDCU UR5, c[0x0][0x450] ;  /* 0x00008a00ff0577ac */ /* 0x000ea20008000800 */
[----:B0-----:R-:W-:-:S06]  /*0040*/  VIADD R1, R1, 0xfffffbd0 ;  /* 0xfffffbd001017836 */ /* 0x001fcc0000000000 */
[----:B------:R-:W1:Y:S02]  /*0050*/  LDC R3, c[0x0][0x360] ;  /* 0x0000d800ff037b82 */ /* 0x000e640000000800 */
[----:B-1----:R-:W-:-:S05]  /*0060*/  IMAD R10, R3, UR4, R10 ;  /* 0x00000004030a7c24 */ /* 0x002fca000f8e020a */
[----:B--2---:R-:W-:-:S13]  /*0070*/  ISETP.GE.AND P0, PT, R10, UR5, PT ;  /* 0x000000050a007c0c */ /* 0x004fda000bf06270 */
[----:B------:R-:W-:Y:S05]  /*0080*/  @P0 EXIT ;  /* 0x000000000000094d */ /* 0x000fea0003800000 */
[----:B------:R-:W0:Y:S01]  /*0090*/  LDC.64 R18, c[0x0][0x400] ;  /* 0x00010000ff127b82 */ /* 0x000e220000000a00 */
[----:B------:R-:W1:Y:S01]  /*00a0*/  LDCU.64 UR8, c[0x0][0x358] ;  /* 0x00006b00ff0877ac */ /* 0x000e620008000a00 */
[----:B------:R-:W-:Y:S01]  /*00b0*/  IMAD.MOV.U32 R8, RZ, RZ, 0x0 ;  /* 0x00000000ff087424 */ /* 0x000fe200078e00ff */
[----:B------:R-:W-:Y:S01]  /*00c0*/  CS2R R44, SRZ ;  /* 0x00000000002c7805 */ /* 0x000fe2000001ff00 */
[----:B------:R-:W-:Y:S01]  /*00d0*/  IMAD.MOV.U32 R9, RZ, RZ, 0x3ff00000 ;  /* 0x3ff00000ff097424 */ /* 0x000fe200078e00ff */
[----:B------:R-:W2:Y:S01]  /*00e0*/  LDCU UR5, c[0x0][0x454] ;  /* 0x00008a80ff0577ac */ /* 0x000ea20008000800 */
[----:B------:R-:W-:Y:S01]  /*00f0*/  IMAD.MOV.U32 R2, RZ, RZ, 0x0 ;  /* 0x00000000ff027424 */ /* 0x000fe200078e00ff */
[----:B------:R-:W-:Y:S01]  /*0100*/  CS2R R4, SRZ ;  /* 0x0000000000047805 */ /* 0x000fe2000001ff00 */
[----:B------:R-:W3:Y:S01]  /*0110*/  LDC.64 R20, c[0x0][0x408] ;  /* 0x00010200ff147b82 */ /* 0x000ee20000000a00 */
[----:B------:R-:W-:Y:S01]  /*0120*/  IMAD.MOV.U32 R3, RZ, RZ, 0x3ff00000 ;  /* 0x3ff00000ff037424 */ /* 0x000fe200078e00ff */
[----:B------:R-:W-:-:S06]  /*0130*/  CS2R R6, SRZ ;  /* 0x0000000000067805 */ /* 0x000fcc000001ff00 */
[----:B------:R-:W4:Y:S01]  /*0140*/  LDC.64 R22, c[0x0][0x410] ;  /* 0x00010400ff167b82 */ /* 0x000f220000000a00 */
[----:B--2---:R-:W-:-:S07]  /*0150*/  UISETP.GE.AND UP0, UPT, UR5, 0x1, UPT ;  /* 0x000000010500788c */ /* 0x004fce000bf06270 */
[----:B------:R-:W2:Y:S01]  /*0160*/  LDC.64 R24, c[0x0][0x418] ;  /* 0x00010600ff187b82 */ /* 0x000ea20000000a00 */
[----:B0-----:R-:W-:-:S05]  /*0170*/  IMAD.WIDE R18, R10, 0x8, R18 ;  /* 0x000000080a127825 */ /* 0x001fca00078e0212 */
[----:B-1----:R0:W-:Y:S01]  /*0180*/  STG.E.64 desc[UR8][R18.64], R8 ;  /* 0x0000000812007986 */ /* 0x0021e2000c101b08 */
[----:B---3--:R-:W-:-:S05]  /*0190*/  IMAD.WIDE R20, R10, 0x8, R20 ;  /* 0x000000080a147825 */ /* 0x008fca00078e0214 */
[----:B------:R0:W-:Y:S01]  /*01a0*/  STG.E.64 desc[UR8][R20.64], RZ ;  /* 0x000000ff14007986 */ /* 0x0001e2000c101b08 */
[----:B----4-:R-:W-:-:S05]  /*01b0*/  IMAD.WIDE R22, R10, 0x8, R22 ;  /* 0x000000080a167825 */ /* 0x010fca00078e0216 */
[----:B------:R0:W-:Y:S01]  /*01c0*/  STG.E.64 desc[UR8][R22.64], RZ ;  /* 0x000000ff16007986 */ /* 0x0001e2000c101b08 */
[----:B--2---:R-:W-:-:S05]  /*01d0*/  IMAD.WIDE R24, R10, 0x8, R24 ;  /* 0x000000080a187825 */ /* 0x004fca00078e0218 */
[----:B------:R0:W-:Y:S01]  /*01e0*/  STG.E.64 desc[UR8][R24.64], RZ ;  /* 0x000000ff18007986 */ /* 0x0001e2000c101b08 */
[----:B------:R-:W-:Y:S05]  /*01f0*/  BRA.U !UP0, `(.L_x_0) ;  /* 0x000000a108807547 */ /* 0x000fea000b800000 */
[----:B------:R-:W1:Y:S01]  /*0200*/  LDCU UR4, c[0x0][0x458] ;  /* 0x00008b00ff0477ac */ /* 0x000e620008000800 */
[----:B------:R-:W-:Y:S01]  /*0210*/  HFMA2 R28, -RZ, RZ, 0, 0 ;  /* 0x00000000ff1c7431 */ /* 0x000fe200000001ff */
[----:B------:R-:W-:Y:S01]  /*0220*/  CS2R R26, SRZ ;  /* 0x00000000001a7805 */ /* 0x000fe2000001ff00 */
[----:B------:R-:W-:Y:S01]  /*0230*/  IMAD.MOV.U32 R29, RZ, RZ, 0x3ff00000 ;  /* 0x3ff00000ff1d7424 */ /* 0x000fe200078e00ff */
[----:B------:R-:W-:Y:S02]  /*0240*/  CS2R R30, SRZ ;  /* 0x00000000001e7805 */ /* 0x000fe4000001ff00 */
[----:B------:R-:W-:Y:S01]  /*0250*/  CS2R R32, SRZ ;  /* 0x0000000000207805 */ /* 0x000fe2000001ff00 */
[----:B------:R-:W-:Y:S01]  /*0260*/  UIADD3 UR12, UPT, UPT, UR5, -0x1, URZ ;  /* 0xffffffff050c7890 */ /* 0x000fe2000fffe0ff */
[----:B------:R-:W2:Y:S01]  /*0270*/  LDCU.64 UR10, c[0x0][0x468] ;  /* 0x00008d00ff0a77ac */ /* 0x000ea20008000a00 */
[----:B------:R-:W3:Y:S01]  /*0280*/  LDCU UR6, c[0x0][0x454] ;  /* 0x00008a80ff0677ac */ /* 0x000ee20008000800 */
[----:B-1----:R-:W-:-:S03]  /*0290*/  UIMAD UR5, UR5, UR4, URZ ;  /* 0x00000004050572a4 */ /* 0x002fc6000f8e02ff */
[----:B------:R-:W-:-:S09]  /*02a0*/  UMOV UR4, URZ ;  /* 0x000000ff00047c82 */ /* 0x000fd20008000000 */
.L_x_10:
[----:B0-----:R-:W1:Y:S08]  /*02b0*/  LDC R3, c[0x0][0x450] ;  /* 0x00011400ff037b82 */ /* 0x001e700000000800 */
[----:B------:R-:W4:Y:S08]  /*02c0*/  LDC.64 R34, c[0x0][0x428] ;  /* 0x00010a00ff227b82 */ /* 0x000f300000000a00 */
[----:B------:R-:W0:Y:S01]  /*02d0*/  LDC.64 R36, c[0x0][0x420] ;  /* 0x00010800ff247b82 */ /* 0x000e220000000a00 */
[----:B-1----:R-:W-:-:S07]  /*02e0*/  IMAD R3, R3, UR4, R10 ;  /* 0x0000000403037c24 */ /* 0x002fce000f8e020a */
[----:B------:R-:W1:Y:S01]  /*02f0*/  LDC.64 R38, c[0x0][0x430] ;  /* 0x00010c00ff267b82 */ /* 0x000e620000000a00 */
[----:B----4-:R-:W-:-:S07]  /*0300*/  IMAD.WIDE R34, R3, 0x8, R34 ;  /* 0x0000000803227825 */ /* 0x010fce00078e0222 */
[----:B------:R-:W4:Y:S01]  /*0310*/  LDC.64 R40, c[0x0][0x438] ;  /* 0x00010e00ff287b82 */ /* 0x000f220000000a00 */
[----:B------:R-:W2:Y:S01]  /*0320*/  LDG.E.64 R34, desc[UR8][R34.64] ;  /* 0x0000000822227981 */ /* 0x000ea2000c1e1b00 */
[----:B0-----:R-:W-:-:S06]  /*0330*/  IMAD.WIDE R36, R3, 0x8, R36 ;  /* 0x0000000803247825 */ /* 0x001fcc00078e0224 */
[----:B------:R-:W3:Y:S01]  /*0340*/  LDG.E.64 R36, desc[UR8][R36.64] ;  /* 0x0000000824247981 */ /* 0x000ee2000c1e1b00 */
[----:B-1----:R-:W-:-:S06]  /*0350*/  IMAD.WIDE R38, R3, 0x8, R38 ;  /* 0x0000000803267825 */ /* 0x002fcc00078e0226 */
[----:B------:R-:W5:Y:S01]  /*0360*/  LDG.E.64 R38, desc[UR8][R38.64] ;  /* 0x0000000826267981 */ /* 0x000f62000c1e1b00 */
[----:B----4-:R-:W-:-:S06]  /*0370*/  IMAD.WIDE R40, R3, 0x8, R40 ;  /* 0x0000000803287825 */ /* 0x010fcc00078e0228 */
[----:B------:R-:W5:Y:S01]  /*0380*/  LDG.E.64 R40, desc[UR8][R40.64] ;  /* 0x0000000828287981 */ /* 0x000f62000c1e1b00 */
[----:B------:R-:W-:Y:S02]  /*0390*/  IMAD.MOV.U32 R6, RZ, RZ, 0x0 ;  /* 0x00000000ff067424 */ /* 0x000fe400078e00ff */
[----:B------:R-:W-:Y:S01]  /*03a0*/  IMAD.MOV.U32 R7, RZ, RZ, 0x3fd80000 ;  /* 0x3fd80000ff077424 */ /* 0x000fe200078e00ff */
[----:B------:R-:W-:Y:S01]  /*03b0*/  BSSY.RECONVERGENT B0, `(.L_x_1) ;  /* 0x000001a000007945 */ /* 0x000fe20003800200 */
[----:B--2---:R-:W-:-:S08]  /*03c0*/  DMUL R2, R34, R34 ;  /* 0x0000002222027228 */ /* 0x004fd00000000000 */
[----:B---3--:R-:W-:-:S06]  /*03d0*/  DFMA R8, R36, R36, R2 ;  /* 0x000000242408722b */ /* 0x008fcc0000000002 */
[----:B------:R-:W0:Y:S04]  /*03e0*/  MUFU.RSQ64H R3, R9 ;  /* 0x0000000900037308 */ /* 0x000e280000001c00 */
[----:B------:R-:W-:-:S06]  /*03f0*/  VIADD R2, R9, 0xfcb00000 ;  /* 0xfcb0000009027836 */ /* 0x000fcc0000000000 */
[----:B0-----:R-:W-:-:S08]  /*0400*/  DMUL R4, R2, R2 ;  /* 0x0000000202047228 */ /* 0x001fd00000000000 */
[----:B------:R-:W-:-:S08]  /*0410*/  DFMA R4, R8, -R4, 1 ;  /* 0x3ff000000804742b */ /* 0x000fd00000000804 */
[----:B------:R-:W-:Y:S02]  /*0420*/  DFMA R6, R4, R6, 0.5 ;  /* 0x3fe000000406742b */ /* 0x000fe40000000006 */
[----:B------:R-:W-:-:S08]  /*0430*/  DMUL R4, R2, R4 ;  /* 0x0000000402047228 */ /* 0x000fd00000000000 */
[----:B------:R-:W-:Y:S01]  /*0440*/  DFMA R12, R6, R4, R2 ;  /* 0x00000004060c722b */ /* 0x000fe20000000002 */
[----:B------:R-:W-:-:S07]  /*0450*/  ISETP.GE.U32.AND P0, PT, R2, 0x7ca00000, PT ;  /* 0x7ca000000200780c */ /* 0x000fce0003f06070 */
[----:B------:R-:W-:Y:S02]  /*0460*/  DMUL R14, R8, R12 ;  /* 0x0000000c080e7228 */ /* 0x000fe40000000000 */
[----:B------:R-:W-:Y:S01]  /*0470*/  VIADD R7, R13, 0xfff00000 ;  /* 0xfff000000d077836 */ /* 0x000fe20000000000 */
[----:B------:R-:W-:-:S05]  /*0480*/  MOV R6, R12 ;  /* 0x0000000c00067202 */ /* 0x000fca0000000f00 */
[----:B------:R-:W-:-:S08]  /*0490*/  DFMA R16, R14, -R14, R8 ;  /* 0x8000000e0e10722b */ /* 0x000fd00000000008 */
[----:B------:R-:W-:Y:S01]  /*04a0*/  DFMA R4, R16, R6, R14 ;  /* 0x000000061004722b */ /* 0x000fe2000000000e */
[----:B------:R-:W-:Y:S10]  /*04b0*/  @!P0 BRA `(.L_x_2) ;  /* 0x0000000000248947 */ /* 0x000ff40003800000 */
[----:B------:R-:W-:Y:S01]  /*04c0*/  IMAD.MOV.U32 R6, RZ, RZ, R12 ;  /* 0x000000ffff067224 */ /* 0x000fe200078e000c */
[----:B------:R-:W-:Y:S01]  /*04d0*/  MOV R72, R14 ;  /* 0x0000000e00487202 */ /* 0x000fe20000000f00 */
[----:B------:R-:W-:Y:S01]  /*04e0*/  IMAD.MOV.U32 R4, RZ, RZ, R8 ;  /* 0x000000ffff047224 */ /* 0x000fe200078e0008 */
[----:B------:R-:W-:Y:S01]  /*04f0*/  MOV R0, 0x550 ;  /* 0x0000055000007802 */ /* 0x000fe20000000f00 */
[----:B------:R-:W-:Y:S02]  /*0500*/  IMAD.MOV.U32 R5, RZ, RZ, R9 ;  /* 0x000000ffff057224 */ /* 0x000fe400078e0009 */
[----:B------:R-:W-:Y:S02]  /*0510*/  IMAD.MOV.U32 R74, RZ, RZ, R16 ;  /* 0x000000ffff4a7224 */ /* 0x000fe400078e0010 */
[----:B------:R-:W-:Y:S02]  /*0520*/  IMAD.MOV.U32 R75, RZ, RZ, R17 ;  /* 0x000000ffff4b7224 */ /* 0x000fe400078e0011 */
[----:B------:R-:W-:-:S07]  /*0530*/  IMAD.MOV.U32 R73, RZ, RZ, R15 ;  /* 0x000000ffff497224 */ /* 0x000fce00078e000f */
[----:B-----5:R-:W-:Y:S05]  /*0540*/  CALL.REL.NOINC `($__internal_1_$__cuda_sm20_dsqrt_rn_f64_mediumpath_v1) ;  /* 0x000000a400507944 */ /* 0x020fea0003c00000 */
.L_x_2:
[----:B------:R-:W-:Y:S05]  /*0550*/  BSYNC.RECONVERGENT B0 ;  /* 0x0000000000007941 */ /* 0x000fea0003800200 */
.L_x_1:
[----:B------:R-:W-:Y:S01]  /*0560*/  DMUL R4, R4, -UR10 ;  /* 0x8000000a04047c28 */ /* 0x000fe20008000000 */
[----:B------:R-:W-:Y:S01]  /*0570*/  UMOV UR14, 0x8346e69a ;  /* 0x8346e69a000e7882 */ /* 0x000fe20000000000 */
[----:B------:R-:W-:Y:S01]  /*0580*/  UMOV UR15, 0x41afe3d8 ;  /* 0x41afe3d8000f7882 */ /* 0x000fe20000000000 */
[----:B------:R-:W-:Y:S05]  /*0590*/  BSSY.RECONVERGENT B0, `(.L_x_3) ;  /* 0x000001c000007945 */ /* 0x000fea0003800200 */
[----:B------:R-:W-:-:S08]  /*05a0*/  DMUL R4, R4, UR14 ;  /* 0x0000000e04047c28 */ /* 0x000fd00008000000 */
[----:B------:R-:W-:-:S08]  /*05b0*/  DMUL R88, R4, 0.5 ;  /* 0x3fe0000004587828 */ /* 0x000fd00000000000 */
[----:B------:R-:W-:-:S14]  /*05c0*/  DSETP.NEU.AND P0, PT, |R88|, +INF , PT ;  /* 0x7ff000005800742a */ /* 0x000fdc0003f0d200 */
[----:B------:R-:W-:Y:S01]  /*05d0*/  @!P0 DMUL R2, RZ, R88 ;  /* 0x00000058ff028228 */ /* 0x000fe20000000000 */
[----:B------:R-:W-:Y:S01]  /*05e0*/  @!P0 IMAD.MOV.U32 R0, RZ, RZ, RZ ;  /* 0x000000ffff008224 */ /* 0x000fe200078e00ff */
[----:B------:R-:W-:Y:S09]  /*05f0*/  @!P0 BRA `(.L_x_4) ;  /* 0x0000000000548947 */ /* 0x000ff20003800000 */
[----:B------:R-:W-:Y:S01]  /*0600*/  UMOV UR14, 0x6dc9c883 ;  /* 0x6dc9c883000e7882 */ /* 0x000fe20000000000 */
[----:B------:R-:W-:Y:S01]  /*0610*/  UMOV UR15, 0x3fe45f30 ;  /* 0x3fe45f30000f7882 */ /* 0x000fe20000000000 */
[C---:B------:R-:W-:Y:S02]  /*0620*/  DSETP.GE.AND P0, PT, |R88|.reuse, 2.14748364800000000000e+09, PT ;  /* 0x41e000005800742a */ /* 0x040fe40003f06200 */
[----:B------:R-:W-:Y:S01]  /*0630*/  DMUL R4, R88, UR14 ;  /* 0x0000000e58047c28 */ /* 0x000fe20008000000 */
[----:B------:R-:W-:Y:S01]  /*0640*/  UMOV UR14, 0x54442d18 ;  /* 0x54442d18000e7882 */ /* 0x000fe20000000000 */
[----:B------:R-:W-:-:S04]  /*0650*/  UMOV UR15, 0x3ff921fb ;  /* 0x3ff921fb000f7882 */ /* 0x000fc80000000000 */
[----:B------:R-:W0:Y:S08]  /*0660*/  F2I.F64 R0, R4 ;  /* 0x0000000400007311 */ /* 0x000e300000301100 */
[----:B0-----:R-:W0:Y:S02]  /*0670*/  I2F.F64 R2, R0 ;  /* 0x0000000000027312 */ /* 0x001e240000201c00 */
[----:B0-----:R-:W-:Y:S01]  /*0680*/  DFMA R6, R2, -UR14, R88 ;  /* 0x8000000e02067c2b */ /* 0x001fe20008000058 */
[----:B------:R-:W-:Y:S01]  /*0690*/  UMOV UR14, 0x33145c00 ;  /* 0x33145c00000e7882 */ /* 0x000fe20000000000 */
[----:B------:R-:W-:-:S06]  /*06a0*/  UMOV UR15, 0x3c91a626 ;  /* 0x3c91a626000f7882 */ /* 0x000fcc0000000000 */
[----:B------:R-:W-:Y:S01]  /*06b0*/  DFMA R6, R2, -UR14, R6 ;  /* 0x8000000e02067c2b */ /* 0x000fe20008000006 */
[----:B------:R-:W-:Y:S01]  /*06c0*/  UMOV UR14, 0x252049c0 ;  /* 0x252049c0000e7882 */ /* 0x000fe20000000000 */
[----:B------:R-:W-:-:S06]  /*06d0*/  UMOV UR15, 0x397b839a ;  /* 0x397b839a000f7882 */ /* 0x000fcc0000000000 */
[----:B------:R-:W-:Y:S01]  /*06e0*/  DFMA R2, R2, -UR14, R6 ;  /* 0x8000000e02027c2b */ /* 0x000fe20008000006 */
[----:B------:R-:W-:Y:S10]  /*06f0*/  @!P0 BRA `(.L_x_4) ;  /* 0x0000000000148947 */ /* 0x000ff40003800000 */
[----:B------:R-:W-:Y:S01]  /*0700*/  IMAD.MOV.U32 R0, RZ, RZ, R88 ;  /* 0x000000ffff007224 */ /* 0x000fe200078e0058 */
[----:B------:R-:W-:-:S07]  /*0710*/  MOV R94, 0x730 ;  /* 0x00000730005e7802 */ /* 0x000fce0000000f00 */
[----:B-----5:R-:W-:Y:S05]  /*0720*/  CALL.REL.NOINC `($_Z27hessian_LFA_noB0_cudaKernelPdS_S_S_S_S_S_S_S_S_S_S_S_S_S_S_S_S_S_S_S_S_S_S_S_S_iiidd$__internal_trig_reduction_slowpathd) ;  /* 0x000000a400887944 */ /* 0x020fea0003c00000 */
[----:B------:R-:W-:Y:S02]  /*0730*/  IMAD.MOV.U32 R2, RZ, RZ, R4 ;  /* 0x000000ffff027224 */ /* 0x000fe400078e0004 */
[----:B------:R-:W-:-:S07]  /*0740*/  IMAD.MOV.U32 R3, RZ, RZ, R5 ;  /* 0x000000ffff037224 */ /* 0x000fce00078e0005 */
.L_x_4:
[----:B------:R-:W-:Y:S05]  /*0750*/  BSYNC.RECONVERGENT B0 ;  /* 0x0000000000007941 */ /* 0x000fea0003800200 */
.L_x_3:
[----:B------:R-:W-:Y:S01]  /*0760*/  DADD R42, -RZ, |R34| ;  /* 0x00000000ff2a7229 */ /* 0x000fe20000000522 */
[----:B------:R-:W-:Y:S01]  /*0770*/  IMAD.MOV.U32 R14, RZ, RZ, 0x1 ;  /* 0x00000001ff0e7424 */ /* 0x000fe200078e00ff */
[--C-:B------:R-:W-:Y:S01]  /*0780*/  DADD R44, -RZ, |R36|.reuse ;  /* 0x00000000ff2c7229 */ /* 0x100fe20000000524 */
[----:B------:R-:W-:Y:S01]  /*0790*/  IMAD.MOV.U32 R12, RZ, RZ, 0x2cb0d246 ;  /* 0x2cb0d246ff0c7424 */ /* 0x000fe200078e00ff */
[----:B------:R-:W-:Y:S01]  /*07a0*/  DSETP.GT.AND P0, PT, |R34|, |R36|, PT ;  /* 0x400000242200722a */ /* 0x000fe20003f04200 */
[----:B------:R-:W-:Y:S01]  /*07b0*/  IMAD.MOV.U32 R13, RZ, RZ, 0x3e5ae5f1 ;  /* 0x3e5ae5f1ff0d7424 */ /* 0x000fe200078e00ff */
[----:B------:R-:W-:Y:S01]  /*07c0*/  DMUL R4, R2, R2 ;  /* 0x0000000202047228 */ /* 0x000fe20000000000 */
[----:B------:R-:W-:Y:S01]  /*07d0*/  UMOV UR16, 0xf9785eba ;  /* 0xf9785eba00107882 */ /* 0x000fe20000000000 */
[----:B------:R-:W-:Y:S01]  /*07e0*/  UMOV UR17, 0x3de5db65 ;  /* 0x3de5db6500117882 */ /* 0x000fe20000000000 */
[----:B------:R-:W-:Y:S01]  /*07f0*/  MOV R6, 0xc1ef8528 ;  /* 0xc1ef852800067802 */ /* 0x000fe20000000f00 */
[----:B------:R-:W-:Y:S01]  /*0800*/  IMAD.MOV.U32 R7, RZ, RZ, 0x3e21eea7 ;  /* 0x3e21eea7ff077424 */ /* 0x000fe200078e00ff */
[----:B------:R-:W-:Y:S01]  /*0810*/  UMOV UR14, 0x20fd8164 ;  /* 0x20fd8164000e7882 */ /* 0x000fe20000000000 */
[----:B------:R-:W-:Y:S01]  /*0820*/  FSEL R9, R43, R45, P0 ;  /* 0x0000002d2b097208 */ /* 0x000fe20000000000 */
[----:B------:R-:W-:Y:S01]  /*0830*/  UMOV UR15, 0x3da8ff83 ;  /* 0x3da8ff83000f7882 */ /* 0x000fe20000000000 */
[----:B------:R-:W-:Y:S01]  /*0840*/  FSEL R8, R42, R44, P0 ;  /* 0x0000002c2a087208 */ /* 0x000fe20000000000 */
[C---:B------:R-:W-:Y:S01]  /*0850*/  DFMA R12, R4.reuse, UR16, -R12 ;  /* 0x00000010040c7c2b */ /* 0x040fe2000800080c */
[----:B------:R-:W0:Y:S01]  /*0860*/  MUFU.RCP64H R15, R9 ;  /* 0x00000009000f7308 */ /* 0x000e220000001800 */
[C---:B------:R-:W-:Y:S01]  /*0870*/  DFMA R6, R4.reuse, -UR14, R6 ;  /* 0x8000000e04067c2b */ /* 0x040fe20008000006 */
[----:B------:R-:W-:Y:S01]  /*0880*/  UMOV UR16, 0x69ace392 ;  /* 0x69ace39200107882 */ /* 0x000fe20000000000 */
[----:B------:R-:W-:Y:S01]  /*0890*/  UMOV UR17, 0x3ec71de3 ;  /* 0x3ec71de300117882 */ /* 0x000fe20000000000 */
[----:B------:R-:W-:Y:S01]  /*08a0*/  UMOV UR14, 0x8e06e6d9 ;  /* 0x8e06e6d9000e7882 */ /* 0x000fe20000000000 */
[----:B------:R-:W-:Y:S01]  /*08b0*/  UMOV UR15, 0x3e927e4f ;  /* 0x3e927e4f000f7882 */ /* 0x000fe20000000000 */
[----:B------:R-:W-:Y:S01]  /*08c0*/  FSEL R166, R44, R42, P0 ;  /* 0x0000002a2ca67208 */ /* 0x000fe20000000000 */
[C---:B------:R-:W-:Y:S01]  /*08d0*/  DFMA R12, R4.reuse, R12, UR16 ;  /* 0x00000010040c7e2b */ /* 0x040fe2000800000c */
[----:B------:R-:W-:Y:S01]  /*08e0*/  UMOV UR16, 0x19db62a1 ;  /* 0x19db62a100107882 */ /* 0x000fe20000000000 */
[C---:B------:R-:W-:Y:S01]  /*08f0*/  DFMA R6, R4.reuse, R6, -UR14 ;  /* 0x8000000e04067e2b */ /* 0x040fe20008000006 */
[----:B------:R-:W-:Y:S01]  /*0900*/  UMOV UR17, 0x3f2a01a0 ;  /* 0x3f2a01a000117882 */ /* 0x000fe20000000000 */
[----:B------:R-:W-:Y:S01]  /*0910*/  UMOV UR14, 0x19ddbce9 ;  /* 0x19ddbce9000e7882 */ /* 0x000fe20000000000 */
[----:B------:R-:W-:Y:S01]  /*0920*/  UMOV UR15, 0x3efa01a0 ;  /* 0x3efa01a0000f7882 */ /* 0x000fe20000000000 */
[----:B------:R-:W-:Y:S01]  /*0930*/  FSEL R167, R45, R43, P0 ;  /* 0x0000002b2da77208 */ /* 0x000fe20000000000 */
[----:B------:R-:W-:Y:S01]  /*0940*/  BSSY.RECONVERGENT B1, `(.L_x_5) ;  /* 0x0000031000017945 */ /* 0x000fe20003800200 */
[----:B------:R-:W-:Y:S01]  /*0950*/  DFMA R12, R4, R12, -UR16 ;  /* 0x80000010040c7e2b */ /* 0x000fe2000800000c */
[----:B------:R-:W-:Y:S01]  /*0960*/  UMOV UR16, 0x11110818 ;  /* 0x1111081800107882 */ /* 0x000fe20000000000 */
[----:B0-----:R-:W-:Y:S01]  /*0970*/  DFMA R16, -R8, R14, 1 ;  /* 0x3ff000000810742b */ /* 0x001fe2000000010e */
[----:B------:R-:W-:Y:S01]  /*0980*/  UMOV UR17, 0x3f811111 ;  /* 0x3f81111100117882 */ /* 0x000fe20000000000 */
[C---:B------:R-:W-:Y:S01]  /*0990*/  DFMA R6, R4.reuse, R6, UR14 ;  /* 0x0000000e04067e2b */ /* 0x040fe20008000006 */
[----:B------:R-:W-:Y:S01]  /*09a0*/  UMOV UR14, 0x16c15d47 ;  /* 0x16c15d47000e7882 */ /* 0x000fe20000000000 */
[----:B------:R-:W-:Y:S01]  /*09b0*/  UMOV UR15, 0x3f56c16c ;  /* 0x3f56c16c000f7882 */ /* 0x000fe20000000000 */
[----:B------:R-:W-:Y:S01]  /*09c0*/  LOP3.LUT P2, RZ, R0, 0x2, RZ, 0xc0, !PT ;  /* 0x0000000200ff7812 */ /* 0x000fe2000784c0ff */
[----:B------:R-:W-:Y:S01]  /*09d0*/  DFMA R12, R4, R12, UR16 ;  /* 0x00000010040c7e2b */ /* 0x000fe2000800000c */
[----:B------:R-:W-:Y:S01]  /*09e0*/  UMOV UR16, 0x55555554 ;  /* 0x5555555400107882 */ /* 0x000fe20000000000 */
[----:B------:R-:W-:Y:S01]  /*09f0*/  DFMA R16, R16, R16, R16 ;  /* 0x000000101010722b */ /* 0x000fe20000000010 */
[----:B------:R-:W-:Y:S01]  /*0a00*/  UMOV UR17, 0x3fc55555 ;  /* 0x3fc5555500117882 */ /* 0x000fe20000000000 */
[C---:B------:R-:W-:Y:S01]  /*0a10*/  DFMA R6, R4.reuse, R6, -UR14 ;  /* 0x8000000e04067e2b */ /* 0x040fe20008000006 */
[----:B------:R-:W-:Y:S01]  /*0a20*/  UMOV UR14, 0x55555551 ;  /* 0x55555551000e7882 */ /* 0x000fe20000000000 */
[----:B------:R-:W-:Y:S01]  /*0a30*/  UMOV UR15, 0x3fa55555 ;  /* 0x3fa55555000f7882 */ /* 0x000fe20000000000 */
[----:B------:R-:W-:Y:S01]  /*0a40*/  FSETP.GEU.AND P3, PT, |R167|, 6.5827683646048100446e-37, PT ;  /* 0x03600000a700780b */ /* 0x000fe20003f6e200 */
[----:B------:R-:W-:-:S02]  /*0a50*/  DFMA R12, R4, R12, -UR16 ;  /* 0x80000010040c7e2b */ /* 0x000fc4000800000c */
[----:B------:R-:W-:Y:S02]  /*0a60*/  DFMA R16, R14, R16, R14 ;  /* 0x000000100e10722b */ /* 0x000fe4000000000e */
[----:B------:R-:W-:-:S04]  /*0a70*/  DFMA R6, R4, R6, UR14 ;  /* 0x0000000e04067e2b */ /* 0x000fc80008000006 */
[----:B------:R-:W-:Y:S02]  /*0a80*/  DFMA R12, R4, R12, RZ ;  /* 0x0000000c040c722b */ /* 0x000fe400000000ff */
[----:B------:R-:W-:Y:S02]  /*0a90*/  DFMA R14, -R8, R16, 1 ;  /* 0x3ff00000080e742b */ /* 0x000fe40000000110 */
[----:B------:R-:W-:-:S04]  /*0aa0*/  DFMA R6, R4, R6, -0.5 ;  /* 0xbfe000000406742b */ /* 0x000fc80000000006 */
[----:B------:R-:W-:Y:S02]  /*0ab0*/  DFMA R12, R12, R2, R2 ;  /* 0x000000020c0c722b */ /* 0x000fe40000000002 */
[----:B------:R-:W-:Y:S02]  /*0ac0*/  DFMA R14, R16, R14, R16 ;  /* 0x0000000e100e722b */ /* 0x000fe40000000010 */
[----:B------:R-:W-:Y:S01]  /*0ad0*/  DFMA R6, R4, R6, 1 ;  /* 0x3ff000000406742b */ /* 0x000fe20000000006 */
[----:B------:R-:W-:-:S05]  /*0ae0*/  LOP3.LUT R4, R0, 0x1, RZ, 0xc0, !PT ;  /* 0x0000000100047812 */ /* 0x000fca00078ec0ff */
[----:B------:R-:W-:Y:S01]  /*0af0*/  DMUL R16, R14, R166 ;  /* 0x000000a60e107228 */ /* 0x000fe20000000000 */
[----:B------:R-:W-:Y:S02]  /*0b00*/  ISETP.NE.U32.AND P1, PT, R4, 0x1, PT ;  /* 0x000000010400780c */ /* 0x000fe40003f25070 */
[----:B------:R-:W-:Y:S02]  /*0b10*/  LOP3.LUT R5, R13, 0x80000000, RZ, 0x3c, !PT ;  /* 0x800000000d057812 */ /* 0x000fe400078e3cff */
[----:B------:R-:W-:Y:S02]  /*0b20*/  FSEL R44, R12, R6, !P1 ;  /* 0x000000060c2c7208 */ /* 0x000fe40004800000 */
[----:B------:R-:W-:Y:S01]  /*0b30*/  FSEL R45, R5, R7, !P1 ;  /* 0x00000007052d7208 */ /* 0x000fe20004800000 */
[----:B------:R-:W-:-:S08]  /*0b40*/  DFMA R42, -R8, R16, R166 ;  /* 0x00000010082a722b */ /* 0x000fd000000001a6 */
[----:B------:R-:W-:Y:S01]  /*0b50*/  DFMA R2, R14, R42, R16 ;  /* 0x0000002a0e02722b */ /* 0x000fe20000000010 */
[----:B------:R-:W-:Y:S02]  /*0b60*/  FSEL R42, R6, R12, !P1 ;  /* 0x0000000c062a7208 */ /* 0x000fe40004800000 */
[----:B------:R-:W-:Y:S02]  /*0b70*/  FSEL R43, R7, R13, !P1 ;  /* 0x0000000d072b7208 */ /* 0x000fe40004800000 */
[----:B------:R-:W-:Y:S02]  /*0b80*/  @P2 LOP3.LUT R7, R45, 0x80000000, RZ, 0x3c, !PT ;  /* 0x800000002d072812 */ /* 0x000fe400078e3cff */
[----:B------:R-:W-:-:S03]  /*0b90*/  @P2 LOP3.LUT R5, R43, 0x80000000, RZ, 0x3c, !PT ;  /* 0x800000002b052812 */ /* 0x000fc600078e3cff */
[----:B------:R-:W-:Y:S01]  /*0ba0*/  FFMA R0, RZ, R9, R3 ;  /* 0x00000009ff007223 */ /* 0x000fe20000000003 */
[----:B------:R-:W-:Y:S01]  /*0bb0*/  @P2 MOV R45, R7 ;  /* 0x00000007002d2202 */ /* 0x000fe20000000f00 */
[----:B------:R-:W-:-:S03]  /*0bc0*/  @P2 IMAD.MOV.U32 R43, RZ, RZ, R5 ;  /* 0x000000ffff2b2224 */ /* 0x000fc600078e0005 */
[----:B------:R-:W-:-:S13]  /*0bd0*/  FSETP.GT.AND P1, PT, |R0|, 1.469367938527859385e-39, PT ;  /* 0x001000000000780b */ /* 0x000fda0003f24200 */
[----:B------:R-:W-:Y:S05]  /*0be0*/  @P1 BRA P3, `(.L_x_6) ;  /* 0x0000000000181947 */ /* 0x000fea0001800000 */
[----:B------:R-:W-:Y:S01]  /*0bf0*/  IMAD.MOV.U32 R6, RZ, RZ, R8 ;  /* 0x000000ffff067224 */ /* 0x000fe200078e0008 */
[----:B------:R-:W-:Y:S01]  /*0c00*/  MOV R168, 0xc30 ;  /* 0x00000c3000a87802 */ /* 0x000fe20000000f00 */
[----:B------:R-:W-:-:S07]  /*0c10*/  IMAD.MOV.U32 R5, RZ, RZ, R9 ;  /* 0x000000ffff057224 */ /* 0x000fce00078e0009 */
[----:B-----5:R-:W-:Y:S05]  /*0c20*/  CALL.REL.NOINC `($__internal_0_$__cuda_sm20_div_rn_f64_full) ;  /* 0x0000009800287944 */ /* 0x020fea0003c00000 */
[----:B------:R-:W-:Y:S02]  /*0c30*/  IMAD.MOV.U32 R2, RZ, RZ, R4 ;  /* 0x000000ffff027224 */ /* 0x000fe400078e0004 */
[----:B------:R-:W-:-:S07]  /*0c40*/  IMAD.MOV.U32 R3, RZ, RZ, R5 ;  /* 0x000000ffff037224 */ /* 0x000fce00078e0005 */
.L_x_6:
[----:B------:R-:W-:Y:S05]  /*0c50*/  BSYNC.RECONVERGENT B1 ;  /* 0x0000000000017941 */ /* 0x000fea0003800200 */
.L_x_5:
[----:B------:R-:W-:Y:S01]  /*0c60*/  DMUL R4, R2, R2 ;  /* 0x0000000202047228 */ /* 0x000fe20000000000 */
[----:B------:R-:W-:Y:S01]  /*0c70*/  IMAD.MOV.U32 R6, RZ, RZ, -0x2449a4b7 ;  /* 0xdbb65b49ff067424 */ /* 0x000fe200078e00ff */
[----:B------:R-:W-:Y:S01]  /*0c80*/  MOV R7, 0x3f2d3b63 ;  /* 0x3f2d3b6300077802 */ /* 0x000fe20000000f00 */
[----:B------:R-:W-:Y:S01]  /*0c90*/  UMOV UR14, 0x2a25ff7e ;  /* 0x2a25ff7e000e7882 */ /* 0x000fe20000000000 */
[----:B------:R-:W-:Y:S01]  /*0ca0*/  UMOV UR15, 0x3ef53e1d ;  /* 0x3ef53e1d000f7882 */ /* 0x000fe20000000000 */
[----:B------:R-:W-:Y:S01]  /*0cb0*/  ISETP.GE.AND P2, PT, R37, RZ, PT ;  /* 0x000000ff2500720c */ /* 0x000fe20003f46270 */
[----:B------:R-:W-:Y:S01]  /*0cc0*/  DSETP.NEU.AND P3, PT, R8, RZ, PT ;  /* 0x000000ff0800722a */ /* 0x000fe20003f6d000 */
[----:B------:R-:W-:Y:S01]  /*0cd0*/  BSSY.RECONVERGENT B0, `(.L_x_7) ;  /* 0x000006d000007945 */ /* 0x000fe20003800200 */
[----:B------:R-:W-:Y:S01]  /*0ce0*/  DFMA R6, R4, -UR14, R6 ;  /* 0x8000000e04067c2b */ /* 0x000fe20008000006 */
[----:B------:R-:W-:Y:S01]  /*0cf0*/  UMOV UR14, 0x8dde082e ;  /* 0x8dde082e000e7882 */ /* 0x000fe20000000000 */
[----:B------:R-:W-:Y:S01]  /*0d00*/  UMOV UR15, 0x3f531278 ;  /* 0x3f531278000f7882 */ /* 0x000fe20000000000 */
[----:B------:R-:W-:-:S05]  /*0d10*/  @P0 PLOP3.LUT P1, PT, P2, PT, PT, 0x80, 0x8 ;  /* 0x000000000008081c */ /* 0x000fca000172f070 */
[----:B------:R-:W-:Y:S01]  /*0d20*/  DFMA R6, R4, R6, -UR14 ;  /* 0x8000000e04067e2b */ /* 0x000fe20008000006 */
[----:B------:R-:W-:Y:S01]  /*0d30*/  UMOV UR14, 0xc8249315 ;  /* 0xc8249315000e7882 */ /* 0x000fe20000000000 */
[----:B------:R-:W-:Y:S02]  /*0d40*/  UMOV UR15, 0x3f6f9690 ;  /* 0x3f6f9690000f7882 */ /* 0x000fe40000000000 */
[----:B------:R-:W-:-:S04]  /*0d50*/  @P3 MOV R9, 0x4002d97c ;  /* 0x4002d97c00093802 */ /* 0x000fc80000000f00 */
[----:B------:R-:W-:Y:S01]  /*0d60*/  DFMA R6, R4, R6, UR14 ;  /* 0x0000000e04067e2b */ /* 0x000fe20008000006 */
[----:B------:R-:W-:Y:S01]  /*0d70*/  UMOV UR14, 0xabc7cf0d ;  /* 0xabc7cf0d000e7882 */ /* 0x000fe20000000000 */
[----:B------:R-:W-:-:S06]  /*0d80*/  UMOV UR15, 0x3f82cf5a ;  /* 0x3f82cf5a000f7882 */ /* 0x000fcc0000000000 */
[----:B------:R-:W-:Y:S01]  /*0d90*/  DFMA R6, R4, R6, -UR14 ;  /* 0x8000000e04067e2b */ /* 0x000fe20008000006 */
[----:B------:R-:W-:Y:S01]  /*0da0*/  UMOV UR14, 0xb2a3bfde ;  /* 0xb2a3bfde000e7882 */ /* 0x000fe20000000000 */
[----:B------:R-:W-:-:S06]  /*0db0*/  UMOV UR15, 0x3f9162b0 ;  /* 0x3f9162b0000f7882 */ /* 0x000fcc0000000000 */
        /* <DEDUP_REMOVED lines=39> */
[----:B------:R-:W-:-:S08]  /*1030*/  DFMA R6, R4, R6, -UR14 ;  /* 0x8000000e04067e2b */ /* 0x000fd00008000006 */
[----:B------:R-:W-:Y:S01]  /*1040*/  DMUL R6, R4, R6 ;  /* 0x0000000604067228 */ /* 0x000fe20000000000 */
[----:B------:R-:W-:Y:S02]  /*1050*/  @!P0 IMAD.MOV.U32 R4, RZ, RZ, 0x54442d18 ;  /* 0x54442d18ff048424 */ /* 0x000fe400078e00ff */
[----:B------:R-:W-:-:S05]  /*1060*/  @!P0 IMAD.MOV.U32 R5, RZ, RZ, 0x400921fb ;  /* 0x400921fbff058424 */ /* 0x000fca00078e00ff */
[----:B------:R-:W-:Y:S01]  /*1070*/  DFMA R12, R6, R2, R2 ;  /* 0x00000002060c722b */ /* 0x000fe20000000002 */
[----:B------:R-:W-:Y:S02]  /*1080*/  @P0 IMAD.MOV.U32 R6, RZ, RZ, 0x54442d18 ;  /* 0x54442d18ff060424 */ /* 0x000fe400078e00ff */
[----:B------:R-:W-:-:S05]  /*1090*/  @P0 IMAD.MOV.U32 R7, RZ, RZ, 0x3ff921fb ;  /* 0x3ff921fbff070424 */ /* 0x000fca00078e00ff */
[----:B------:R-:W-:Y:S02]  /*10a0*/  @P0 DADD R2, -RZ, -R12 ;  /* 0x00000000ff020229 */ /* 0x000fe4000000090c */
[----:B------:R-:W-:-:S08]  /*10b0*/  @!P0 DADD R4, -R12, R4 ;  /* 0x000000000c048229 */ /* 0x000fd00000000104 */
[----:B------:R-:W-:Y:S02]  /*10c0*/  @P0 FSEL R2, R12, R2, !P1 ;  /* 0x000000020c020208 */ /* 0x000fe40004800000 */
[----:B------:R-:W-:Y:S02]  /*10d0*/  @P0 FSEL R3, R13, R3, !P1 ;  /* 0x000000030d030208 */ /* 0x000fe40004800000 */
[----:B------:R-:W-:-:S04]  /*10e0*/  @!P0 PLOP3.LUT P1, PT, P2, PT, PT, 0x80, 0x8 ;  /* 0x000000000008881c */ /* 0x000fc8000172f070 */
[----:B------:R-:W-:Y:S01]  /*10f0*/  @P0 DADD R2, R2, R6 ;  /* 0x0000000002020229 */ /* 0x000fe20000000006 */
[----:B------:R-:W-:Y:S01]  /*1100*/  @P3 FSEL R9, R9, 1.8213495016098022461, !P1 ;  /* 0x3fe921fb09093808 */ /* 0x000fe20004800000 */
[----:B------:R-:W-:-:S04]  /*1110*/  @P3 IMAD.MOV.U32 R7, RZ, RZ, 0x7f3321d2 ;  /* 0x7f3321d2ff073424 */ /* 0x000fc800078e00ff */
[----:B------:R-:W-:Y:S02]  /*1120*/  @!P0 FSEL R2, R4, R12, !P1 ;  /* 0x0000000c04028208 */ /* 0x000fe40004800000 */
[----:B------:R-:W-:Y:S01]  /*1130*/  @!P0 FSEL R3, R5, R13, !P1 ;  /* 0x0000000d05038208 */ /* 0x000fe20004800000 */
[C-C-:B------:R-:W-:Y:S01]  /*1140*/  @P3 DSETP.NEU.AND P0, PT, |R36|.reuse, |R34|.reuse, PT ;  /* 0x400000222400322a */ /* 0x140fe20003f0d200 */
[----:B------:R-:W-:Y:S01]  /*1150*/  @P3 FSEL R7, R7, 3.37028055040000000000e+12, !P1 ;  /* 0x54442d1807073808 */ /* 0x000fe20004800000 */
[----:B------:R-:W-:Y:S01]  /*1160*/  DADD R36, |R36|, |R34| ;  /* 0x0000000024247229 */ /* 0x000fe20000000622 */
[----:B------:R-:W-:Y:S02]  /*1170*/  @!P3 FSEL R5, RZ, 2.1426990032196044922, P1 ;  /* 0x400921fbff05b808 */ /* 0x000fe40000800000 */
[----:B------:R-:W-:Y:S02]  /*1180*/  @!P3 FSEL R4, RZ, 3.37028055040000000000e+12, P1 ;  /* 0x54442d18ff04b808 */ /* 0x000fe40000800000 */
[----:B------:R-:W-:-:S02]  /*1190*/  @P3 FSEL R3, R9, R3, !P0 ;  /* 0x0000000309033208 */ /* 0x000fc40004000000 */
[----:B------:R-:W-:Y:S01]  /*11a0*/  @P3 FSEL R0, R7, R2, !P0 ;  /* 0x0000000207003208 */ /* 0x000fe20004000000 */
[----:B------:R-:W-:Y:S02]  /*11b0*/  DSETP.NAN.AND P0, PT, R36, R36, PT ;  /* 0x000000242400722a */ /* 0x000fe40003f08000 */
[----:B------:R-:W-:Y:S02]  /*11c0*/  @P3 IMAD.MOV.U32 R5, RZ, RZ, R3 ;  /* 0x000000ffff053224 */ /* 0x000fe400078e0003 */
[----:B------:R-:W-:-:S03]  /*11d0*/  @P3 IMAD.MOV.U32 R4, RZ, RZ, R0 ;  /* 0x000000ffff043224 */ /* 0x000fc600078e0000 */
[----:B------:R-:W-:Y:S02]  /*11e0*/  LOP3.LUT R35, R5, 0x80000000, R35, 0xb8, !PT ;  /* 0x8000000005237812 */ /* 0x000fe400078eb823 */
[----:B------:R-:W-:Y:S02]  /*11f0*/  FSEL R88, R36, R4, P0 ;  /* 0x0000000424587208 */ /* 0x000fe40000000000 */
[----:B------:R-:W-:-:S06]  /*1200*/  FSEL R89, R37, R35, P0 ;  /* 0x0000002325597208 */ /* 0x000fcc0000000000 */
        /* <DEDUP_REMOVED lines=23> */
[----:B------:R-:W-:Y:S01]  /*1380*/  IMAD.MOV.U32 R2, RZ, RZ, R4 ;  /* 0x000000ffff027224 */ /* 0x000fe200078e0004 */
[----:B------:R-:W-:-:S07]  /*1390*/  MOV R3, R5 ;  /* 0x0000000500037202 */ /* 0x000fce0000000f00 */
.L_x_8:
[----:B------:R-:W-:Y:S05]  /*13a0*/  BSYNC.RECONVERGENT B0 ;  /* 0x0000000000007941 */ /* 0x000fea0003800200 */
.L_x_7:
[----:B------:R-:W-:Y:S01]  /*13b0*/  DMUL R4, R2, R2 ;  /* 0x0000000202047228 */ /* 0x000fe20000000000 */
[----:B------:R-:W-:Y:S01]  /*13c0*/  IMAD.MOV.U32 R8, RZ, RZ, 0x2cb0d246 ;  /* 0x2cb0d246ff087424 */ /* 0x000fe200078e00ff */
[----:B------:R-:W-:Y:S01]  /*13d0*/  UMOV UR16, 0xf9785eba ;  /* 0xf9785eba00107882 */ /* 0x000fe20000000000 */
[----:B------:R-:W-:Y:S01]  /*13e0*/  IMAD.MOV.U32 R9, RZ, RZ, 0x3e5ae5f1 ;  /* 0x3e5ae5f1ff097424 */ /* 0x000fe200078e00ff */
[----:B------:R-:W-:Y:S01]  /*13f0*/  UMOV UR17, 0x3de5db65 ;  /* 0x3de5db6500117882 */ /* 0x000fe20000000000 */
[----:B------:R-:W-:Y:S01]  /*1400*/  IMAD.MOV.U32 R6, RZ, RZ, -0x3e107ad8 ;  /* 0xc1ef8528ff067424 */ /* 0x000fe200078e00ff */
[----:B------:R-:W-:Y:S01]  /*1410*/  UMOV UR14, 0x20fd8164 ;  /* 0x20fd8164000e7882 */ /* 0x000fe20000000000 */
[----:B------:R-:W-:Y:S01]  /*1420*/  IMAD.MOV.U32 R7, RZ, RZ, 0x3e21eea7 ;  /* 0x3e21eea7ff077424 */ /* 0x000fe200078e00ff */
[----:B------:R-:W-:Y:S01]  /*1430*/  UMOV UR15, 0x3da8ff83 ;  /* 0x3da8ff83000f7882 */ /* 0x000fe20000000000 */
[C---:B------:R-:W-:Y:S01]  /*1440*/  DFMA R8, R4.reuse, UR16, -R8 ;  /* 0x0000001004087c2b */ /* 0x040fe20008000808 */
[----:B------:R-:W-:Y:S01]  /*1450*/  UMOV UR16, 0x69ace392 ;  /* 0x69ace39200107882 */ /* 0x000fe20000000000 */
[----:B------:R-:W-:Y:S01]  /*1460*/  UMOV UR17, 0x3ec71de3 ;  /* 0x3ec71de300117882 */ /* 0x000fe20000000000 */
[----:B------:R-:W-:Y:S01]  /*1470*/  LOP3.LUT P1, RZ, R0, 0x2, RZ, 0xc0, !PT ;  /* 0x0000000200ff7812 */ /* 0x000fe2000782c0ff */
[C---:B------:R-:W-:Y:S01]  /*1480*/  DFMA R6, R4.reuse, -UR14, R6 ;  /* 0x8000000e04067c2b */ /* 0x040fe20008000006 */
[----:B------:R-:W-:Y:S01]  /*1490*/  UMOV UR14, 0x8e06e6d9 ;  /* 0x8e06e6d9000e7882 */ /* 0x000fe20000000000 */
[----:B------:R-:W-:Y:S01]  /*14a0*/  UMOV UR15, 0x3e927e4f ;  /* 0x3e927e4f000f7882 */ /* 0x000fe20000000000 */
[----:B------:R-:W-:Y:S01]  /*14b0*/  UISETP.GE.AND UP0, UPT, UR4, UR12, UPT ;  /* 0x0000000c0400728c */ /* 0x000fe2000bf06270 */
[----:B------:R-:W-:Y:S01]  /*14c0*/  DFMA R8, R4, R8, UR16 ;  /* 0x0000001004087e2b */ /* 0x000fe20008000008 */
[----:B------:R-:W-:Y:S01]  /*14d0*/  UMOV UR16, 0x19db62a1 ;  /* 0x19db62a100107882 */ /* 0x000fe20000000000 */
[----:B------:R-:W-:-:S02]  /*14e0*/  UMOV UR17, 0x3f2a01a0 ;  /* 0x3f2a01a000117882 */ /* 0x000fc40000000000 */
[C---:B------:R-:W-:Y:S01]  /*14f0*/  DFMA R6, R4.reuse, R6, -UR14 ;  /* 0x8000000e04067e2b */ /* 0x040fe20008000006 */
[----:B------:R-:W-:Y:S01]  /*1500*/  UMOV UR14, 0x19ddbce9 ;  /* 0x19ddbce9000e7882 */ /* 0x000fe20000000000 */
[----:B------:R-:W-:Y:S02]  /*1510*/  UMOV UR15, 0x3efa01a0 ;  /* 0x3efa01a0000f7882 */ /* 0x000fe40000000000 */
[C---:B------:R-:W-:Y:S01]  /*1520*/  DFMA R8, R4.reuse, R8, -UR16 ;  /* 0x8000001004087e2b */ /* 0x040fe20008000008 */
[----:B------:R-:W-:Y:S01]  /*1530*/  UMOV UR16, 0x11110818 ;  /* 0x1111081800107882 */ /* 0x000fe20000000000 */
[----:B------:R-:W-:Y:S02]  /*1540*/  UMOV UR17, 0x3f811111 ;  /* 0x3f81111100117882 */ /* 0x000fe40000000000 */
[----:B------:R-:W-:Y:S01]  /*1550*/  DFMA R6, R4, R6, UR14 ;  /* 0x0000000e04067e2b */ /* 0x000fe20008000006 */
[----:B------:R-:W-:Y:S01]  /*1560*/  UMOV UR14, 0x16c15d47 ;  /* 0x16c15d47000e7882 */ /* 0x000fe20000000000 */
[----:B------:R-:W-:-:S02]  /*1570*/  UMOV UR15, 0x3f56c16c ;  /* 0x3f56c16c000f7882 */ /* 0x000fc40000000000 */
[C---:B------:R-:W-:Y:S01]  /*1580*/  DFMA R8, R4.reuse, R8, UR16 ;  /* 0x0000001004087e2b */ /* 0x040fe20008000008 */
[----:B------:R-:W-:Y:S01]  /*1590*/  UMOV UR16, 0x55555554 ;  /* 0x5555555400107882 */ /* 0x000fe20000000000 */
[----:B------:R-:W-:Y:S02]  /*15a0*/  UMOV UR17, 0x3fc55555 ;  /* 0x3fc5555500117882 */ /* 0x000fe40000000000 */
[C---:B------:R-:W-:Y:S01]  /*15b0*/  DFMA R6, R4.reuse, R6, -UR14 ;  /* 0x8000000e04067e2b */ /* 0x040fe20008000006 */
[----:B------:R-:W-:Y:S01]  /*15c0*/  UMOV UR14, 0x55555551 ;  /* 0x55555551000e7882 */ /* 0x000fe20000000000 */
[----:B------:R-:W-:Y:S02]  /*15d0*/  UMOV UR15, 0x3fa55555 ;  /* 0x3fa55555000f7882 */ /* 0x000fe40000000000 */
[----:B------:R-:W-:-:S04]  /*15e0*/  DFMA R8, R4, R8, -UR16 ;  /* 0x8000001004087e2b */ /* 0x000fc80008000008 */
[----:B------:R-:W-:-:S04]  /*15f0*/  DFMA R6, R4, R6, UR14 ;  /* 0x0000000e04067e2b */ /* 0x000fc80008000006 */
[----:B------:R-:W-:-:S04]  /*1600*/  DFMA R8, R4, R8, RZ ;  /* 0x000000080408722b */ /* 0x000fc800000000ff */
[----:B------:R-:W-:-:S04]  /*1610*/  DFMA R6, R4, R6, -0.5 ;  /* 0xbfe000000406742b */ /* 0x000fc80000000006 */
[----:B------:R-:W-:Y:S01]  /*1620*/  DFMA R8, R8, R2, R2 ;  /* 0x000000020808722b */ /* 0x000fe20000000002 */
[----:B------:R-:W-:-:S03]  /*1630*/  LOP3.LUT R2, R0, 0x1, RZ, 0xc0, !PT ;  /* 0x0000000100027812 */ /* 0x000fc600078ec0ff */
[----:B------:R-:W-:Y:S01]  /*1640*/  DFMA R6, R4, R6, 1 ;  /* 0x3ff000000406742b */ /* 0x000fe20000000006 */
[----:B------:R-:W-:-:S05]  /*1650*/  ISETP.NE.U32.AND P0, PT, R2, 0x1, PT ;  /* 0x000000010200780c */ /* 0x000fca0003f05070 */
[----:B------:R-:W-:-:S04]  /*1660*/  LOP3.LUT R5, R9, 0x80000000, RZ, 0x3c, !PT ;  /* 0x8000000009057812 */ /* 0x000fc800078e3cff */
[----:B------:R-:W-:Y:S02]  /*1670*/  FSEL R3, R7, R9, !P0 ;  /* 0x0000000907037208 */ /* 0x000fe40004000000 */
[----:B------:R-:W-:Y:S02]  /*1680*/  FSEL R9, R5, R7, !P0 ;  /* 0x0000000705097208 */ /* 0x000fe40004000000 */
[----:B------:R-:W-:Y:S02]  /*1690*/  @P1 LOP3.LUT R5, R3, 0x80000000, RZ, 0x3c, !PT ;  /* 0x8000000003051812 */ /* 0x000fe400078e3cff */
[----:B------:R-:W-:Y:S02]  /*16a0*/  @P1 LOP3.LUT R7, R9, 0x80000000, RZ, 0x3c, !PT ;  /* 0x8000000009071812 */ /* 0x000fe400078e3cff */
[----:B------:R-:W-:Y:S01]  /*16b0*/  FSEL R2, R6, R8, !P0 ;  /* 0x0000000806027208 */ /* 0x000fe20004000000 */
[----:B------:R-:W-:Y:S01]  /*16c0*/  @P1 IMAD.MOV.U32 R3, RZ, RZ, R5 ;  /* 0x000000ffff031224 */ /* 0x000fe200078e0005 */
[----:B------:R-:W-:-:S02]  /*16d0*/  FSEL R8, R8, R6, !P0 ;  /* 0x0000000608087208 */ /* 0x000fc40004000000 */
[----:B------:R-:W-:-:S03]  /*16e0*/  @P1 MOV R9, R7 ;  /* 0x0000000700091202 */ /* 0x000fc60000000f00 */
[----:B------:R-:W-:-:S03]  /*16f0*/  DMUL R2, R2, R42 ;  /* 0x0000002a02027228 */ /* 0x000fc60000000000 */
[----:B------:R-:W-:-:S05]  /*1700*/  DMUL R8, R8, -R42 ;  /* 0x8000002a08087228 */ /* 0x000fca0000000000 */
[----:B-----5:R-:W-:-:S03]  /*1710*/  DMUL R6, R40, R2 ;  /* 0x0000000228067228 */ /* 0x020fc60000000000 */
[----:B------:R-:W-:-:S05]  /*1720*/  DMUL R4, R40, R8 ;  /* 0x0000000828047228 */ /* 0x000fca0000000000 */
[----:B------:R-:W-:-:S03]  /*1730*/  DFMA R12, R38, R8, -R6 ;  /* 0x00000008260c722b */ /* 0x000fc60000000806 */
[----:B------:R-:W-:Y:S01]  /*1740*/  DFMA R8, R38, R2, R4 ;  /* 0x000000022608722b */ /* 0x000fe20000000004 */
[----:B------:R-:W-:Y:S10]  /*1750*/  BRA.U UP0, `(.L_x_9) ;  /* 0x0000000100887547 */ /* 0x000ff4000b800000 */
[-C--:B------:R-:W-:Y:S01]  /*1760*/  DMUL R40, R40, R44.reuse ;  /* 0x0000002c28287228 */ /* 0x080fe20000000000 */
[----:B------:R-:W0:Y:S01]  /*1770*/  LDC R17, c[0x0][0x450] ;  /* 0x00011400ff117b82 */ /* 0x000e220000000800 */
[----:B------:R-:W-:Y:S02]  /*1780*/  DMUL R38, R38, R44 ;  /* 0x0000002c26267228 */ /* 0x000fe40000000000 */
[----:B------:R-:W-:-:S04]  /*1790*/  DMUL R6, R26, R12 ;  /* 0x0000000c1a067228 */ /* 0x000fc80000000000 */
[C---:B------:R-:W-:Y:S02]  /*17a0*/  DMUL R2, R26.reuse, R40 ;  /* 0x000000281a027228 */ /* 0x040fe40000000000 */
[C---:B------:R-:W-:Y:S02]  /*17b0*/  DMUL R4, R26.reuse, R38 ;  /* 0x000000261a047228 */ /* 0x040fe40000000000 */
[-C--:B------:R-:W-:Y:S02]  /*17c0*/  DMUL R26, R26, R8.reuse ;  /* 0x000000081a1a7228 */ /* 0x080fe40000000000 */
[C---:B------:R-:W-:Y:S02]  /*17d0*/  DFMA R6, R28.reuse, R8, -R6 ;  /* 0x000000081c06722b */ /* 0x040fe40000000806 */
[C---:B------:R-:W-:Y:S02]  /*17e0*/  DFMA R2, R28.reuse, R38, -R2 ;  /* 0x000000261c02722b */ /* 0x040fe40000000802 */
[----:B------:R-:W-:-:S02]  /*17f0*/  DFMA R4, R28, R40, R4 ;  /* 0x000000281c04722b */ /* 0x000fc40000000004 */
[----:B------:R-:W-:Y:S02]  /*1800*/  DFMA R26, R28, R12, R26 ;  /* 0x0000000c1c1a722b */ /* 0x000fe4000000001a */
[C---:B------:R-:W-:Y:S02]  /*1810*/  DFMA R6, R30.reuse, R38, R6 ;  /* 0x000000261e06722b */ /* 0x040fe40000000006 */
[C---:B------:R-:W-:Y:S01]  /*1820*/  DFMA R2, -R30.reuse, R8, R2 ;  /* 0x000000081e02722b */ /* 0x040fe20000000102 */
[----:B0-----:R-:W-:Y:S01]  /*1830*/  IMAD R17, R17, UR4, R17 ;  /* 0x0000000411117c24 */ /* 0x001fe2000f8e0211 */
[C---:B------:R-:W-:Y:S02]  /*1840*/  DFMA R4, R30.reuse, R12, R4 ;  /* 0x0000000c1e04722b */ /* 0x040fe40000000004 */
[-C--:B------:R-:W-:Y:S01]  /*1850*/  DFMA R26, -R30, R40.reuse, R26 ;  /* 0x000000281e1a722b */ /* 0x080fe2000000011a */
[----:B------:R-:W-:Y:S01]  /*1860*/  IMAD.WIDE R14, R17, 0x8, R22 ;  /* 0x00000008110e7825 */ /* 0x000fe200078e0216 */
[----:B------:R-:W-:-:S02]  /*1870*/  DFMA R6, R32, R40, R6 ;  /* 0x000000282006722b */ /* 0x000fc40000000006 */
[C---:B------:R-:W-:Y:S02]  /*1880*/  DFMA R2, -R32.reuse, R12, R2 ;  /* 0x0000000c2002722b */ /* 0x040fe40000000102 */
[C---:B------:R-:W-:Y:S01]  /*1890*/  DFMA R4, -R32.reuse, R8, R4 ;  /* 0x000000082004722b */ /* 0x040fe20000000104 */
[----:B------:R-:W-:Y:S01]  /*18a0*/  IMAD.WIDE R12, R17, 0x8, R20 ;  /* 0x00000008110c7825 */ /* 0x000fe200078e0214 */
[----:B------:R-:W-:-:S03]  /*18b0*/  DFMA R32, R32, R38, R26 ;  /* 0x000000262020722b */ /* 0x000fc6000000001a */
[----:B------:R-:W-:-:S04]  /*18c0*/  IMAD.WIDE R8, R17, 0x8, R18 ;  /* 0x0000000811087825 */ /* 0x000fc800078e0212 */
[----:B------:R-:W-:Y:S01]  /*18d0*/  IMAD.WIDE R16, R17, 0x8, R24 ;  /* 0x0000000811107825 */ /* 0x000fe200078e0218 */
[----:B------:R0:W-:Y:S01]  /*18e0*/  STG.E.64 desc[UR8][R8.64], R2 ;  /* 0x0000000208007986 */ /* 0x0001e2000c101b08 */
[----:B------:R-:W-:Y:S02]  /*18f0*/  MOV R27, R5 ;  /* 0x00000005001b7202 */ /* 0x000fe40000000f00 */
[----:B------:R-:W-:Y:S01]  /*1900*/  IMAD.MOV.U32 R30, RZ, RZ, R6 ;  /* 0x000000ffff1e7224 */ /* 0x000fe200078e0006 */
[----:B------:R0:W-:Y:S01]  /*1910*/  STG.E.64 desc[UR8][R12.64], R4 ;  /* 0x000000040c007986 */ /* 0x0001e2000c101b08 */
[----:B------:R-:W-:Y:S02]  /*1920*/  IMAD.MOV.U32 R31, RZ, RZ, R7 ;  /* 0x000000ffff1f7224 */ /* 0x000fe400078e0007 */
[----:B------:R-:W-:Y:S01]  /*1930*/  IMAD.MOV.U32 R28, RZ, RZ, R2 ;  /* 0x000000ffff1c7224 */ /* 0x000fe200078e0002 */
[----:B------:R0:W-:Y:S01]  /*1940*/  STG.E.64 desc[UR8][R14.64], R6 ;  /* 0x000000060e007986 */ /* 0x0001e2000c101b08 */
[----:B------:R-:W-:-:S02]  /*1950*/  IMAD.MOV.U32 R29, RZ, RZ, R3 ;  /* 0x000000ffff1d7224 */ /* 0x000fc400078e0003 */
[----:B------:R-:W-:Y:S01]  /*1960*/  IMAD.MOV.U32 R26, RZ, RZ, R4 ;  /* 0x000000ffff1a7224 */ /* 0x000fe200078e0004 */
[----:B------:R0:W-:Y:S06]  /*1970*/  STG.E.64 desc[UR8][R16.64], R32 ;  /* 0x0000002010007986 */ /* 0x0001ec000c101b08 */
.L_x_9:
[----:B------:R-:W-:-:S04]  /*1980*/  UIADD3 UR4, UPT, UPT, UR4, 0x1, URZ ;  /* 0x0000000104047890 */ /* 0x000fc8000fffe0ff */
[----:B------:R-:W-:-:S09]  /*1990*/  UISETP.NE.AND UP0, UPT, UR4, UR6, UPT ;  /* 0x000000060400728c */ /* 0x000fd2000bf05270 */
[----:B------:R-:W-:Y:S05]  /*19a0*/  BRA.U UP0, `(.L_x_10) ;  /* 0xffffffe900407547 */ /* 0x000fea000b83ffff */
[----:B0-----:R-:W0:Y:S01]  /*19b0*/  LDC.64 R2, c[0x0][0x460] ;  /* 0x00011800ff027b82 */ /* 0x001e220000000a00 */
[----:B------:R-:W1:Y:S01]  /*19c0*/  LDCU UR13, c[0x0][0x458] ;  /* 0x00008b00ff0d77ac */ /* 0x000e620008000800 */
[----:B------:R-:W-:Y:S01]  /*19d0*/  CS2R R40, SRZ ;  /* 0x0000000000287805 */ /* 0x000fe2000001ff00 */
[----:B------:R-:W-:Y:S01]  /*19e0*/  IMAD.MOV.U32 R38, RZ, RZ, 0x0 ;  /* 0x00000000ff267424 */ /* 0x000fe200078e00ff */
[----:B------:R-:W-:Y:S01]  /*19f0*/  CS2R R36, SRZ ;  /* 0x0000000000247805 */ /* 0x000fe2000001ff00 */
[----:B------:R-:W2:Y:S01]  /*1a00*/  LDCU UR7, c[0x0][0x454] ;  /* 0x00008a80ff0777ac */ /* 0x000ea20008000800 */
[----:B------:R-:W-:Y:S01]  /*1a10*/  IMAD.MOV.U32 R39, RZ, RZ, 0x3ff00000 ;  /* 0x3ff00000ff277424 */ /* 0x000fe200078e00ff */
[----:B------:R-:W-:Y:S01]  /*1a20*/  CS2R R44, SRZ ;  /* 0x00000000002c7805 */ /* 0x000fe2000001ff00 */
[----:B------:R-:W0:Y:S01]  /*1a30*/  LDC.64 R32, c[0x0][0x468] ;  /* 0x00011a00ff207b82 */ /* 0x000e220000000a00 */
[----:B------:R-:W-:Y:S01]  /*1a40*/  UMOV UR10, 0x8346e69a ;  /* 0x8346e69a000a7882 */ /* 0x000fe20000000000 */
[----:B------:R-:W-:Y:S01]  /*1a50*/  UMOV UR11, 0x41afe3d8 ;  /* 0x41afe3d8000b7882 */ /* 0x000fe20000000000 */
[----:B------:R-:W-:-:S05]  /*1a60*/  USHF.L.U32 UR6, UR6, 0x1, URZ ;  /* 0x0000000106067899 */ /* 0x000fca00080006ff */
[----:B------:R-:W3:Y:S01]  /*1a70*/  LDC R61, c[0x0][0x450] ;  /* 0x00011400ff3d7b82 */ /* 0x000ee20000000800 */
[----:B-1----:R-:W-:Y:S01]  /*1a80*/  UIADD3 UR4, UPT, UPT, -UR13, URZ, URZ ;  /* 0x000000ff0d047290 */ /* 0x002fe2000fffe1ff */
[----:B--2---:R-:W-:Y:S01]  /*1a90*/  IMAD.U32 R60, RZ, RZ, UR7 ;  /* 0x00000007ff3c7e24 */ /* 0x004fe2000f8e00ff */
[CC--:B0-----:R-:W-:Y:S02]  /*1aa0*/  DMUL R42, R32.reuse, -R2.reuse ;  /* 0x80000002202a7228 */ /* 0x0c1fe40000000000 */
[CC--:B------:R-:W-:Y:S02]  /*1ab0*/  DMUL R34, R32.reuse, -|R2|.reuse ;  /* 0xc000000220227228 */ /* 0x0c0fe40000000000 */
[----:B------:R-:W-:-:S04]  /*1ac0*/  DMUL R32, R32, |R2| ;  /* 0x4000000220207228 */ /* 0x000fc80000000000 */
[----:B------:R-:W-:Y:S01]  /*1ad0*/  DMUL R42, R42, R2 ;  /* 0x000000022a2a7228 */ /* 0x000fe20000000000 */
[C---:B---3--:R-:W-:Y:S01]  /*1ae0*/  IMAD R14, R61.reuse, UR5, RZ ;  /* 0x000000053d0e7c24 */ /* 0x048fe2000f8e02ff */
[----:B------:R-:W-:Y:S01]  /*1af0*/  DMUL R34, R34, UR10 ;  /* 0x0000000a22227c28 */ /* 0x000fe20008000000 */
[----:B------:R-:W-:Y:S01]  /*1b00*/  IMAD R61, R61, UR13, RZ ;  /* 0x0000000d3d3d7c24 */ /* 0x000fe2000f8e02ff */
[----:B------:R-:W-:-:S11]  /*1b10*/  DMUL R32, R32, UR10 ;  /* 0x0000000a20207c28 */ /* 0x000fd60008000000 */
.L_x_66:
[----:B------:R-:W0:Y:S01]  /*1b20*/  LDCU UR7, c[0x0][0x450] ;  /* 0x00008a00ff0777ac */ /* 0x000e220008000800 */
[----:B------:R-:W1:Y:S01]  /*1b30*/  LDC.64 R46, c[0x0][0x428] ;  /* 0x00010a00ff2e7b82 */ /* 0x000e620000000a00 */
[----:B------:R-:W-:-:S07]  /*1b40*/  VIADD R12, R60, 0xffffffff ;  /* 0xffffffff3c0c7836 */ /* 0x000fce0000000000 */
[----:B--2---:R-:W2:Y:S08]  /*1b50*/  LDC.64 R48, c[0x0][0x420] ;  /* 0x00010800ff307b82 */ /* 0x004eb00000000a00 */
[----:B------:R-:W3:Y:S01]  /*1b60*/  LDC.64 R50, c[0x0][0x430] ;  /* 0x00010c00ff327b82 */ /* 0x000ee20000000a00 */
[----:B0-----:R-:W-:-:S04]  /*1b70*/  IMAD R71, R12, UR7, RZ ;  /* 0x000000070c477c24 */ /* 0x001fc8000f8e02ff */
[----:B------:R-:W-:-:S03]  /*1b80*/  IMAD.IADD R3, R10, 0x1, R71 ;  /* 0x000000010a037824 */ /* 0x000fc600078e0247 */
[----:B------:R-:W0:Y:S01]  /*1b90*/  LDC.64 R52, c[0x0][0x438] ;  /* 0x00010e00ff347b82 */ /* 0x000e220000000a00 */
[----:B-1----:R-:W-:-:S06]  /*1ba0*/  IMAD.WIDE R46, R3, 0x8, R46 ;  /* 0x00000008032e7825 */ /* 0x002fcc00078e022e */
[----:B------:R-:W4:Y:S01]  /*1bb0*/  LDG.E.64 R46, desc[UR8][R46.64] ;  /* 0x000000082e2e7981 */ /* 0x000f22000c1e1b00 */
[----:B--2---:R-:W-:-:S06]  /*1bc0*/  IMAD.WIDE R48, R3, 0x8, R48 ;  /* 0x0000000803307825 */ /* 0x004fcc00078e0230 */
[----:B------:R-:W2:Y:S01]  /*1bd0*/  LDG.E.64 R48, desc[UR8][R48.64] ;  /* 0x0000000830307981 */ /* 0x000ea2000c1e1b00 */
[----:B---3--:R-:W-:-:S05]  /*1be0*/  IMAD.WIDE R50, R3, 0x8, R50 ;  /* 0x0000000803327825 */ /* 0x008fca00078e0232 */
[----:B------:R1:W5:Y:S01]  /*1bf0*/  LDG.E.64 R30, desc[UR8][R50.64] ;  /* 0x00000008321e7981 */ /* 0x000362000c1e1b00 */
[----:B0-----:R-:W-:-:S05]  /*1c00*/  IMAD.WIDE R52, R3, 0x8, R52 ;  /* 0x0000000803347825 */ /* 0x001fca00078e0234 */
[----:B------:R1:W5:Y:S01]  /*1c10*/  LDG.E.64 R28, desc[UR8][R52.64] ;  /* 0x00000008341c7981 */ /* 0x000362000c1e1b00 */
[----:B------:R-:W-:Y:S02]  /*1c20*/  IMAD.MOV.U32 R6, RZ, RZ, 0x0 ;  /* 0x00000000ff067424 */ /* 0x000fe400078e00ff */
[----:B------:R-:W-:Y:S01]  /*1c30*/  IMAD.MOV.U32 R7, RZ, RZ, 0x3fd80000 ;  /* 0x3fd80000ff077424 */ /* 0x000fe200078e00ff */
[----:B------:R-:W-:Y:S01]  /*1c40*/  BSSY.RECONVERGENT B0, `(.L_x_11) ;  /* 0x000001c000007945 */ /* 0x000fe20003800200 */
[----:B----4-:R-:W-:-:S08]  /*1c50*/  DMUL R54, R46, R46 ;  /* 0x0000002e2e367228 */ /* 0x010fd00000000000 */
[----:B--2---:R-:W-:-:S06]  /*1c60*/  DFMA R54, R48, R48, R54 ;  /* 0x000000303036722b */ /* 0x004fcc0000000036 */
[----:B------:R-:W0:Y:S04]  /*1c70*/  MUFU.RSQ64H R3, R55 ;  /* 0x0000003700037308 */ /* 0x000e280000001c00 */
[----:B------:R-:W-:-:S06]  /*1c80*/  IADD3 R2, PT, PT, R55, -0x3500000, RZ ;  /* 0xfcb0000037027810 */ /* 0x000fcc0007ffe0ff */
[----:B0-----:R-:W-:-:S08]  /*1c90*/  DMUL R4, R2, R2 ;  /* 0x0000000202047228 */ /* 0x001fd00000000000 */
[----:B------:R-:W-:-:S08]  /*1ca0*/  DFMA R4, R54, -R4, 1 ;  /* 0x3ff000003604742b */ /* 0x000fd00000000804 */
[----:B------:R-:W-:Y:S02]  /*1cb0*/  DFMA R6, R4, R6, 0.5 ;  /* 0x3fe000000406742b */ /* 0x000fe40000000006 */
[----:B------:R-:W-:-:S08]  /*1cc0*/  DMUL R4, R2, R4 ;  /* 0x0000000402047228 */ /* 0x000fd00000000000 */
[----:B------:R-:W-:Y:S01]  /*1cd0*/  DFMA R6, R6, R4, R2 ;  /* 0x000000040606722b */ /* 0x000fe20000000002 */
[----:B------:R-:W-:-:S07]  /*1ce0*/  ISETP.GE.U32.AND P0, PT, R2, 0x7ca00000, PT ;  /* 0x7ca000000200780c */ /* 0x000fce0003f06070 */
[----:B------:R-:W-:Y:S02]  /*1cf0*/  DMUL R8, R54, R6 ;  /* 0x0000000636087228 */ /* 0x000fe40000000000 */
[----:B------:R-:W-:Y:S02]  /*1d00*/  VIADD R5, R7, 0xfff00000 ;  /* 0xfff0000007057836 */ /* 0x000fe40000000000 */
[----:B------:R-:W-:-:S04]  /*1d10*/  IMAD.MOV.U32 R4, RZ, RZ, R6 ;  /* 0x000000ffff047224 */ /* 0x000fc800078e0006 */
[----:B------:R-:W-:-:S08]  /*1d20*/  DFMA R16, R8, -R8, R54 ;  /* 0x800000080810722b */ /* 0x000fd00000000036 */
[----:B------:R-:W-:Y:S01]  /*1d30*/  DFMA R56, R16, R4, R8 ;  /* 0x000000041038722b */ /* 0x000fe20000000008 */
[----:B-1----:R-:W-:Y:S10]  /*1d40*/  @!P0 BRA `(.L_x_12) ;  /* 0x00000000002c8947 */ /* 0x002ff40003800000 */
        /* <DEDUP_REMOVED lines=9> */
[----:B------:R-:W-:Y:S01]  /*1de0*/  MOV R56, R4 ;  /* 0x0000000400387202 */ /* 0x000fe20000000f00 */
[----:B------:R-:W-:-:S07]  /*1df0*/  IMAD.MOV.U32 R57, RZ, RZ, R5 ;  /* 0x000000ffff397224 */ /* 0x000fce00078e0005 */
.L_x_12:
[----:B------:R-:W-:Y:S05]  /*1e00*/  BSYNC.RECONVERGENT B0 ;  /* 0x0000000000007941 */ /* 0x000fea0003800200 */
.L_x_11:
[----:B------:R-:W0:Y:S01]  /*1e10*/  LDCU.64 UR10, c[0x0][0x468] ;  /* 0x00008d00ff0a77ac */ /* 0x000e220008000a00 */
[----:B------:R-:W-:Y:S01]  /*1e20*/  BSSY.RECONVERGENT B0, `(.L_x_13) ;  /* 0x000001f000007945 */ /* 0x000fe20003800200 */
[----:B0-----:R-:W-:Y:S01]  /*1e30*/  DMUL R2, R56, -UR10 ;  /* 0x8000000a38027c28 */ /* 0x001fe20008000000 */
[----:B------:R-:W-:Y:S01]  /*1e40*/  UMOV UR10, 0x8346e69a ;  /* 0x8346e69a000a7882 */ /* 0x000fe20000000000 */
[----:B------:R-:W-:-:S06]  /*1e50*/  UMOV UR11, 0x41afe3d8 ;  /* 0x41afe3d8000b7882 */ /* 0x000fcc0000000000 */
        /* <DEDUP_REMOVED lines=27> */
.L_x_14:
[----:B------:R-:W-:Y:S05]  /*2010*/  BSYNC.RECONVERGENT B0 ;  /* 0x0000000000007941 */ /* 0x000fea0003800200 */
.L_x_13:
        /* <DEDUP_REMOVED lines=59> */
[----:B------:R-:W-:-:S05]  /*23d0*/  LOP3.LUT R5, R17, 0x80000000, RZ, 0x3c, !PT ;  /* 0x8000000011057812 */ /* 0x000fca00078e3cff */
[----:B------:R-:W-:-:S08]  /*23e0*/  DFMA R62, -R8, R58, R166 ;  /* 0x0000003a083e722b */ /* 0x000fd000000001a6 */
[----:B------:R-:W-:Y:S01]  /*23f0*/  DFMA R2, R26, R62, R58 ;  /* 0x0000003e1a02722b */ /* 0x000fe2000000003a */
[----:B------:R-:W-:Y:S02]  /*2400*/  FSEL R58, R6, R16, !P1 ;  /* 0x00000010063a7208 */ /* 0x000fe40004800000 */
[----:B------:R-:W-:Y:S02]  /*2410*/  FSEL R59, R7, R17, !P1 ;  /* 0x00000011073b7208 */ /* 0x000fe40004800000 */
[----:B------:R-:W-:Y:S02]  /*2420*/  FSEL R26, R16, R6, !P1 ;  /* 0x00000006101a7208 */ /* 0x000fe40004800000 */
[----:B------:R-:W-:-:S03]  /*2430*/  FSEL R27, R5, R7, !P1 ;  /* 0x00000007051b7208 */ /* 0x000fc60004800000 */
[----:B------:R-:W-:Y:S01]  /*2440*/  FFMA R0, RZ, R9, R3 ;  /* 0x00000009ff007223 */ /* 0x000fe20000000003 */
[----:B------:R-:W-:Y:S02]  /*2450*/  @P2 LOP3.LUT R5, R59, 0x80000000, RZ, 0x3c, !PT ;  /* 0x800000003b052812 */ /* 0x000fe400078e3cff */
[----:B------:R-:W-:Y:S02]  /*2460*/  @P2 LOP3.LUT R7, R27, 0x80000000, RZ, 0x3c, !PT ;  /* 0x800000001b072812 */ /* 0x000fe400078e3cff */
[----:B------:R-:W-:Y:S01]  /*2470*/  FSETP.GT.AND P1, PT, |R0|, 1.469367938527859385e-39, PT ;  /* 0x001000000000780b */ /* 0x000fe20003f24200 */
[----:B------:R-:W-:Y:S01]  /*2480*/  @P2 IMAD.MOV.U32 R59, RZ, RZ, R5 ;  /* 0x000000ffff3b2224 */ /* 0x000fe200078e0005 */
[----:B------:R-:W-:-:S11]  /*2490*/  @P2 MOV R27, R7 ;  /* 0x00000007001b2202 */ /* 0x000fd60000000f00 */
[----:B------:R-:W-:Y:S05]  /*24a0*/  @P1 BRA P3, `(.L_x_16) ;  /* 0x0000000000181947 */ /* 0x000fea0001800000 */
[----:B------:R-:W-:Y:S01]  /*24b0*/  IMAD.MOV.U32 R6, RZ, RZ, R8 ;  /* 0x000000ffff067224 */ /* 0x000fe200078e0008 */
[----:B------:R-:W-:Y:S01]  /*24c0*/  MOV R168, 0x24f0 ;  /* 0x000024f000a87802 */ /* 0x000fe20000000f00 */
[----:B------:R-:W-:-:S07]  /*24d0*/  IMAD.MOV.U32 R5, RZ, RZ, R9 ;  /* 0x000000ffff057224 */ /* 0x000fce00078e0009 */
[----:B-----5:R-:W-:Y:S05]  /*24e0*/  CALL.REL.NOINC `($__internal_0_$__cuda_sm20_div_rn_f64_full) ;  /* 0x0000007c00f87944 */ /* 0x020fea0003c00000 */
[----:B------:R-:W-:Y:S02]  /*24f0*/  IMAD.MOV.U32 R2, RZ, RZ, R4 ;  /* 0x000000ffff027224 */ /* 0x000fe400078e0004 */
[----:B------:R-:W-:-:S07]  /*2500*/  IMAD.MOV.U32 R3, RZ, RZ, R5 ;  /* 0x000000ffff037224 */ /* 0x000fce00078e0005 */
.L_x_16:
[----:B------:R-:W-:Y:S05]  /*2510*/  BSYNC.RECONVERGENT B1 ;  /* 0x0000000000017941 */ /* 0x000fea0003800200 */
.L_x_15:
        /* <DEDUP_REMOVED lines=11> */
[----:B------:R-:W-:Y:S01]  /*25d0*/  @P0 PLOP3.LUT P1, PT, P2, PT, PT, 0x80, 0x8 ;  /* 0x000000000008081c */ /* 0x000fe2000172f070 */
[----:B------:R-:W-:-:S02]  /*25e0*/  @P0 IMAD.MOV.U32 R8, RZ, RZ, 0x54442d18 ;  /* 0x54442d18ff080424 */ /* 0x000fc400078e00ff */
[----:B------:R-:W-:Y:S02]  /*25f0*/  @P0 IMAD.MOV.U32 R9, RZ, RZ, 0x3ff921fb ;  /* 0x3ff921fbff090424 */ /* 0x000fe400078e00ff */
        /* <DEDUP_REMOVED lines=52> */
[----:B------:R-:W-:-:S08]  /*2940*/  DFMA R6, R6, R2, R2 ;  /* 0x000000020606722b */ /* 0x000fd00000000002 */
[----:B------:R-:W-:Y:S02]  /*2950*/  @P0 DADD R2, -RZ, -R6 ;  /* 0x00000000ff020229 */ /* 0x000fe40000000906 */
[----:B------:R-:W-:-:S08]  /*2960*/  @!P0 DADD R4, -R6, R4 ;  /* 0x0000000006048229 */ /* 0x000fd00000000104 */
[----:B------:R-:W-:Y:S02]  /*2970*/  @P0 FSEL R2, R6, R2, !P1 ;  /* 0x0000000206020208 */ /* 0x000fe40004800000 */
[----:B------:R-:W-:Y:S02]  /*2980*/  @P0 FSEL R3, R7, R3, !P1 ;  /* 0x0000000307030208 */ /* 0x000fe40004800000 */
[----:B------:R-:W-:-:S04]  /*2990*/  @!P0 PLOP3.LUT P1, PT, P2, PT, PT, 0x80, 0x8 ;  /* 0x000000000008881c */ /* 0x000fc8000172f070 */
[----:B------:R-:W-:Y:S01]  /*29a0*/  @P0 DADD R2, R2, R8 ;  /* 0x0000000002020229 */ /* 0x000fe20000000008 */
[----:B------:R-:W-:-:S05]  /*29b0*/  @P3 MOV R9, 0x4002d97c ;  /* 0x4002d97c00093802 */ /* 0x000fca0000000f00 */
[----:B------:R-:W-:Y:S02]  /*29c0*/  @!P0 FSEL R2, R4, R6, !P1 ;  /* 0x0000000604028208 */ /* 0x000fe40004800000 */
[----:B------:R-:W-:Y:S01]  /*29d0*/  @!P0 FSEL R3, R5, R7, !P1 ;  /* 0x0000000705038208 */ /* 0x000fe20004800000 */
[C-C-:B------:R-:W-:Y:S01]  /*29e0*/  @P3 DSETP.NEU.AND P0, PT, |R48|.reuse, |R46|.reuse, PT ;  /* 0x4000002e3000322a */ /* 0x140fe20003f0d200 */
[----:B------:R-:W-:Y:S01]  /*29f0*/  @P3 IMAD.MOV.U32 R7, RZ, RZ, 0x7f3321d2 ;  /* 0x7f3321d2ff073424 */ /* 0x000fe200078e00ff */
[----:B------:R-:W-:Y:S01]  /*2a00*/  @P3 FSEL R9, R9, 1.8213495016098022461, !P1 ;  /* 0x3fe921fb09093808 */ /* 0x000fe20004800000 */
[----:B------:R-:W-:Y:S01]  /*2a10*/  DADD R48, |R48|, |R46| ;  /* 0x0000000030307229 */ /* 0x000fe2000000062e */
[----:B------:R-:W-:Y:S02]  /*2a20*/  @!P3 FSEL R5, RZ, 2.1426990032196044922, P1 ;  /* 0x400921fbff05b808 */ /* 0x000fe40000800000 */
[----:B------:R-:W-:Y:S02]  /*2a30*/  @P3 FSEL R7, R7, 3.37028055040000000000e+12, !P1 ;  /* 0x54442d1807073808 */ /* 0x000fe40004800000 */
[----:B------:R-:W-:-:S02]  /*2a40*/  @P3 FSEL R3, R9, R3, !P0 ;  /* 0x0000000309033208 */ /* 0x000fc40004000000 */
[----:B------:R-:W-:Y:S01]  /*2a50*/  @P3 FSEL R0, R7, R2, !P0 ;  /* 0x0000000207003208 */ /* 0x000fe20004000000 */
[----:B------:R-:W-:Y:S01]  /*2a60*/  DSETP.NAN.AND P0, PT, R48, R48, PT ;  /* 0x000000303000722a */ /* 0x000fe20003f08000 */
[----:B------:R-:W-:Y:S01]  /*2a70*/  @!P3 FSEL R4, RZ, 3.37028055040000000000e+12, P1 ;  /* 0x54442d18ff04b808 */ /* 0x000fe20000800000 */
        /* <DEDUP_REMOVED lines=30> */
.L_x_18:
[----:B------:R-:W-:Y:S05]  /*2c60*/  BSYNC.RECONVERGENT B0 ;  /* 0x0000000000007941 */ /* 0x000fea0003800200 */
.L_x_17:
        /* <DEDUP_REMOVED lines=16> */
[----:B------:R-:W0:Y:S01]  /*2d70*/  LDC R11, c[0x0][0x458] ;  /* 0x00011600ff0b7b82 */ /* 0x000e220000000800 */
        /* <DEDUP_REMOVED lines=22> */
[----:B------:R-:W-:-:S04]  /*2ee0*/  DFMA R2, R8, R2, R2 ;  /* 0x000000020802722b */ /* 0x000fc80000000002 */
[----:B------:R-:W-:Y:S01]  /*2ef0*/  DFMA R6, R4, R6, 1 ;  /* 0x3ff000000406742b */ /* 0x000fe20000000006 */
[----:B------:R-:W-:-:S04]  /*2f00*/  LOP3.LUT R4, R0, 0x1, RZ, 0xc0, !PT ;  /* 0x0000000100047812 */ /* 0x000fc800078ec0ff */
[----:B------:R-:W-:Y:S02]  /*2f10*/  ISETP.NE.U32.AND P0, PT, R4, 0x1, PT ;  /* 0x000000010400780c */ /* 0x000fe40003f05070 */
[----:B------:R-:W-:-:S03]  /*2f20*/  LOP3.LUT R5, R3, 0x80000000, RZ, 0x3c, !PT ;  /* 0x8000000003057812 */ /* 0x000fc600078e3cff */
[----:B------:R-:W-:Y:S02]  /*2f30*/  FSEL R9, R7, R3, !P0 ;  /* 0x0000000307097208 */ /* 0x000fe40004000000 */
[----:B------:R-:W-:Y:S02]  /*2f40*/  FSEL R17, R5, R7, !P0 ;  /* 0x0000000705117208 */ /* 0x000fe40004000000 */
[----:B------:R-:W-:Y:S02]  /*2f50*/  @P1 LOP3.LUT R3, R9, 0x80000000, RZ, 0x3c, !PT ;  /* 0x8000000009031812 */ /* 0x000fe400078e3cff */
[----:B------:R-:W-:Y:S02]  /*2f60*/  @P1 LOP3.LUT R5, R17, 0x80000000, RZ, 0x3c, !PT ;  /* 0x8000000011051812 */ /* 0x000fe400078e3cff */
[----:B------:R-:W-:Y:S01]  /*2f70*/  FSEL R8, R6, R2, !P0 ;  /* 0x0000000206087208 */ /* 0x000fe20004000000 */
[----:B------:R-:W-:Y:S01]  /*2f80*/  @P1 IMAD.MOV.U32 R9, RZ, RZ, R3 ;  /* 0x000000ffff091224 */ /* 0x000fe200078e0003 */
[----:B------:R-:W-:-:S02]  /*2f90*/  FSEL R16, R2, R6, !P0 ;  /* 0x0000000602107208 */ /* 0x000fc40004000000 */
[----:B------:R-:W-:Y:S02]  /*2fa0*/  @P1 MOV R17, R5 ;  /* 0x0000000500111202 */ /* 0x000fe40000000f00 */
[----:B0-----:R-:W-:Y:S01]  /*2fb0*/  ISETP.GE.AND P0, PT, R11, 0x1, PT ;  /* 0x000000010b00780c */ /* 0x001fe20003f06270 */
[----:B------:R-:W-:-:S03]  /*2fc0*/  DMUL R46, R8, R58 ;  /* 0x0000003a082e7228 */ /* 0x000fc60000000000 */
[----:B------:R-:W-:-:S05]  /*2fd0*/  DMUL R48, R16, -R58 ;  /* 0x8000003a10307228 */ /* 0x000fca0000000000 */
[----:B-----5:R-:W-:-:S03]  /*2fe0*/  DMUL R4, R28, R46 ;  /* 0x0000002e1c047228 */ /* 0x020fc60000000000 */
[----:B------:R-:W-:-:S05]  /*2ff0*/  DMUL R2, R28, R48 ;  /* 0x000000301c027228 */ /* 0x000fca0000000000 */
[----:B------:R-:W-:-:S03]  /*3000*/  DFMA R48, R30, R48, -R4 ;  /* 0x000000301e30722b */ /* 0x000fc60000000804 */
[----:B------:R-:W-:Y:S01]  /*3010*/  DFMA R46, R30, R46, R2 ;  /* 0x0000002e1e2e722b */ /* 0x000fe20000000002 */
[----:B------:R-:W-:Y:S10]  /*3020*/  @!P0 BRA `(.L_x_19) ;  /* 0x0000002c00fc8947 */ /* 0x000ff40003800000 */
[----:B------:R-:W0:Y:S01]  /*3030*/  MUFU.RCP64H R3, R57 ;  /* 0x0000003900037308 */ /* 0x000e220000001800 */
[----:B------:R-:W-:Y:S01]  /*3040*/  IMAD.MOV.U32 R2, RZ, RZ, 0x1 ;  /* 0x00000001ff027424 */ /* 0x000fe200078e00ff */
[----:B------:R-:W1:Y:S01]  /*3050*/  LDCU.64 UR10, c[0x0][0x460] ;  /* 0x00008c00ff0a77ac */ /* 0x000e620008000a00 */
[----:B------:R-:W2:Y:S01]  /*3060*/  LDC R0, c[0x0][0x464] ;  /* 0x00011900ff007b82 */ /* 0x000ea20000000800 */
[----:B------:R-:W-:Y:S01]  /*3070*/  BSSY.RECONVERGENT B1, `(.L_x_20) ;  /* 0x0000018000017945 */ /* 0x000fe20003800200 */
[----:B------:R-:W-:Y:S02]  /*3080*/  DSETP.GT.AND P0, PT, R54, RZ, PT ;  /* 0x000000ff3600722a */ /* 0x000fe40003f04000 */
[----:B0-----:R-:W-:-:S08]  /*3090*/  DFMA R4, R2, -R56, 1 ;  /* 0x3ff000000204742b */ /* 0x001fd00000000838 */
[----:B------:R-:W-:Y:S01]  /*30a0*/  DFMA R4, R4, R4, R4 ;  /* 0x000000040404722b */ /* 0x000fe20000000004 */
[----:B--2---:R-:W-:Y:S01]  /*30b0*/  FSETP.GEU.AND P2, PT, |R0|, 6.5827683646048100446e-37, PT ;  /* 0x036000000000780b */ /* 0x004fe20003f4e200 */
[----:B------:R-:W-:-:S06]  /*30c0*/  IMAD R0, R12, R11, RZ ;  /* 0x0000000b0c007224 */ /* 0x000fcc00078e02ff */
[----:B------:R-:W-:-:S08]  /*30d0*/  DFMA R4, R2, R4, R2 ;  /* 0x000000040204722b */ /* 0x000fd00000000002 */
[----:B------:R-:W-:-:S08]  /*30e0*/  DFMA R2, R4, -R56, 1 ;  /* 0x3ff000000402742b */ /* 0x000fd00000000838 */
[----:B------:R-:W-:-:S08]  /*30f0*/  DFMA R2, R4, R2, R4 ;  /* 0x000000020402722b */ /* 0x000fd00000000004 */
[----:B-1----:R-:W-:-:S08]  /*3100*/  DMUL R4, R2, UR10 ;  /* 0x0000000a02047c28 */ /* 0x002fd00008000000 */
[----:B------:R-:W-:-:S08]  /*3110*/  DFMA R6, R4, -R56, UR10 ;  /* 0x0000000a04067e2b */ /* 0x000fd00008000838 */
[----:B------:R-:W-:-:S10]  /*3120*/  DFMA R2, R2, R6, R4 ;  /* 0x000000060202722b */ /* 0x000fd40000000004 */
[----:B------:R-:W-:-:S05]  /*3130*/  FFMA R4, RZ, R57, R3 ;  /* 0x00000039ff047223 */ /* 0x000fca0000000003 */
[----:B------:R-:W-:-:S13]  /*3140*/  FSETP.GT.AND P1, PT, |R4|, 1.469367938527859385e-39, PT ;  /* 0x001000000400780b */ /* 0x000fda0003f24200 */
[----:B------:R-:W-:Y:S05]  /*3150*/  @P1 BRA P2, `(.L_x_21) ;  /* 0x0000000000241947 */ /* 0x000fea0001000000 */
[----:B------:R-:W0:Y:S01]  /*3160*/  LDCU.64 UR10, c[0x0][0x460] ;  /* 0x00008c00ff0a77ac */ /* 0x000e220008000a00 */
[----:B------:R-:W-:Y:S01]  /*3170*/  IMAD.MOV.U32 R6, RZ, RZ, R56 ;  /* 0x000000ffff067224 */ /* 0x000fe200078e0038 */
[----:B------:R-:W-:Y:S01]  /*3180*/  MOV R168, 0x31d0 ;  /* 0x000031d000a87802 */ /* 0x000fe20000000f00 */
[----:B------:R-:W-:Y:S02]  /*3190*/  IMAD.MOV.U32 R5, RZ, RZ, R57 ;  /* 0x000000ffff057224 */ /* 0x000fe400078e0039 */
[----:B0-----:R-:W-:Y:S02]  /*31a0*/  IMAD.U32 R166, RZ, RZ, UR10 ;  /* 0x0000000affa67e24 */ /* 0x001fe4000f8e00ff */
[----:B------:R-:W-:-:S07]  /*31b0*/  IMAD.U32 R167, RZ, RZ, UR11 ;  /* 0x0000000bffa77e24 */ /* 0x000fce000f8e00ff */
[----:B------:R-:W-:Y:S05]  /*31c0*/  CALL.REL.NOINC `($__internal_0_$__cuda_sm20_div_rn_f64_full) ;  /* 0x0000007000c07944 */ /* 0x000fea0003c00000 */
[----:B------:R-:W-:Y:S01]  /*31d0*/  MOV R2, R4 ;  /* 0x0000000400027202 */ /* 0x000fe20000000f00 */
[----:B------:R-:W-:-:S07]  /*31e0*/  IMAD.MOV.U32 R3, RZ, RZ, R5 ;  /* 0x000000ffff037224 */ /* 0x000fce00078e0005 */
.L_x_21:
[----:B------:R-:W-:Y:S05]  /*31f0*/  BSYNC.RECONVERGENT B1 ;  /* 0x0000000000017941 */ /* 0x000fea0003800200 */
.L_x_20:
[----:B------:R-:W0:Y:S01]  /*3200*/  MUFU.RCP64H R5, R57 ;  /* 0x0000003900057308 */ /* 0x000e220000001800 */
[----:B------:R-:W-:Y:S01]  /*3210*/  IMAD.MOV.U32 R4, RZ, RZ, 0x1 ;  /* 0x00000001ff047424 */ /* 0x000fe200078e00ff */
[----:B------:R-:W-:Y:S01]  /*3220*/  FSETP.GEU.AND P2, PT, |R43|, 6.5827683646048100446e-37, PT ;  /* 0x036000002b00780b */ /* 0x000fe20003f4e200 */
[----:B------:R-:W-:Y:S01]  /*3230*/  BSSY.RECONVERGENT B1, `(.L_x_22) ;  /* 0x0000017000017945 */ /* 0x000fe20003800200 */
[----:B------:R-:W-:-:S04]  /*3240*/  IMAD.WIDE R64, R71, 0x8, R18 ;  /* 0x0000000847407825 */ /* 0x000fc800078e0212 */
[----:B------:R-:W-:-:S04]  /*3250*/  IMAD.WIDE R66, R71, 0x8, R20 ;  /* 0x0000000847427825 */ /* 0x000fc800078e0214 */
[----:B------:R-:W-:-:S04]  /*3260*/  IMAD.WIDE R68, R71, 0x8, R22 ;  /* 0x0000000847447825 */ /* 0x000fc800078e0216 */
[----:B------:R-:W-:Y:S01]  /*3270*/  IMAD.WIDE R70, R71, 0x8, R24 ;  /* 0x0000000847467825 */ /* 0x000fe200078e0218 */
[----:B0-----:R-:W-:-:S08]  /*3280*/  DFMA R6, R4, -R56, 1 ;  /* 0x3ff000000406742b */ /* 0x001fd00000000838 */
[----:B------:R-:W-:-:S08]  /*3290*/  DFMA R6, R6, R6, R6 ;  /* 0x000000060606722b */ /* 0x000fd00000000006 */
[----:B------:R-:W-:-:S08]  /*32a0*/  DFMA R6, R4, R6, R4 ;  /* 0x000000060406722b */ /* 0x000fd00000000004 */
[----:B------:R-:W-:-:S08]  /*32b0*/  DFMA R4, R6, -R56, 1 ;  /* 0x3ff000000604742b */ /* 0x000fd00000000838 */
[----:B------:R-:W-:-:S08]  /*32c0*/  DFMA R62, R6, R4, R6 ;  /* 0x00000004063e722b */ /* 0x000fd00000000006 */
[----:B------:R-:W-:-:S08]  /*32d0*/  DMUL R4, R42, R62 ;  /* 0x0000003e2a047228 */ /* 0x000fd00000000000 */
[----:B------:R-:W-:-:S08]  /*32e0*/  DFMA R6, R4, -R56, R42 ;  /* 0x800000380406722b */ /* 0x000fd0000000002a */
[----:B------:R-:W-:Y:S02]  /*32f0*/  DFMA R4, R62, R6, R4 ;  /* 0x000000063e04722b */ /* 0x000fe40000000004 */
[----:B------:R-:W-:-:S08]  /*3300*/  DMUL R62, R26, 0.5 ;  /* 0x3fe000001a3e7828 */ /* 0x000fd00000000000 */
[----:B------:R-:W-:-:S05]  /*3310*/  FFMA R6, RZ, R57, R5 ;  /* 0x00000039ff067223 */ /* 0x000fca0000000005 */
[----:B------:R-:W-:-:S13]  /*3320*/  FSETP.GT.AND P1, PT, |R6|, 1.469367938527859385e-39, PT ;  /* 0x001000000600780b */ /* 0x000fda0003f24200 */
[----:B------:R-:W-:Y:S05]  /*3330*/  @P1 BRA P2, `(.L_x_23) ;  /* 0x0000000000181947 */ /* 0x000fea0001000000 */
[----:B------:R-:W-:Y:S01]  /*3340*/  IMAD.MOV.U32 R166, RZ, RZ, R42 ;  /* 0x000000ffffa67224 */ /* 0x000fe200078e002a */
[----:B------:R-:W-:Y:S01]  /*3350*/  MOV R5, R57 ;  /* 0x0000003900057202 */ /* 0x000fe20000000f00 */
[----:B------:R-:W-:Y:S01]  /*3360*/  IMAD.MOV.U32 R167, RZ, RZ, R43 ;  /* 0x000000ffffa77224 */ /* 0x000fe200078e002b */
[----:B------:R-:W-:Y:S01]  /*3370*/  MOV R168, 0x33a0 ;  /* 0x000033a000a87802 */ /* 0x000fe20000000f00 */
[----:B------:R-:W-:-:S07]  /*3380*/  IMAD.MOV.U32 R6, RZ, RZ, R56 ;  /* 0x000000ffff067224 */ /* 0x000fce00078e0038 */
[----:B------:R-:W-:Y:S05]  /*3390*/  CALL.REL.NOINC `($__internal_0_$__cuda_sm20_div_rn_f64_full) ;  /* 0x00000070004c7944 */ /* 0x000fea0003c00000 */
.L_x_23:
[----:B------:R-:W-:Y:S05]  /*33a0*/  BSYNC.RECONVERGENT B1 ;  /* 0x0000000000017941 */ /* 0x000fea0003800200 */
.L_x_22:
[----:B------:R-:W0:Y:S01]  /*33b0*/  LDC R7, c[0x0][0x454] ;  /* 0x00011500ff077b82 */ /* 0x000e220000000800 */
[----:B------:R-:W-:Y:S01]  /*33c0*/  UMOV UR10, 0x8346e69a ;  /* 0x8346e69a000a7882 */ /* 0x000fe20000000000 */
[----:B------:R-:W-:Y:S01]  /*33d0*/  UMOV UR11, 0x41afe3d8 ;  /* 0x41afe3d8000b7882 */ /* 0x000fe20000000000 */
[----:B------:R-:W-:Y:S01]  /*33e0*/  DMUL R72, R26, -0.25 ;  /* 0xbfd000001a487828 */ /* 0x000fe20000000000 */
[----:B------:R-:W-:Y:S01]  /*33f0*/  IMAD.MOV.U32 R11, RZ, RZ, RZ ;  /* 0x000000ffff0b7224 */ /* 0x000fe200078e00ff */
[----:B------:R-:W-:Y:S02]  /*3400*/  DMUL R4, R4, UR10 ;  /* 0x0000000a04047c28 */ /* 0x000fe40008000000 */
[----:B------:R-:W-:Y:S02]  /*3410*/  DMUL R142, R58, 0.5 ;  /* 0x3fe000003a8e7828 */ /* 0x000fe40000000000 */
[----:B------:R-:W-:Y:S02]  /*3420*/  DMUL R140, R56, R56 ;  /* 0x00000038388c7228 */ /* 0x000fe40000000000 */
[----:B------:R-:W-:-:S02]  /*3430*/  DMUL R138, R26, -0.5 ;  /* 0xbfe000001a8a7828 */ /* 0x000fc40000000000 */
[C---:B------:R-:W-:Y:S02]  /*3440*/  DMUL R136, R58.reuse, -0.25 ;  /* 0xbfd000003a887828 */ /* 0x040fe40000000000 */
[----:B------:R-:W-:Y:S01]  /*3450*/  DMUL R134, R58, 0.25 ;  /* 0x3fd000003a867828 */ /* 0x000fe20000000000 */
[----:B------:R-:W-:Y:S02]  /*3460*/  FSEL R132, R4, RZ, P0 ;  /* 0x000000ff04847208 */ /* 0x000fe40000000000 */
[----:B------:R-:W-:Y:S01]  /*3470*/  FSEL R133, R5, RZ, P0 ;  /* 0x000000ff05857208 */ /* 0x000fe20000000000 */
[----:B0-----:R-:W-:-:S04]  /*3480*/  IMAD R6, R0, R7, RZ ;  /* 0x0000000700067224 */ /* 0x001fc800078e02ff */
[----:B------:R-:W-:-:S04]  /*3490*/  IMAD R7, R6, 0x2, R7 ;  /* 0x0000000206077824 */ /* 0x000fc800078e0207 */
[----:B------:R-:W-:-:S07]  /*34a0*/  IMAD.IADD R162, R12, 0x1, R7 ;  /* 0x000000010ca27824 */ /* 0x000fce00078e0207 */
.L_x_39:
[----:B0-----:R-:W0:Y:S01]  /*34b0*/  LDC.64 R130, c[0x0][0x448] ;  /* 0x00011200ff827b82 */ /* 0x001e220000000a00 */
[----:B------:R-:W1:Y:S01]  /*34c0*/  LDCU UR7, c[0x0][0x450] ;  /* 0x00008a00ff0777ac */ /* 0x000e620008000800 */
[----:B------:R-:W2:Y:S04]  /*34d0*/  LDG.E.64 R112, desc[UR8][R50.64] ;  /* 0x0000000832707981 */ /* 0x000ea8000c1e1b00 */
[----:B------:R-:W3:Y:S02]  /*34e0*/  LDG.E.64 R114, desc[UR8][R52.64] ;  /* 0x0000000834727981 */ /* 0x000ee4000c1e1b00 */
[----:B------:R-:W4:Y:S02]  /*34f0*/  LDC.64 R128, c[0x0][0x440] ;  /* 0x00011000ff807b82 */ /* 0x000f240000000a00 */
[----:B------:R-:W5:Y:S04]  /*3500*/  LDG.E.64 R86, desc[UR8][R66.64] ;  /* 0x0000000842567981 */ /* 0x000f68000c1e1b00 */
[----:B------:R-:W5:Y:S04]  /*3510*/  LDG.E.64 R84, desc[UR8][R64.64] ;  /* 0x0000000840547981 */ /* 0x000f68000c1e1b00 */
[----:B------:R-:W5:Y:S01]  /*3520*/  LDG.E.64 R88, desc[UR8][R68.64] ;  /* 0x0000000844587981 */ /* 0x000f62000c1e1b00 */
[----:B-1----:R-:W-:-:S03]  /*3530*/  IMAD R5, R11, UR7, R10 ;  /* 0x000000070b057c24 */ /* 0x002fc6000f8e020a */
[----:B------:R-:W5:Y:S01]  /*3540*/  LDG.E.64 R90, desc[UR8][R70.64] ;  /* 0x00000008465a7981 */ /* 0x000f62000c1e1b00 */
[----:B------:R-:W-:Y:S01]  /*3550*/  DSETP.GT.AND P0, PT, R54, RZ, PT ;  /* 0x000000ff3600722a */ /* 0x000fe20003f04000 */
[C---:B0-----:R-:W-:Y:S01]  /*3560*/  IMAD.WIDE R130, R5.reuse, 0x8, R130 ;  /* 0x0000000805827825 */ /* 0x041fe200078e0282 */
[----:B------:R-:W-:Y:S01]  /*3570*/  CS2R R80, SRZ ;  /* 0x0000000000507805 */ /* 0x000fe2000001ff00 */
[----:B------:R-:W-:Y:S01]  /*3580*/  DMUL R74, R58, -0.5 ;  /* 0xbfe000003a4a7828 */ /* 0x000fe20000000000 */
[----:B------:R-:W0:Y:S01]  /*3590*/  LDC.64 R100, c[0x0][0x3c0] ;  /* 0x0000f000ff647b82 */ /* 0x000e220000000a00 */
[C---:B------:R-:W-:Y:S01]  /*35a0*/  DMUL R6, R62.reuse, R8 ;  /* 0x000000083e067228 */ /* 0x040fe20000000000 */
[----:B------:R-:W2:Y:S01]  /*35b0*/  LDG.E.64 R78, desc[UR8][R130.64] ;  /* 0x00000008824e7981 */ /* 0x000ea2000c1e1b00 */
[----:B------:R-:W-:Y:S01]  /*35c0*/  DMUL R76, R62, R16 ;  /* 0x000000103e4c7228 */ /* 0x000fe20000000000 */
[----:B------:R-:W1:Y:S01]  /*35d0*/  LDCU UR13, c[0x0][0x450] ;  /* 0x00008a00ff0d77ac */ /* 0x000e620008000800 */
[----:B----4-:R-:W-:-:S03]  /*35e0*/  IMAD.WIDE R128, R5, 0x8, R128 ;  /* 0x0000000805807825 */ /* 0x010fc600078e0280 */
[----:B------:R-:W4:Y:S01]  /*35f0*/  LDC.64 R102, c[0x0][0x3c8] ;  /* 0x0000f200ff667b82 */ /* 0x000f220000000a00 */
[----:B------:R-:W0:Y:S01]  /*3600*/  LDCU.64 UR10, c[0x0][0x460] ;  /* 0x00008c00ff0a77ac */ /* 0x000e220008000a00 */
[----:B------:R-:W4:Y:S06]  /*3610*/  LDG.E.64 R108, desc[UR8][R128.64] ;  /* 0x00000008806c7981 */ /* 0x000f2c000c1e1b00 */
[----:B------:R-:W1:Y:S08]  /*3620*/  LDC.64 R104, c[0x0][0x3e0] ;  /* 0x0000f800ff687b82 */ /* 0x000e700000000a00 */
[----:B------:R-:W1:Y:S08]  /*3630*/  LDC.64 R106, c[0x0][0x3e8] ;  /* 0x0000fa00ff6a7b82 */ /* 0x000e700000000a00 */
[----:B------:R-:W1:Y:S01]  /*3640*/  LDC R163, c[0x0][0x458] ;  /* 0x00011600ffa37b82 */ /* 0x000e620000000800 */
[----:B--2---:R-:W-:-:S08]  /*3650*/  DMUL R4, R78, R8 ;  /* 0x000000084e047228 */ /* 0x004fd00000000000 */
[----:B----4-:R-:W-:-:S08]  /*3660*/  DFMA R82, R108, R16, R4 ;  /* 0x000000106c52722b */ /* 0x010fd00000000004 */
[----:B------:R-:W-:Y:S02]  /*3670*/  @P0 DFMA R4, R82, -R8, R78 ;  /* 0x800000085204022b */ /* 0x000fe4000000004e */
[----:B------:R-:W-:-:S06]  /*3680*/  DMUL R92, R34, R82 ;  /* 0x00000052225c7228 */ /* 0x000fcc0000000000 */
[----:B------:R-:W-:Y:S02]  /*3690*/  @P0 DMUL R80, R4, R2 ;  /* 0x0000000204500228 */ /* 0x000fe40000000000 */
[----:B------:R-:W-:Y:S02]  /*36a0*/  @P0 DFMA R82, R82, -R16, R108 ;  /* 0x800000105252022b */ /* 0x000fe4000000006c */
[----:B------:R-:W-:-:S04]  /*36b0*/  DMUL R124, R92, R74 ;  /* 0x0000004a5c7c7228 */ /* 0x000fc80000000000 */
[----:B------:R-:W-:Y:S01]  /*36c0*/  DMUL R80, R80, R58 ;  /* 0x0000003a50507228 */ /* 0x000fe20000000000 */
[----:B------:R-:W-:Y:S01]  /*36d0*/  CS2R R4, SRZ ;  /* 0x0000000000047805 */ /* 0x000fe2000001ff00 */
[----:B------:R-:W-:Y:S02]  /*36e0*/  @P0 DMUL R4, R82, R2 ;  /* 0x0000000252040228 */ /* 0x000fe40000000000 */
[----:B------:R-:W-:Y:S02]  /*36f0*/  DMUL R82, R92, R76 ;  /* 0x0000004c5c527228 */ /* 0x000fe40000000000 */
[----:B------:R-:W-:Y:S02]  /*3700*/  DMUL R126, R112, R124 ;  /* 0x0000007c707e7228 */ /* 0x000fe40000000000 */
[----:B------:R-:W-:Y:S02]  /*3710*/  DFMA R80, R92, R6, R80 ;  /* 0x000000065c50722b */ /* 0x000fe40000000050 */
[----:B---3--:R-:W-:-:S02]  /*3720*/  DMUL R124, R114, R124 ;  /* 0x0000007c727c7228 */ /* 0x008fc40000000000 */
[----:B------:R-:W-:Y:S02]  /*3730*/  DFMA R4, R4, -R58, -R82 ;  /* 0x8000003a0404722b */ /* 0x000fe40000000852 */
[----:B-----5:R-:W-:Y:S02]  /*3740*/  DMUL R82, R126, R86 ;  /* 0x000000567e527228 */ /* 0x020fe40000000000 */
[-C--:B------:R-:W-:Y:S02]  /*3750*/  DMUL R122, R114, R80.reuse ;  /* 0x00000050727a7228 */ /* 0x080fe40000000000 */
[----:B------:R-:W-:Y:S02]  /*3760*/  DMUL R120, R112, R80 ;  /* 0x0000005070787228 */ /* 0x000fe40000000000 */
[C---:B------:R-:W-:Y:S02]  /*3770*/  DMUL R80, R124.reuse, R86 ;  /* 0x000000567c507228 */ /* 0x040fe40000000000 */
[----:B------:R-:W-:-:S02]  /*3780*/  DFMA R82, R124, R84, R82 ;  /* 0x000000547c52722b */ /* 0x000fc40000000052 */
[-C--:B------:R-:W-:Y:S02]  /*3790*/  DFMA R122, R112, R4.reuse, -R122 ;  /* 0x00000004707a722b */ /* 0x080fe4000000087a */
[----:B------:R-:W-:Y:S02]  /*37a0*/  DFMA R120, R114, R4, R120 ;  /* 0x000000047278722b */ /* 0x000fe40000000078 */
[----:B------:R-:W-:-:S04]  /*37b0*/  DFMA R80, R126, R84, -R80 ;  /* 0x000000547e50722b */ /* 0x000fc80000000850 */
[-C--:B------:R-:W-:Y:S02]  /*37c0*/  DMUL R4, R122, R86.reuse ;  /* 0x000000567a047228 */ /* 0x080fe40000000000 */
[----:B------:R-:W-:Y:S02]  /*37d0*/  DMUL R86, R120, R86 ;  /* 0x0000005678567228 */ /* 0x000fe40000000000 */
[-C--:B------:R-:W-:Y:S02]  /*37e0*/  DFMA R82, R122, R88.reuse, R82 ;  /* 0x000000587a52722b */ /* 0x080fe40000000052 */
[C---:B------:R-:W-:Y:S02]  /*37f0*/  DFMA R80, -R120.reuse, R88, R80 ;  /* 0x000000587850722b */ /* 0x040fe40000000150 */
[-C--:B------:R-:W-:Y:S02]  /*3800*/  DFMA R4, R120, R84.reuse, -R4 ;  /* 0x000000547804722b */ /* 0x080fe40000000804 */
[----:B------:R-:W-:-:S02]  /*3810*/  DFMA R86, R122, R84, R86 ;  /* 0x000000547a56722b */ /* 0x000fc40000000056 */
[-C--:B------:R-:W-:Y:S02]  /*3820*/  DFMA R82, -R120, R90.reuse, R82 ;  /* 0x0000005a7852722b */ /* 0x080fe40000000152 */
[----:B------:R-:W-:Y:S02]  /*3830*/  DFMA R80, -R122, R90, R80 ;  /* 0x0000005a7a50722b */ /* 0x000fe40000000150 */
[-C--:B------:R-:W-:Y:S02]  /*3840*/  DFMA R4, R126, R88.reuse, R4 ;  /* 0x000000587e04722b */ /* 0x080fe40000000004 */
[----:B------:R-:W-:Y:S02]  /*3850*/  DFMA R86, -R124, R88, R86 ;  /* 0x000000587c56722b */ /* 0x000fe40000000156 */
[C---:B------:R-:W-:Y:S02]  /*3860*/  DMUL R84, R82.reuse, R40 ;  /* 0x0000002852547228 */ /* 0x040fe40000000000 */
[----:B------:R-:W-:-:S02]  /*3870*/  DMUL R88, R82, R38 ;  /* 0x0000002652587228 */ /* 0x000fc40000000000 */
[C---:B------:R-:W-:Y:S02]  /*3880*/  DMUL R92, R82.reuse, R44 ;  /* 0x0000002c525c7228 */ /* 0x040fe40000000000 */
[----:B------:R-:W-:Y:S02]  /*3890*/  DMUL R82, R82, R36 ;  /* 0x0000002452527228 */ /* 0x000fe40000000000 */
[----:B------:R-:W-:Y:S02]  /*38a0*/  DFMA R4, R124, R90, R4 ;  /* 0x0000005a7c04722b */ /* 0x000fe40000000004 */
[C---:B------:R-:W-:Y:S02]  /*38b0*/  DFMA R84, R80.reuse, R38, -R84 ;  /* 0x000000265054722b */ /* 0x040fe40000000854 */
[C---:B------:R-:W-:Y:S02]  /*38c0*/  DFMA R88, R80.reuse, R40, R88 ;  /* 0x000000285058722b */ /* 0x040fe40000000058 */
[----:B------:R-:W-:-:S02]  /*38d0*/  DFMA R92, R80, R36, -R92 ;  /* 0x00000024505c722b */ /* 0x000fc4000000085c */
[----:B------:R-:W-:Y:S02]  /*38e0*/  DFMA R82, R80, R44, R82 ;  /* 0x0000002c5052722b */ /* 0x000fe40000000052 */
[----:B------:R-:W-:Y:S02]  /*38f0*/  DFMA R86, R126, R90, R86 ;  /* 0x0000005a7e56722b */ /* 0x000fe40000000056 */
[C---:B------:R-:W-:Y:S02]  /*3900*/  DFMA R84, R4.reuse, -R36, R84 ;  /* 0x800000240454722b */ /* 0x040fe40000000054 */
[C---:B------:R-:W-:Y:S02]  /*3910*/  DFMA R88, R4.reuse, R44, R88 ;  /* 0x0000002c0458722b */ /* 0x040fe40000000058 */
[C---:B------:R-:W-:Y:S02]  /*3920*/  DFMA R80, R4.reuse, R38, R92 ;  /* 0x000000260450722b */ /* 0x040fe4000000005c */
[----:B------:R-:W-:Y:S01]  /*3930*/  DFMA R82, R4, -R40, R82 ;  /* 0x800000280452722b */ /* 0x000fe20000000052 */
[----:B------:R-:W-:Y:S01]  /*3940*/  IMAD.IADD R5, R0, 0x1, R11 ;  /* 0x0000000100057824 */ /* 0x000fe200078e020b */
[----:B------:R-:W-:-:S03]  /*3950*/  DFMA R92, R86, -R44, R84 ;  /* 0x8000002c565c722b */ /* 0x000fc60000000054 */
[----:B------:R-:W-:Y:S01]  /*3960*/  IMAD R4, R5, UR7, R10 ;  /* 0x0000000705047c24 */ /* 0x000fe2000f8e020a */
[C---:B------:R-:W-:Y:S02]  /*3970*/  DFMA R94, R86.reuse, -R36, R88 ;  /* 0x80000024565e722b */ /* 0x040fe40000000058 */
[C---:B------:R-:W-:Y:S01]  /*3980*/  DFMA R96, R86.reuse, R40, R80 ;  /* 0x000000285660722b */ /* 0x040fe20000000050 */
[----:B0-----:R-:W-:Y:S01]  /*3990*/  IMAD.WIDE R84, R4, 0x8, R100 ;  /* 0x0000000804547825 */ /* 0x001fe200078e0264 */
[----:B------:R-:W-:-:S03]  /*39a0*/  DFMA R98, R86, R38, R82 ;  /* 0x000000265662722b */ /* 0x000fc60000000052 */
[C---:B------:R-:W-:Y:S01]  /*39b0*/  IMAD.WIDE R86, R4.reuse, 0x8, R102 ;  /* 0x0000000804567825 */ /* 0x040fe200078e0266 */
[----:B------:R0:W-:Y:S03]  /*39c0*/  STG.E.64 desc[UR8][R84.64], R92 ;  /* 0x0000005c54007986 */ /* 0x0001e6000c101b08 */
[C---:B-1----:R-:W-:Y:S01]  /*39d0*/  IMAD.WIDE R88, R4.reuse, 0x8, R104 ;  /* 0x0000000804587825 */ /* 0x042fe200078e0268 */
[----:B------:R1:W-:Y:S03]  /*39e0*/  STG.E.64 desc[UR8][R86.64], R94 ;  /* 0x0000005e56007986 */ /* 0x0003e6000c101b08 */
[----:B------:R-:W-:Y:S01]  /*39f0*/  IMAD.WIDE R90, R4, 0x8, R106 ;  /* 0x00000008045a7825 */ /* 0x000fe200078e026a */
[----:B------:R2:W-:Y:S04]  /*3a00*/  STG.E.64 desc[UR8][R88.64], R96 ;  /* 0x0000006058007986 */ /* 0x0005e8000c101b08 */
[----:B------:R3:W-:Y:S01]  /*3a10*/  STG.E.64 desc[UR8][R90.64], R98 ;  /* 0x000000625a007986 */ /* 0x0007e2000c101b08 */
[----:B------:R-:W-:Y:S01]  /*3a20*/  DMUL R80, R108, R8 ;  /* 0x000000086c507228 */ /* 0x000fe20000000000 */
[----:B0-----:R-:W0:Y:S02]  /*3a30*/  LDC.64 R92, c[0x0][0x3f8] ;  /* 0x0000fe00ff5c7b82 */ /* 0x001e240000000a00 */
[----:B------:R-:W4:Y:S04]  /*3a40*/  LDG.E.64 R102, desc[UR8][R66.64] ;  /* 0x0000000842667981 */ /* 0x000f28000c1e1b00 */
[----:B------:R-:W5:Y:S02]  /*3a50*/  LDG.E.64 R100, desc[UR8][R64.64] ;  /* 0x0000000840647981 */ /* 0x000f64000c1e1b00 */
[----:B-1----:R-:W1:Y:S02]  /*3a60*/  LDC.64 R86, c[0x0][0x3d0] ;  /* 0x0000f400ff567b82 */ /* 0x002e640000000a00 */
[----:B------:R-:W5:Y:S04]  /*3a70*/  LDG.E.64 R104, desc[UR8][R68.64] ;  /* 0x0000000844687981 */ /* 0x000f68000c1e1b00 */
[----:B------:R-:W5:Y:S01]  /*3a80*/  LDG.E.64 R106, desc[UR8][R70.64] ;  /* 0x00000008466a7981 */ /* 0x000f62000c1e1b00 */
[----:B------:R-:W-:Y:S01]  /*3a90*/  DFMA R110, R78, R16, -R80 ;  /* 0x000000104e6e722b */ /* 0x000fe20000000850 */
[----:B--2---:R-:W2:Y:S07]  /*3aa0*/  LDC.64 R88, c[0x0][0x3d8] ;  /* 0x0000f600ff587b82 */ /* 0x004eae0000000a00 */
[----:B------:R-:W-:Y:S01]  /*3ab0*/  @P0 DFMA R82, R110, R8, R108 ;  /* 0x000000086e52022b */ /* 0x000fe2000000006c */
[----:B------:R-:W-:Y:S01]  /*3ac0*/  CS2R R80, SRZ ;  /* 0x0000000000507805 */ /* 0x000fe2000001ff00 */
[----:B------:R-:W-:Y:S01]  /*3ad0*/  DMUL R84, R32, R110 ;  /* 0x0000006e20547228 */ /* 0x000fe20000000000 */
[----:B---3--:R-:W3:Y:S05]  /*3ae0*/  LDC.64 R90, c[0x0][0x3f0] ;  /* 0x0000fc00ff5a7b82 */ /* 0x008eea0000000a00 */
[----:B------:R-:W-:-:S02]  /*3af0*/  @P0 DMUL R80, R82, R2 ;  /* 0x0000000252500228 */ /* 0x000fc40000000000 */
[----:B------:R-:W-:Y:S01]  /*3b00*/  @P0 DFMA R82, R110, R16, -R78 ;  /* 0x000000106e52022b */ /* 0x000fe2000000084e */
[----:B------:R-:W0:Y:S01]  /*3b10*/  LDC R95, c[0x0][0x454] ;  /* 0x00011500ff5f7b82 */ /* 0x000e220000000800 */
[----:B------:R-:W-:-:S04]  /*3b20*/  DMUL R74, R84, R74 ;  /* 0x0000004a544a7228 */ /* 0x000fc80000000000 */
[----:B------:R-:W-:Y:S01]  /*3b30*/  DMUL R80, R80, R58 ;  /* 0x0000003a50507228 */ /* 0x000fe20000000000 */
[----:B------:R-:W-:Y:S01]  /*3b40*/  CS2R R78, SRZ ;  /* 0x00000000004e7805 */ /* 0x000fe2000001ff00 */
[----:B------:R-:W-:Y:S02]  /*3b50*/  @P0 DMUL R78, R82, R2 ;  /* 0x00000002524e0228 */ /* 0x000fe40000000000 */
[----:B------:R-:W-:Y:S02]  /*3b60*/  DMUL R76, R84, R76 ;  /* 0x0000004c544c7228 */ /* 0x000fe40000000000 */
[----:B------:R-:W-:Y:S02]  /*3b70*/  DMUL R118, R112, R74 ;  /* 0x0000004a70767228 */ /* 0x000fe40000000000 */
[----:B------:R-:W-:Y:S02]  /*3b80*/  DFMA R80, R84, R6, R80 ;  /* 0x000000065450722b */ /* 0x000fe40000000050 */
[----:B------:R-:W-:-:S02]  /*3b90*/  DMUL R116, R114, R74 ;  /* 0x0000004a72747228 */ /* 0x000fc40000000000 */
[----:B------:R-:W-:-:S04]  /*3ba0*/  DFMA R76, R78, -R58, -R76 ;  /* 0x8000003a4e4c722b */ /* 0x000fc8000000084c */
[-C--:B------:R-:W-:Y:S02]  /*3bb0*/  DMUL R6, R112, R80.reuse ;  /* 0x0000005070067228 */ /* 0x080fe40000000000 */
[----:B------:R-:W-:-:S06]  /*3bc0*/  DMUL R80, R114, R80 ;  /* 0x0000005072507228 */ /* 0x000fcc0000000000 */
[-C--:B------:R-:W-:Y:S02]  /*3bd0*/  DFMA R114, R114, R76.reuse, R6 ;  /* 0x0000004c7272722b */ /* 0x080fe40000000006 */
[----:B------:R-:W-:Y:S02]  /*3be0*/  DFMA R112, R112, R76, -R80 ;  /* 0x0000004c7070722b */ /* 0x000fe40000000850 */
[-C--:B----4-:R-:W-:Y:S02]  /*3bf0*/  DMUL R74, R118, R102.reuse ;  /* 0x00000066764a7228 */ /* 0x090fe40000000000 */
[----:B------:R-:W-:-:S06]  /*3c00*/  DMUL R6, R116, R102 ;  /* 0x0000006674067228 */ /* 0x000fcc0000000000 */
[----:B-----5:R-:W-:Y:S02]  /*3c10*/  DFMA R74, R116, R100, R74 ;  /* 0x00000064744a722b */ /* 0x020fe4000000004a */
[----:B------:R-:W-:Y:S02]  /*3c20*/  DMUL R76, R112, R102 ;  /* 0x00000066704c7228 */ /* 0x000fe40000000000 */
[----:B------:R-:W-:-:S04]  /*3c30*/  DFMA R6, R118, R100, -R6 ;  /* 0x000000647606722b */ /* 0x000fc80000000806 */
[----:B------:R-:W-:Y:S02]  /*3c40*/  DFMA R74, R112, R104, R74 ;  /* 0x00000068704a722b */ /* 0x000fe4000000004a */
[C---:B------:R-:W-:Y:S02]  /*3c50*/  DMUL R102, R114.reuse, R102 ;  /* 0x0000006672667228 */ /* 0x040fe40000000000 */
[C---:B------:R-:W-:Y:S02]  /*3c60*/  DFMA R76, R114.reuse, R100, -R76 ;  /* 0x00000064724c722b */ /* 0x040fe4000000084c */
[C---:B------:R-:W-:Y:S02]  /*3c70*/  DFMA R6, -R114.reuse, R104, R6 ;  /* 0x000000687206722b */ /* 0x040fe40000000106 */
[----:B------:R-:W-:Y:S02]  /*3c80*/  DFMA R74, -R114, R106, R74 ;  /* 0x0000006a724a722b */ /* 0x000fe4000000014a */
[----:B------:R-:W-:-:S02]  /*3c90*/  DFMA R102, R112, R100, R102 ;  /* 0x000000647066722b */ /* 0x000fc40000000066 */
[----:B------:R-:W-:Y:S02]  /*3ca0*/  DFMA R76, R118, R104, R76 ;  /* 0x00000068764c722b */ /* 0x000fe4000000004c */
[----:B------:R-:W-:Y:S02]  /*3cb0*/  DFMA R6, -R112, R106, R6 ;  /* 0x0000006a7006722b */ /* 0x000fe40000000106 */
[C---:B------:R-:W-:Y:S02]  /*3cc0*/  DMUL R78, R74.reuse, R40 ;  /* 0x000000284a4e7228 */ /* 0x040fe40000000000 */
[C---:B------:R-:W-:Y:S02]  /*3cd0*/  DMUL R80, R74.reuse, R38 ;  /* 0x000000264a507228 */ /* 0x040fe40000000000 */
[C---:B------:R-:W-:Y:S02]  /*3ce0*/  DMUL R82, R74.reuse, R44 ;  /* 0x0000002c4a527228 */ /* 0x040fe40000000000 */
[----:B------:R-:W-:-:S02]  /*3cf0*/  DMUL R74, R74, R36 ;  /* 0x000000244a4a7228 */ /* 0x000fc40000000000 */
[C---:B------:R-:W-:Y:S02]  /*3d00*/  DFMA R102, -R116.reuse, R104, R102 ;  /* 0x000000687466722b */ /* 0x040fe40000000166 */
[----:B------:R-:W-:Y:S02]  /*3d10*/  DFMA R76, R116, R106, R76 ;  /* 0x0000006a744c722b */ /* 0x000fe4000000004c */
[C---:B------:R-:W-:Y:S02]  /*3d20*/  DFMA R78, R6.reuse, R38, -R78 ;  /* 0x00000026064e722b */ /* 0x040fe4000000084e */
[C---:B------:R-:W-:Y:S02]  /*3d30*/  DFMA R80, R6.reuse, R40, R80 ;  /* 0x000000280650722b */ /* 0x040fe40000000050 */
[C---:B------:R-:W-:Y:S02]  /*3d40*/  DFMA R82, R6.reuse, R36, -R82 ;  /* 0x000000240652722b */ /* 0x040fe40000000852 */
[----:B------:R-:W-:-:S02]  /*3d50*/  DFMA R84, R6, R44, R74 ;  /* 0x0000002c0654722b */ /* 0x000fc4000000004a */
[----:B------:R-:W-:Y:S02]  /*3d60*/  DFMA R102, R118, R106, R102 ;  /* 0x0000006a7666722b */ /* 0x000fe40000000066 */
[C---:B------:R-:W-:Y:S02]  /*3d70*/  DFMA R78, R76.reuse, -R36, R78 ;  /* 0x800000244c4e722b */ /* 0x040fe4000000004e */
[C---:B------:R-:W-:Y:S02]  /*3d80*/  DFMA R6, R76.reuse, R44, R80 ;  /* 0x0000002c4c06722b */ /* 0x040fe40000000050 */
[C---:B------:R-:W-:Y:S02]  /*3d90*/  DFMA R74, R76.reuse, R38, R82 ;  /* 0x000000264c4a722b */ /* 0x040fe40000000052 */
[----:B------:R-:W-:Y:S02]  /*3da0*/  DFMA R76, R76, -R40, R84 ;  /* 0x800000284c4c722b */ /* 0x000fe40000000054 */
[----:B------:R-:W-:-:S02]  /*3db0*/  DFMA R80, R102, -R44, R78 ;  /* 0x8000002c6650722b */ /* 0x000fc4000000004e */
[C---:B------:R-:W-:Y:S02]  /*3dc0*/  DFMA R82, R102.reuse, -R36, R6 ;  /* 0x800000246652722b */ /* 0x040fe40000000006 */
[C---:B------:R-:W-:Y:S01]  /*3dd0*/  DFMA R84, R102.reuse, R40, R74 ;  /* 0x000000286654722b */ /* 0x040fe2000000004a */
[----:B-1----:R-:W-:Y:S01]  /*3de0*/  IMAD.WIDE R6, R4, 0x8, R86 ;  /* 0x0000000804067825 */ /* 0x002fe200078e0256 */
[----:B------:R-:W-:-:S03]  /*3df0*/  DFMA R102, R102, R38, R76 ;  /* 0x000000266666722b */ /* 0x000fc6000000004c */
[C---:B--2---:R-:W-:Y:S01]  /*3e00*/  IMAD.WIDE R74, R4.reuse, 0x8, R88 ;  /* 0x00000008044a7825 */ /* 0x044fe200078e0258 */
[----:B------:R1:W-:Y:S03]  /*3e10*/  STG.E.64 desc[UR8][R6.64], R80 ;  /* 0x0000005006007986 */ /* 0x0003e6000c101b08 */
[C---:B---3--:R-:W-:Y:S01]  /*3e20*/  IMAD.WIDE R76, R4.reuse, 0x8, R90 ;  /* 0x00000008044c7825 */ /* 0x048fe200078e025a */
[----:B------:R1:W-:Y:S03]  /*3e30*/  STG.E.64 desc[UR8][R74.64], R82 ;  /* 0x000000524a007986 */ /* 0x0003e6000c101b08 */
[----:B0-----:R-:W-:Y:S01]  /*3e40*/  IMAD.WIDE R78, R4, 0x8, R92 ;  /* 0x00000008044e7825 */ /* 0x001fe200078e025c */
[----:B------:R1:W-:Y:S04]  /*3e50*/  STG.E.64 desc[UR8][R76.64], R84 ;  /* 0x000000544c007986 */ /* 0x0003e8000c101b08 */
[----:B------:R1:W-:Y:S01]  /*3e60*/  STG.E.64 desc[UR8][R78.64], R102 ;  /* 0x000000664e007986 */ /* 0x0003e2000c101b08 */
[----:B------:R-:W-:Y:S01]  /*3e70*/  VIADD R86, R60, UR12 ;  /* 0x0000000c3c567c36 */ /* 0x000fe20008000000 */
[----:B------:R-:W-:-:S03]  /*3e80*/  IADD3 R4, PT, PT, R5, UR5, RZ ;  /* 0x0000000505047c10 */ /* 0x000fc6000fffe0ff */
[----:B------:R-:W-:Y:S02]  /*3e90*/  IMAD R13, R86, R163, R11 ;  /* 0x000000a3560d7224 */ /* 0x000fe400078e020b */
[----:B------:R-:W-:-:S03]  /*3ea0*/  IMAD R15, R4, R95, RZ ;  /* 0x0000005f040f7224 */ /* 0x000fc600078e02ff */
[----:B------:R-:W-:Y:S01]  /*3eb0*/  LEA R13, R13, 0x1, 0x1 ;  /* 0x000000010d0d7811 */ /* 0x000fe200078e08ff */
[--C-:B------:R-:W-:Y:S02]  /*3ec0*/  IMAD R5, R5, UR6, R12.reuse ;  /* 0x0000000605057c24 */ /* 0x100fe4000f8e020c */
[--C-:B------:R-:W-:Y:S02]  /*3ed0*/  IMAD R165, R15, 0x2, R12.reuse ;  /* 0x000000020fa57824 */ /* 0x100fe400078e020c */
[----:B------:R-:W-:Y:S02]  /*3ee0*/  IMAD R164, R13, R95, R12 ;  /* 0x0000005f0da47224 */ /* 0x000fe400078e020c */
[----:B------:R-:W-:Y:S02]  /*3ef0*/  IMAD R163, R162, R163, R11 ;  /* 0x000000a3a2a37224 */ /* 0x000fe400078e020b */
[--C-:B------:R-:W-:Y:S02]  /*3f00*/  IMAD.MOV.U32 R13, RZ, RZ, R10.reuse ;  /* 0x000000ffff0d7224 */ /* 0x100fe400078e000a */
[----:B------:R-:W-:-:S02]  /*3f10*/  IMAD R15, R61, R5, R10 ;  /* 0x000000053d0f7224 */ /* 0x000fc400078e020a */
[C-C-:B------:R-:W-:Y:S02]  /*3f20*/  IMAD R164, R61.reuse, R164, R10.reuse ;  /* 0x000000a43da47224 */ /* 0x140fe400078e020a */
[--C-:B------:R-:W-:Y:S02]  /*3f30*/  IMAD R165, R61, R165, R10.reuse ;  /* 0x000000a53da57224 */ /* 0x100fe400078e020a */
[----:B------:R-:W-:Y:S01]  /*3f40*/  IMAD R163, R163, UR7, R10 ;  /* 0x00000007a3a37c24 */ /* 0x000fe2000f8e020a */
[----:B-1----:R-:W-:-:S06]  /*3f50*/  UMOV UR7, UR4 ;  /* 0x0000000400077c82 */ /* 0x002fcc0008000000 */
.L_x_38:
[----:B---3--:R-:W0:Y:S01]  /*3f60*/  LDC.64 R106, c[0x0][0x448] ;  /* 0x00011200ff6a7b82 */ /* 0x008e220000000a00 */
[----:B------:R-:W2:Y:S04]  /*3f70*/  LDG.E.64 R110, desc[UR8][R130.64] ;  /* 0x00000008826e7981 */ /* 0x000ea8000c1e1b00 */
[----:B------:R-:W3:Y:S03]  /*3f80*/  LDG.E.64 R108, desc[UR8][R128.64] ;  /* 0x00000008806c7981 */ /* 0x000ee6000c1e1b00 */
[----:B------:R-:W1:Y:S01]  /*3f90*/  LDC.64 R104, c[0x0][0x440] ;  /* 0x00011000ff687b82 */ /* 0x000e620000000a00 */
[----:B------:R4:W5:Y:S04]  /*3fa0*/  LDG.E.64 R102, desc[UR8][R50.64] ;  /* 0x0000000832667981 */ /* 0x000968000c1e1b00 */
[----:B------:R4:W5:Y:S01]  /*3fb0*/  LDG.E.64 R100, desc[UR8][R52.64] ;  /* 0x0000000834647981 */ /* 0x000962000c1e1b00 */
[----:B0-----:R-:W-:-:S06]  /*3fc0*/  IMAD.WIDE R106, R13, 0x8, R106 ;  /* 0x000000080d6a7825 */ /* 0x001fcc00078e026a */
[----:B------:R-:W4:Y:S01]  /*3fd0*/  LDG.E.64 R106, desc[UR8][R106.64] ;  /* 0x000000086a6a7981 */ /* 0x000f22000c1e1b00 */
[----:B-1----:R-:W-:-:S06]  /*3fe0*/  IMAD.WIDE R104, R13, 0x8, R104 ;  /* 0x000000080d687825 */ /* 0x002fcc00078e0268 */
[----:B------:R-:W4:Y:S01]  /*3ff0*/  LDG.E.64 R104, desc[UR8][R104.64] ;  /* 0x0000000868687981 */ /* 0x000f22000c1e1b00 */
[----:B------:R-:W-:Y:S01]  /*4000*/  BSSY.RECONVERGENT B1, `(.L_x_24) ;  /* 0x00000ea000017945 */ /* 0x000fe20003800200 */
[----:B------:R-:W-:Y:S02]  /*4010*/  CS2R R146, SRZ ;  /* 0x0000000000927805 */ /* 0x000fe4000001ff00 */
[----:B------:R-:W-:Y:S02]  /*4020*/  CS2R R150, SRZ ;  /* 0x0000000000967805 */ /* 0x000fe4000001ff00 */
[----:B------:R-:W-:Y:S02]  /*4030*/  CS2R R144, SRZ ;  /* 0x0000000000907805 */ /* 0x000fe4000001ff00 */
[----:B------:R-:W-:Y:S02]  /*4040*/  CS2R R158, SRZ ;  /* 0x00000000009e7805 */ /* 0x000fe4000001ff00 */
[----:B------:R-:W-:-:S02]  /*4050*/  CS2R R154, SRZ ;  /* 0x00000000009a7805 */ /* 0x000fc4000001ff00 */
[----:B------:R-:W-:Y:S02]  /*4060*/  CS2R R156, SRZ ;  /* 0x00000000009c7805 */ /* 0x000fe4000001ff00 */
[----:B------:R-:W-:Y:S02]  /*4070*/  CS2R R96, SRZ ;  /* 0x0000000000607805 */ /* 0x000fe4000001ff00 */
[----:B------:R-:W-:Y:S02]  /*4080*/  CS2R R92, SRZ ;  /* 0x00000000005c7805 */ /* 0x000fe4000001ff00 */
[----:B------:R-:W-:Y:S02]  /*4090*/  CS2R R88, SRZ ;  /* 0x0000000000587805 */ /* 0x000fe4000001ff00 */
[----:B------:R-:W-:Y:S02]  /*40a0*/  CS2R R84, SRZ ;  /* 0x0000000000547805 */ /* 0x000fe4000001ff00 */
[----:B------:R-:W-:-:S02]  /*40b0*/  CS2R R80, SRZ ;  /* 0x0000000000507805 */ /* 0x000fc4000001ff00 */
[----:B------:R-:W-:Y:S02]  /*40c0*/  CS2R R78, SRZ ;  /* 0x00000000004e7805 */ /* 0x000fe4000001ff00 */
[----:B------:R-:W-:Y:S02]  /*40d0*/  CS2R R76, SRZ ;  /* 0x00000000004c7805 */ /* 0x000fe4000001ff00 */
[----:B------:R-:W-:Y:S01]  /*40e0*/  CS2R R74, SRZ ;  /* 0x00000000004a7805 */ /* 0x000fe2000001ff00 */
[-C--:B--2---:R-:W-:Y:S02]  /*40f0*/  DMUL R98, R110, R8.reuse ;  /* 0x000000086e627228 */ /* 0x084fe40000000000 */
[----:B---3--:R-:W-:-:S06]  /*4100*/  DMUL R94, R108, R8 ;  /* 0x000000086c5e7228 */ /* 0x008fcc0000000000 */
[-C--:B------:R-:W-:Y:S02]  /*4110*/  DFMA R98, R108, R16.reuse, R98 ;  /* 0x000000106c62722b */ /* 0x080fe40000000062 */
[----:B------:R-:W-:Y:S02]  /*4120*/  DFMA R94, R110, R16, -R94 ;  /* 0x000000106e5e722b */ /* 0x000fe4000000085e */
[----:B----4-:R-:W-:Y:S02]  /*4130*/  DMUL R90, R106, R8 ;  /* 0x000000086a5a7228 */ /* 0x010fe40000000000 */
[----:B------:R-:W-:Y:S02]  /*4140*/  DMUL R82, R110, R106 ;  /* 0x0000006a6e527228 */ /* 0x000fe40000000000 */
[----:B------:R-:W-:-:S04]  /*4150*/  DMUL R86, R104, R8 ;  /* 0x0000000868567228 */ /* 0x000fc80000000000 */
[----:B------:R-:W-:Y:S02]  /*4160*/  DFMA R90, R104, R16, R90 ;  /* 0x00000010685a722b */ /* 0x000fe4000000005a */
[----:B------:R-:W-:Y:S02]  /*4170*/  DFMA R82, R108, R104, R82 ;  /* 0x000000686c52722b */ /* 0x000fe40000000052 */
[----:B------:R-:W-:Y:S01]  /*4180*/  DFMA R86, R106, R16, -R86 ;  /* 0x000000106a56722b */ /* 0x000fe20000000856 */
[----:B------:R-:W-:Y:S10]  /*4190*/  @!P0 BRA `(.L_x_25) ;  /* 0x0000000c00408947 */ /* 0x000ff40003800000 */
[C---:B------:R-:W-:Y:S01]  /*41a0*/  DFMA R78, R90.reuse, -R8, R106 ;  /* 0x800000085a4e722b */ /* 0x040fe2000000006a */
[----:B------:R-:W0:Y:S01]  /*41b0*/  MUFU.RCP64H R75, R141 ;  /* 0x0000008d004b7308 */ /* 0x000e220000001800 */
[-C--:B------:R-:W-:Y:S01]  /*41c0*/  DFMA R80, R90, -R16.reuse, R104 ;  /* 0x800000105a50722b */ /* 0x080fe20000000068 */
[----:B------:R-:W-:Y:S01]  /*41d0*/  IMAD.MOV.U32 R74, RZ, RZ, 0x1 ;  /* 0x00000001ff4a7424 */ /* 0x000fe200078e00ff */
[C---:B------:R-:W-:Y:S01]  /*41e0*/  DFMA R96, R98.reuse, -R16, R108 ;  /* 0x800000106260722b */ /* 0x040fe2000000006c */
[----:B------:R-:W-:Y:S01]  /*41f0*/  BSSY.RECONVERGENT B2, `(.L_x_26) ;  /* 0x000002d000027945 */ /* 0x000fe20003800200 */
[----:B------:R-:W-:Y:S02]  /*4200*/  DFMA R92, R98, -R8, R110 ;  /* 0x80000008625c722b */ /* 0x000fe4000000006e */
[-C--:B------:R-:W-:Y:S02]  /*4210*/  DMUL R78, R78, R2.reuse ;  /* 0x000000024e4e7228 */ /* 0x080fe40000000000 */
[----:B------:R-:W-:-:S02]  /*4220*/  DMUL R80, R80, R2 ;  /* 0x0000000250507228 */ /* 0x000fc40000000000 */
[----:B------:R-:W-:Y:S02]  /*4230*/  DMUL R144, R90, UR10 ;  /* 0x0000000a5a907c28 */ /* 0x000fe40008000000 */
[----:B------:R-:W-:Y:S02]  /*4240*/  DMUL R154, R96, UR10 ;  /* 0x0000000a609a7c28 */ /* 0x000fe40008000000 */
[----:B------:R-:W-:Y:S02]  /*4250*/  DMUL R4, R110, R78 ;  /* 0x0000004e6e047228 */ /* 0x000fe40000000000 */
[----:B0-----:R-:W-:Y:S02]  /*4260*/  DFMA R76, -R140, R74, 1 ;  /* 0x3ff000008c4c742b */ /* 0x001fe4000000014a */
[----:B------:R-:W-:Y:S02]  /*4270*/  DMUL R156, R92, UR10 ;  /* 0x0000000a5c9c7c28 */ /* 0x000fe40008000000 */
[----:B------:R-:W-:-:S02]  /*4280*/  DFMA R148, R94, R16, -R110 ;  /* 0x000000105e94722b */ /* 0x000fc4000000086e */
[----:B------:R-:W-:Y:S02]  /*4290*/  DFMA R4, R108, R80, R4 ;  /* 0x000000506c04722b */ /* 0x000fe40000000004 */
[----:B------:R-:W-:Y:S02]  /*42a0*/  DFMA R76, R76, R76, R76 ;  /* 0x0000004c4c4c722b */ /* 0x000fe4000000004c */
[----:B------:R-:W-:Y:S02]  /*42b0*/  DFMA R152, R94, R8, R108 ;  /* 0x000000085e98722b */ /* 0x000fe4000000006c */
[----:B------:R-:W-:Y:S02]  /*42c0*/  DMUL R96, R96, R2 ;  /* 0x0000000260607228 */ /* 0x000fe40000000000 */
[C---:B------:R-:W-:Y:S02]  /*42d0*/  DMUL R6, R4.reuse, R8 ;  /* 0x0000000804067228 */ /* 0x040fe40000000000 */
[----:B------:R-:W-:-:S02]  /*42e0*/  DMUL R4, R4, R16 ;  /* 0x0000001004047228 */ /* 0x000fc40000000000 */
[----:B------:R-:W-:Y:S02]  /*42f0*/  DFMA R76, R74, R76, R74 ;  /* 0x0000004c4a4c722b */ /* 0x000fe4000000004a */
[----:B------:R-:W-:Y:S02]  /*4300*/  DMUL R92, R92, R2 ;  /* 0x000000025c5c7228 */ /* 0x000fe40000000000 */
[C---:B------:R-:W-:Y:S02]  /*4310*/  DFMA R6, R98.reuse, -R78, -R6 ;  /* 0x8000004e6206722b */ /* 0x040fe40000000806 */
[----:B------:R-:W-:Y:S02]  /*4320*/  DFMA R4, R98, -R80, -R4 ;  /* 0x800000506204722b */ /* 0x000fe40000000804 */
[-C--:B------:R-:W-:Y:S02]  /*4330*/  DMUL R88, R148, R2.reuse ;  /* 0x0000000294587228 */ /* 0x080fe40000000000 */
[----:B------:R-:W-:-:S02]  /*4340*/  DMUL R84, R152, R2 ;  /* 0x0000000298547228 */ /* 0x000fc40000000000 */
[----:B------:R-:W-:Y:S02]  /*4350*/  DMUL R146, R6, UR10 ;  /* 0x0000000a06927c28 */ /* 0x000fe40008000000 */
[----:B------:R-:W-:Y:S02]  /*4360*/  DMUL R150, R4, UR10 ;  /* 0x0000000a04967c28 */ /* 0x000fe40008000000 */
[----:B------:R-:W-:-:S04]  /*4370*/  DFMA R6, -R140, R76, 1 ;  /* 0x3ff000008c06742b */ /* 0x000fc8000000014c */
[----:B------:R-:W-:-:S04]  /*4380*/  DMUL R4, RZ, R146 ;  /* 0x00000092ff047228 */ /* 0x000fc80000000000 */
[----:B------:R-:W-:Y:S02]  /*4390*/  DFMA R6, R76, R6, R76 ;  /* 0x000000064c06722b */ /* 0x000fe4000000004c */
[----:B------:R-:W-:Y:S02]  /*43a0*/  DFMA R76, R86, R16, -R106 ;  /* 0x00000010564c722b */ /* 0x000fe4000000086a */
[----:B------:R-:W-:-:S06]  /*43b0*/  DFMA R4, R150, R56, -R4 ;  /* 0x000000389604722b */ /* 0x000fcc0000000804 */
[----:B------:R-:W-:Y:S02]  /*43c0*/  DMUL R76, R76, R2 ;  /* 0x000000024c4c7228 */ /* 0x000fe40000000000 */
[----:B------:R-:W-:-:S08]  /*43d0*/  DFMA R4, R154, -R144, R4 ;  /* 0x800000909a04722b */ /* 0x000fd00000000004 */
[----:B------:R-:W-:-:S08]  /*43e0*/  DFMA R166, RZ, R156, R4 ;  /* 0x0000009cffa6722b */ /* 0x000fd00000000004 */
[----:B------:R-:W-:Y:S02]  /*43f0*/  DMUL R4, R166, R6 ;  /* 0x00000006a6047228 */ /* 0x000fe40000000000 */
[----:B------:R-:W-:-:S06]  /*4400*/  FSETP.GEU.AND P2, PT, |R167|, 6.5827683646048100446e-37, PT ;  /* 0x03600000a700780b */ /* 0x000fcc0003f4e200 */
[----:B------:R-:W-:-:S08]  /*4410*/  DFMA R74, -R140, R4, R166 ;  /* 0x000000048c4a722b */ /* 0x000fd000000001a6 */
[----:B------:R-:W-:Y:S02]  /*4420*/  DFMA R4, R6, R74, R4 ;  /* 0x0000004a0604722b */ /* 0x000fe40000000004 */
[----:B------:R-:W-:-:S08]  /*4430*/  DFMA R74, R86, R8, R104 ;  /* 0x00000008564a722b */ /* 0x000fd00000000068 */
[----:B------:R-:W-:Y:S01]  /*4440*/  FFMA R6, RZ, R141, R5 ;  /* 0x0000008dff067223 */ /* 0x000fe20000000005 */
[----:B------:R-:W-:-:S04]  /*4450*/  DMUL R74, R74, R2 ;  /* 0x000000024a4a7228 */ /* 0x000fc80000000000 */
[----:B------:R-:W-:-:S13]  /*4460*/  FSETP.GT.AND P1, PT, |R6|, 1.469367938527859385e-39, PT ;  /* 0x001000000600780b */ /* 0x000fda0003f24200 */
[----:B------:R-:W-:Y:S05]  /*4470*/  @P1 BRA P2, `(.L_x_27) ;  /* 0x0000000000101947 */ /* 0x000fea0001000000 */
[----:B------:R-:W-:Y:S01]  /*4480*/  IMAD.MOV.U32 R6, RZ, RZ, R140 ;  /* 0x000000ffff067224 */ /* 0x000fe200078e008c */
[----:B------:R-:W-:Y:S01]  /*4490*/  MOV R168, 0x44c0 ;  /* 0x000044c000a87802 */ /* 0x000fe20000000f00 */
[----:B------:R-:W-:-:S07]  /*44a0*/  IMAD.MOV.U32 R5, RZ, RZ, R141 ;  /* 0x000000ffff057224 */ /* 0x000fce00078e008d */
[----:B-----5:R-:W-:Y:S05]  /*44b0*/  CALL.REL.NOINC `($__internal_0_$__cuda_sm20_div_rn_f64_full) ;  /* 0x0000006000047944 */ /* 0x020fea0003c00000 */
.L_x_27:
[----:B------:R-:W-:Y:S05]  /*44c0*/  BSYNC.RECONVERGENT B2 ;  /* 0x0000000000027941 */ /* 0x000fea0003800200 */
.L_x_26:
[----:B------:R-:W0:Y:S01]  /*44d0*/  MUFU.RCP64H R7, R141 ;  /* 0x0000008d00077308 */ /* 0x000e220000001800 */
[----:B------:R-:W-:Y:S01]  /*44e0*/  MOV R6, 0x1 ;  /* 0x0000000100067802 */ /* 0x000fe20000000f00 */
[----:B------:R-:W-:Y:S01]  /*44f0*/  DMUL R150, RZ, R150 ;  /* 0x00000096ff967228 */ /* 0x000fe20000000000 */
[----:B------:R-:W-:Y:S07]  /*4500*/  BSSY.RECONVERGENT B2, `(.L_x_28) ;  /* 0x0000018000027945 */ /* 0x000fee0003800200 */
[----:B------:R-:W-:-:S02]  /*4510*/  DFMA R150, R146, R56, R150 ;  /* 0x000000389296722b */ /* 0x000fc40000000096 */
[----:B0-----:R-:W-:-:S06]  /*4520*/  DFMA R158, -R140, R6, 1 ;  /* 0x3ff000008c9e742b */ /* 0x001fcc0000000106 */
[----:B------:R-:W-:Y:S02]  /*4530*/  DFMA R150, -RZ, R154, R150 ;  /* 0x0000009aff96722b */ /* 0x000fe40000000196 */
[----:B------:R-:W-:-:S06]  /*4540*/  DFMA R158, R158, R158, R158 ;  /* 0x0000009e9e9e722b */ /* 0x000fcc000000009e */
[----:B------:R-:W-:Y:S02]  /*4550*/  DFMA R166, R156, -R144, R150 ;  /* 0x800000909ca6722b */ /* 0x000fe40000000096 */
[----:B------:R-:W-:-:S08]  /*4560*/  DFMA R158, R6, R158, R6 ;  /* 0x0000009e069e722b */ /* 0x000fd00000000006 */
[----:B------:R-:W-:Y:S01]  /*4570*/  FSETP.GEU.AND P2, PT, |R167|, 6.5827683646048100446e-37, PT ;  /* 0x03600000a700780b */ /* 0x000fe20003f4e200 */
[----:B------:R-:W-:-:S08]  /*4580*/  DFMA R6, -R140, R158, 1 ;  /* 0x3ff000008c06742b */ /* 0x000fd0000000019e */
[----:B------:R-:W-:-:S08]  /*4590*/  DFMA R158, R158, R6, R158 ;  /* 0x000000069e9e722b */ /* 0x000fd0000000009e */
[----:B------:R-:W-:-:S08]  /*45a0*/  DMUL R6, R158, R166 ;  /* 0x000000a69e067228 */ /* 0x000fd00000000000 */
[----:B------:R-:W-:-:S08]  /*45b0*/  DFMA R146, -R140, R6, R166 ;  /* 0x000000068c92722b */ /* 0x000fd000000001a6 */
[----:B------:R-:W-:Y:S01]  /*45c0*/  DFMA R6, R158, R146, R6 ;  /* 0x000000929e06722b */ /* 0x000fe20000000006 */
[----:B------:R-:W-:-:S09]  /*45d0*/  IMAD.MOV.U32 R147, RZ, RZ, R5 ;  /* 0x000000ffff937224 */ /* 0x000fd200078e0005 */
[----:B------:R-:W-:-:S05]  /*45e0*/  FFMA R146, RZ, R141, R7 ;  /* 0x0000008dff927223 */ /* 0x000fca0000000007 */
[----:B------:R-:W-:Y:S01]  /*45f0*/  FSETP.GT.AND P1, PT, |R146|, 1.469367938527859385e-39, PT ;  /* 0x001000009200780b */ /* 0x000fe20003f24200 */
[----:B------:R-:W-:-:S12]  /*4600*/  IMAD.MOV.U32 R146, RZ, RZ, R4 ;  /* 0x000000ffff927224 */ /* 0x000fd800078e0004 */
[----:B------:R-:W-:Y:S05]  /*4610*/  @P1 BRA P2, `(.L_x_29) ;  /* 0x0000000000181947 */ /* 0x000fea0001000000 */
[----:B------:R-:W-:Y:S01]  /*4620*/  IMAD.MOV.U32 R6, RZ, RZ, R140 ;  /* 0x000000ffff067224 */ /* 0x000fe200078e008c */
[----:B------:R-:W-:Y:S01]  /*4630*/  MOV R168, 0x4660 ;  /* 0x0000466000a87802 */ /* 0x000fe20000000f00 */
[----:B------:R-:W-:-:S07]  /*4640*/  IMAD.MOV.U32 R5, RZ, RZ, R141 ;  /* 0x000000ffff057224 */ /* 0x000fce00078e008d */
[----:B-----5:R-:W-:Y:S05]  /*4650*/  CALL.REL.NOINC `($__internal_0_$__cuda_sm20_div_rn_f64_full) ;  /* 0x0000005c009c7944 */ /* 0x020fea0003c00000 */
[----:B------:R-:W-:Y:S01]  /*4660*/  IMAD.MOV.U32 R6, RZ, RZ, R4 ;  /* 0x000000ffff067224 */ /* 0x000fe200078e0004 */
[----:B------:R-:W-:-:S07]  /*4670*/  MOV R7, R5 ;  /* 0x0000000500077202 */ /* 0x000fce0000000f00 */
.L_x_29:
[----:B------:R-:W-:Y:S05]  /*4680*/  BSYNC.RECONVERGENT B2 ;  /* 0x0000000000027941 */ /* 0x000fea0003800200 */
.L_x_28:
[----:B------:R-:W-:Y:S01]  /*4690*/  DMUL R4, R108, R74 ;  /* 0x0000004a6c047228 */ /* 0x000fe20000000000 */
[----:B------:R-:W0:Y:S01]  /*46a0*/  MUFU.RCP64H R159, R141 ;  /* 0x0000008d009f7308 */ /* 0x000e220000001800 */
[----:B------:R-:W-:Y:S01]  /*46b0*/  IMAD.MOV.U32 R158, RZ, RZ, 0x1 ;  /* 0x00000001ff9e7424 */ /* 0x000fe200078e00ff */
[----:B------:R-:W-:Y:S01]  /*46c0*/  DMUL R148, R148, UR10 ;  /* 0x0000000a94947c28 */ /* 0x000fe20008000000 */
[----:B------:R-:W-:Y:S01]  /*46d0*/  BSSY.RECONVERGENT B2, `(.L_x_30) ;  /* 0x0000020000027945 */ /* 0x000fe20003800200 */
[----:B------:R-:W-:-:S03]  /*46e0*/  DMUL R152, R152, UR10 ;  /* 0x0000000a98987c28 */ /* 0x000fc60008000000 */
[----:B------:R-:W-:-:S08]  /*46f0*/  DFMA R4, R110, R76, -R4 ;  /* 0x0000004c6e04722b */ /* 0x000fd00000000804 */
[C---:B------:R-:W-:Y:S02]  /*4700*/  DMUL R150, R4.reuse, R8 ;  /* 0x0000000804967228 */ /* 0x040fe40000000000 */
[----:B------:R-:W-:Y:S02]  /*4710*/  DMUL R4, R4, R16 ;  /* 0x0000001004047228 */ /* 0x000fe40000000000 */
[----:B0-----:R-:W-:-:S04]  /*4720*/  DFMA R156, -R140, R158, 1 ;  /* 0x3ff000008c9c742b */ /* 0x001fc8000000019e */
[C---:B------:R-:W-:Y:S02]  /*4730*/  DFMA R150, R94.reuse, R74, R150 ;  /* 0x0000004a5e96722b */ /* 0x040fe40000000096 */
[----:B------:R-:W-:-:S06]  /*4740*/  DFMA R4, R94, R76, R4 ;  /* 0x0000004c5e04722b */ /* 0x000fcc0000000004 */
[----:B------:R-:W-:Y:S02]  /*4750*/  DMUL R154, R150, UR10 ;  /* 0x0000000a969a7c28 */ /* 0x000fe40008000000 */
[----:B------:R-:W-:Y:S02]  /*4760*/  DFMA R150, R156, R156, R156 ;  /* 0x0000009c9c96722b */ /* 0x000fe4000000009c */
[----:B------:R-:W-:-:S04]  /*4770*/  DMUL R156, R4, UR10 ;  /* 0x0000000a049c7c28 */ /* 0x000fc80008000000 */
[----:B------:R-:W-:Y:S02]  /*4780*/  DMUL R4, RZ, R154 ;  /* 0x0000009aff047228 */ /* 0x000fe40000000000 */
[----:B------:R-:W-:Y:S02]  /*4790*/  DFMA R150, R158, R150, R158 ;  /* 0x000000969e96722b */ /* 0x000fe4000000009e */
[----:B------:R-:W-:-:S04]  /*47a0*/  DMUL R158, R86, -UR10 ;  /* 0x8000000a569e7c28 */ /* 0x000fc80008000000 */
[----:B------:R-:W-:Y:S02]  /*47b0*/  DFMA R4, R156, R56, -R4 ;  /* 0x000000389c04722b */ /* 0x000fe40000000804 */
[----:B------:R-:W-:-:S06]  /*47c0*/  DFMA R160, -R140, R150, 1 ;  /* 0x3ff000008ca0742b */ /* 0x000fcc0000000196 */
[----:B------:R-:W-:Y:S02]  /*47d0*/  DFMA R4, R148, -R158, R4 ;  /* 0x8000009e9404722b */ /* 0x000fe40000000004 */
[----:B------:R-:W-:-:S06]  /*47e0*/  DFMA R160, R150, R160, R150 ;  /* 0x000000a096a0722b */ /* 0x000fcc0000000096 */
[----:B------:R-:W-:-:S08]  /*47f0*/  DFMA R166, RZ, R152, R4 ;  /* 0x00000098ffa6722b */ /* 0x000fd00000000004 */
[----:B------:R-:W-:Y:S02]  /*4800*/  DMUL R4, R160, R166 ;  /* 0x000000a6a0047228 */ /* 0x000fe40000000000 */
[----:B------:R-:W-:-:S06]  /*4810*/  FSETP.GEU.AND P2, PT, |R167|, 6.5827683646048100446e-37, PT ;  /* 0x03600000a700780b */ /* 0x000fcc0003f4e200 */
        /* <DEDUP_REMOVED lines=11> */
.L_x_31:
[----:B------:R-:W-:Y:S05]  /*48d0*/  BSYNC.RECONVERGENT B2 ;  /* 0x0000000000027941 */ /* 0x000fea0003800200 */
.L_x_30:
        /* <DEDUP_REMOVED lines=25> */
[----:B------:R-:W-:Y:S01]  /*4a70*/  MOV R6, R4 ;  /* 0x0000000400067202 */ /* 0x000fe20000000f00 */
[----:B------:R-:W-:-:S07]  /*4a80*/  IMAD.MOV.U32 R7, RZ, RZ, R5 ;  /* 0x000000ffff077224 */ /* 0x000fce00078e0005 */
.L_x_33:
[----:B------:R-:W-:Y:S05]  /*4a90*/  BSYNC.RECONVERGENT B2 ;  /* 0x0000000000027941 */ /* 0x000fea0003800200 */
.L_x_32:
[----:B------:R-:W-:Y:S01]  /*4aa0*/  DMUL R4, R108, R78 ;  /* 0x0000004e6c047228 */ /* 0x000fe20000000000 */
[----:B------:R-:W0:Y:S01]  /*4ab0*/  MUFU.RCP64H R167, R141 ;  /* 0x0000008d00a77308 */ /* 0x000e220000001800 */
[----:B------:R-:W-:Y:S01]  /*4ac0*/  IMAD.MOV.U32 R166, RZ, RZ, 0x1 ;  /* 0x00000001ffa67424 */ /* 0x000fe200078e00ff */
[----:B------:R-:W-:Y:S05]  /*4ad0*/  BSSY.RECONVERGENT B2, `(.L_x_34) ;  /* 0x000001e000027945 */ /* 0x000fea0003800200 */
        /* <DEDUP_REMOVED lines=10> */
[----:B------:R-:W-:-:S06]  /*4b80*/  DFMA R156, R166, R156, R166 ;  /* 0x0000009ca69c722b */ /* 0x000fcc00000000a6 */
[----:B------:R-:W-:Y:S02]  /*4b90*/  DFMA R4, R160, R56, -R4 ;  /* 0x00000038a004722b */ /* 0x000fe40000000804 */
[----:B------:R-:W-:-:S06]  /*4ba0*/  DFMA R166, -R140, R156, 1 ;  /* 0x3ff000008ca6742b */ /* 0x000fcc000000019c */
[----:B------:R-:W-:Y:S02]  /*4bb0*/  DFMA R4, -R144, R148, R4 ;  /* 0x000000949004722b */ /* 0x000fe40000000104 */
        /* <DEDUP_REMOVED lines=11> */
[----:B------:R-:W-:Y:S01]  /*4c70*/  MOV R6, R140 ;  /* 0x0000008c00067202 */ /* 0x000fe20000000f00 */
[----:B------:R-:W-:Y:S01]  /*4c80*/  IMAD.MOV.U32 R5, RZ, RZ, R141 ;  /* 0x000000ffff057224 */ /* 0x000fe200078e008d */
[----:B------:R-:W-:-:S07]  /*4c90*/  MOV R168, 0x4cb0 ;  /* 0x00004cb000a87802 */ /* 0x000fce0000000f00 */
[----:B-----5:R-:W-:Y:S05]  /*4ca0*/  CALL.REL.NOINC `($__internal_0_$__cuda_sm20_div_rn_f64_full) ;  /* 0x0000005800087944 */ /* 0x020fea0003c00000 */
.L_x_35:
[----:B------:R-:W-:Y:S05]  /*4cb0*/  BSYNC.RECONVERGENT B2 ;  /* 0x0000000000027941 */ /* 0x000fea0003800200 */
.L_x_34:
[----:B------:R-:W0:Y:S01]  /*4cc0*/  MUFU.RCP64H R7, R141 ;  /* 0x0000008d00077308 */ /* 0x000e220000001800 */
[----:B------:R-:W-:Y:S01]  /*4cd0*/  IMAD.MOV.U32 R6, RZ, RZ, 0x1 ;  /* 0x00000001ff067424 */ /* 0x000fe200078e00ff */
[----:B------:R-:W-:Y:S01]  /*4ce0*/  DMUL R160, RZ, R160 ;  /* 0x000000a0ffa07228 */ /* 0x000fe20000000000 */
[----:B------:R-:W-:Y:S07]  /*4cf0*/  BSSY.RECONVERGENT B2, `(.L_x_36) ;  /* 0x0000018000027945 */ /* 0x000fee0003800200 */
[----:B------:R-:W-:-:S02]  /*4d00*/  DFMA R160, R158, R56, R160 ;  /* 0x000000389ea0722b */ /* 0x000fc400000000a0 */
[----:B0-----:R-:W-:-:S06]  /*4d10*/  DFMA R166, -R140, R6, 1 ;  /* 0x3ff000008ca6742b */ /* 0x001fcc0000000106 */
[----:B------:R-:W-:Y:S02]  /*4d20*/  DFMA R160, -RZ, R148, R160 ;  /* 0x00000094ffa0722b */ /* 0x000fe400000001a0 */
[----:B------:R-:W-:-:S08]  /*4d30*/  DFMA R166, R166, R166, R166 ;  /* 0x000000a6a6a6722b */ /* 0x000fd000000000a6 */
[----:B------:R-:W-:Y:S02]  /*4d40*/  DFMA R6, R6, R166, R6 ;  /* 0x000000a60606722b */ /* 0x000fe40000000006 */
[----:B------:R-:W-:-:S06]  /*4d50*/  DFMA R166, -R144, R152, R160 ;  /* 0x0000009890a6722b */ /* 0x000fcc00000001a0 */
[----:B------:R-:W-:-:S04]  /*4d60*/  DFMA R148, -R140, R6, 1 ;  /* 0x3ff000008c94742b */ /* 0x000fc80000000106 */
[----:B------:R-:W-:-:S04]  /*4d70*/  FSETP.GEU.AND P2, PT, |R167|, 6.5827683646048100446e-37, PT ;  /* 0x03600000a700780b */ /* 0x000fc80003f4e200 */
        /* <DEDUP_REMOVED lines=13> */
[----:B------:R-:W-:Y:S02]  /*4e50*/  IMAD.MOV.U32 R6, RZ, RZ, R4 ;  /* 0x000000ffff067224 */ /* 0x000fe400078e0004 */
[----:B------:R-:W-:-:S07]  /*4e60*/  IMAD.MOV.U32 R7, RZ, RZ, R5 ;  /* 0x000000ffff077224 */ /* 0x000fce00078e0005 */
.L_x_37:
[----:B------:R-:W-:Y:S05]  /*4e70*/  BSYNC.RECONVERGENT B2 ;  /* 0x0000000000027941 */ /* 0x000fea0003800200 */
.L_x_36:
[----:B------:R-:W-:Y:S01]  /*4e80*/  IMAD.MOV.U32 R158, RZ, RZ, R6 ;  /* 0x000000ffff9e7224 */ /* 0x000fe200078e0006 */
[----:B------:R-:W-:-:S07]  /*4e90*/  MOV R159, R7 ;  /* 0x00000007009f7202 */ /* 0x000fce0000000f00 */
.L_x_25:
[----:B------:R-:W-:Y:S05]  /*4ea0*/  BSYNC.RECONVERGENT B1 ;  /* 0x0000000000017941 */ /* 0x000fea0003800200 */
.L_x_24:
[----:B------:R-:W2:Y:S04]  /*4eb0*/  LDG.E.64 R152, desc[UR8][R66.64] ;  /* 0x0000000842987981 */ /* 0x000ea8000c1e1b00 */
[----:B------:R-:W3:Y:S04]  /*4ec0*/  LDG.E.64 R6, desc[UR8][R64.64] ;  /* 0x0000000840067981 */ /* 0x000ee8000c1e1b00 */
[----:B------:R-:W4:Y:S04]  /*4ed0*/  LDG.E.64 R148, desc[UR8][R68.64] ;  /* 0x0000000844947981 */ /* 0x000f28000c1e1b00 */
[----:B------:R-:W4:Y:S01]  /*4ee0*/  LDG.E.64 R4, desc[UR8][R70.64] ;  /* 0x0000000846047981 */ /* 0x000f22000c1e1b00 */
[----:B------:R-:W-:Y:S01]  /*4ef0*/  DMUL R106, R108, R106 ;  /* 0x0000006a6c6a7228 */ /* 0x000fe20000000000 */
[----:B------:R-:W-:Y:S01]  /*4f00*/  UIADD3 UR7, UPT, UPT, UR7, 0x1, URZ ;  /* 0x0000000107077890 */ /* 0x000fe2000fffe0ff */
[-C--:B------:R-:W-:Y:S01]  /*4f10*/  DFMA R108, -R94, R86.reuse, R82 ;  /* 0x000000565e6c722b */ /* 0x080fe20000000152 */
[----:B------:R-:W-:Y:S01]  /*4f20*/  VIADD R13, R13, UR13 ;  /* 0x0000000d0d0d7c36 */ /* 0x000fe20008000000 */
[----:B------:R-:W-:Y:S01]  /*4f30*/  DMUL R86, R32, R86 ;  /* 0x0000005620567228 */ /* 0x000fe20000000000 */
[----:B------:R-:W-:Y:S01]  /*4f40*/  UISETP.NE.AND UP0, UPT, UR7, URZ, UPT ;  /* 0x000000ff0700728c */ /* 0x000fe2000bf05270 */
[----:B------:R-:W-:-:S02]  /*4f50*/  DMUL R144, R144, R58 ;  /* 0x0000003a90907228 */ /* 0x000fc40000000000 */
[----:B------:R-:W-:Y:S02]  /*4f60*/  DFMA R110, R110, R104, -R106 ;  /* 0x000000686e6e722b */ /* 0x000fe4000000086a */
[----:B------:R-:W-:Y:S02]  /*4f70*/  DMUL R106, R32, R94 ;  /* 0x0000005e206a7228 */ /* 0x000fe40000000000 */
[----:B------:R-:W-:Y:S02]  /*4f80*/  DMUL R104, R34, R98 ;  /* 0x0000006222687228 */ /* 0x000fe40000000000 */
[-C--:B------:R-:W-:Y:S02]  /*4f90*/  DFMA R98, -R98, R90.reuse, R82 ;  /* 0x0000005a6262722b */ /* 0x080fe40000000152 */
[----:B------:R-:W-:Y:S02]  /*4fa0*/  DMUL R82, R34, R90 ;  /* 0x0000005a22527228 */ /* 0x000fe40000000000 */
[----:B------:R-:W-:-:S02]  /*4fb0*/  DMUL R160, R106, R74 ;  /* 0x0000004a6aa07228 */ /* 0x000fc40000000000 */
[----:B------:R-:W-:Y:S02]  /*4fc0*/  DMUL R166, R106, R76 ;  /* 0x0000004c6aa67228 */ /* 0x000fe40000000000 */
[C---:B------:R-:W-:Y:S02]  /*4fd0*/  DMUL R74, R104.reuse, R78 ;  /* 0x0000004e684a7228 */ /* 0x040fe40000000000 */
[----:B------:R-:W-:Y:S02]  /*4fe0*/  DMUL R76, R104, R80 ;  /* 0x00000050684c7228 */ /* 0x000fe40000000000 */
[C---:B------:R-:W-:Y:S02]  /*4ff0*/  DMUL R78, R106.reuse, R78 ;  /* 0x0000004e6a4e7228 */ /* 0x040fe40000000000 */
[----:B------:R-:W-:Y:S02]  /*5000*/  DMUL R80, R106, R80 ;  /* 0x000000506a507228 */ /* 0x000fe40000000000 */
[----:B------:R-:W-:-:S02]  /*5010*/  DFMA R160, R86, R84, R160 ;  /* 0x0000005456a0722b */ /* 0x000fc400000000a0 */
[C---:B------:R-:W-:Y:S02]  /*5020*/  DFMA R96, R82.reuse, R96, R76 ;  /* 0x000000605260722b */ /* 0x040fe4000000004c */
[----:B------:R-:W-:Y:S02]  /*5030*/  DFMA R168, R82, R84, R78 ;  /* 0x0000005452a8722b */ /* 0x000fe4000000004e */
[----:B------:R-:W-:Y:S02]  /*5040*/  DMUL R76, R136, R86 ;  /* 0x00000056884c7228 */ /* 0x000fe40000000000 */
[----:B------:R-:W-:Y:S02]  /*5050*/  DFMA R92, R82, R92, R74 ;  /* 0x0000005c525c722b */ /* 0x000fe4000000004a */
[----:B------:R-:W-:Y:S02]  /*5060*/  DMUL R98, R132, R98 ;  /* 0x0000006284627228 */ /* 0x000fe40000000000 */
[----:B------:R-:W-:-:S02]  /*5070*/  DMUL R84, R136, R82 ;  /* 0x0000005288547228 */ /* 0x000fc40000000000 */
[----:B------:R-:W-:Y:S02]  /*5080*/  DMUL R74, R132, R108 ;  /* 0x0000006c844a7228 */ /* 0x000fe40000000000 */
[----:B------:R-:W-:Y:S02]  /*5090*/  DFMA R110, R94, R90, -R110 ;  /* 0x0000005a5e6e722b */ /* 0x000fe4000000086e */
[-C--:B------:R-:W-:Y:S02]  /*50a0*/  DFMA R166, R86, R88.reuse, R166 ;  /* 0x0000005856a6722b */ /* 0x080fe400000000a6 */
[----:B------:R-:W-:Y:S02]  /*50b0*/  DFMA R170, R82, R88, R80 ;  /* 0x0000005852aa722b */ /* 0x000fe40000000050 */
[----:B------:R-:W-:Y:S02]  /*50c0*/  DMUL R94, R106, R76 ;  /* 0x0000004c6a5e7228 */ /* 0x000fe40000000000 */
[----:B------:R-:W-:-:S02]  /*50d0*/  DMUL R88, R134, R82 ;  /* 0x0000005286587228 */ /* 0x000fc40000000000 */
[----:B------:R-:W-:Y:S02]  /*50e0*/  DMUL R78, R72, R104 ;  /* 0x00000068484e7228 */ /* 0x000fe40000000000 */
[----:B------:R-:W-:Y:S02]  /*50f0*/  DMUL R90, R104, R84 ;  /* 0x00000054685a7228 */ /* 0x000fe40000000000 */
[----:B------:R-:W-:Y:S02]  /*5100*/  DMUL R76, R142, R98 ;  /* 0x000000628e4c7228 */ /* 0x000fe40000000000 */
[----:B------:R-:W-:Y:S02]  /*5110*/  DMUL R172, R106, R84 ;  /* 0x000000546aac7228 */ /* 0x000fe40000000000 */
[----:B------:R-:W-:Y:S02]  /*5120*/  DMUL R80, R72, R106 ;  /* 0x0000006a48507228 */ /* 0x000fe40000000000 */
[----:B------:R-:W-:-:S02]  /*5130*/  DMUL R84, R142, R74 ;  /* 0x0000004a8e547228 */ /* 0x000fc40000000000 */
[----:B------:R-:W-:Y:S02]  /*5140*/  DMUL R110, R132, R110 ;  /* 0x0000006e846e7228 */ /* 0x000fe40000000000 */
[C---:B------:R-:W-:Y:S02]  /*5150*/  DMUL R168, R62.reuse, R168 ;  /* 0x000000a83ea87228 */ /* 0x040fe40000000000 */
[----:B------:R-:W-:Y:S02]  /*5160*/  DMUL R92, R62, R92 ;  /* 0x0000005c3e5c7228 */ /* 0x000fe40000000000 */
[----:B------:R-:W-:Y:S02]  /*5170*/  DMUL R104, R104, R88 ;  /* 0x0000005868687228 */ /* 0x000fe40000000000 */
[----:B------:R-:W-:Y:S02]  /*5180*/  DFMA R76, R82, R78, -R76 ;  /* 0x0000004e524c722b */ /* 0x000fe4000000084c */
[----:B------:R-:W-:-:S02]  /*5190*/  DMUL R88, R106, R88 ;  /* 0x000000586a587228 */ /* 0x000fc40000000000 */
[----:B------:R-:W-:Y:S02]  /*51a0*/  DFMA R78, R86, R80, -R84 ;  /* 0x00000050564e722b */ /* 0x000fe40000000854 */
[----:B------:R-:W-:Y:S02]  /*51b0*/  DFMA R144, R138, R170, -R144 ;  /* 0x000000aa8a90722b */ /* 0x000fe40000000890 */
[----:B------:R-:W-:Y:S02]  /*51c0*/  DMUL R84, R142, R110 ;  /* 0x0000006e8e547228 */ /* 0x000fe40000000000 */
[-C--:B------:R-:W-:Y:S02]  /*51d0*/  DFMA R158, R158, R58.reuse, R168 ;  /* 0x0000003a9e9e722b */ /* 0x080fe400000000a8 */
[----:B------:R-:W-:Y:S02]  /*51e0*/  DMUL R154, R154, R58 ;  /* 0x0000003a9a9a7228 */ /* 0x000fe40000000000 */
[----:B------:R-:W-:-:S02]  /*51f0*/  DMUL R108, R134, R86 ;  /* 0x00000056866c7228 */ /* 0x000fc40000000000 */
[-C--:B------:R-:W-:Y:S02]  /*5200*/  DFMA R92, R150, R58.reuse, R92 ;  /* 0x0000003a965c722b */ /* 0x080fe4000000005c */
[----:B------:R-:W-:Y:S02]  /*5210*/  DMUL R146, R146, R58 ;  /* 0x0000003a92927228 */ /* 0x000fe40000000000 */
[----:B------:R-:W-:Y:S02]  /*5220*/  DFMA R144, R88, R16, R144 ;  /* 0x000000105890722b */ /* 0x000fe40000000090 */
[----:B------:R-:W-:Y:S02]  /*5230*/  DFMA R88, R82, R80, -R84 ;  /* 0x000000505258722b */ /* 0x000fe40000000854 */
[----:B------:R-:W-:Y:S02]  /*5240*/  DFMA R158, R172, R8, R158 ;  /* 0x00000008ac9e722b */ /* 0x000fe4000000009e */
[----:B------:R-:W-:-:S02]  /*5250*/  DMUL R82, R62, R110 ;  /* 0x0000006e3e527228 */ /* 0x000fc40000000000 */
[----:B------:R-:W-:Y:S02]  /*5260*/  DMUL R80, R138, R98 ;  /* 0x000000628a507228 */ /* 0x000fe40000000000 */
[----:B------:R-:W-:Y:S02]  /*5270*/  DMUL R108, R106, R108 ;  /* 0x0000006c6a6c7228 */ /* 0x000fe40000000000 */
[----:B------:R-:W-:Y:S02]  /*5280*/  DFMA R154, R138, R166, -R154 ;  /* 0x000000a68a9a722b */ /* 0x000fe4000000089a */
[----:B------:R-:W-:Y:S02]  /*5290*/  DMUL R160, R62, R160 ;  /* 0x000000a03ea07228 */ /* 0x000fe40000000000 */
[----:B------:R-:W-:Y:S02]  /*52a0*/  DFMA R90, R90, R8, R92 ;  /* 0x000000085a5a722b */ /* 0x000fe4000000005c */
[----:B------:R-:W-:-:S02]  /*52b0*/  DMUL R98, R62, R98 ;  /* 0x000000623e627228 */ /* 0x000fc40000000000 */
[----:B------:R-:W-:Y:S02]  /*52c0*/  DFMA R96, R138, R96, -R146 ;  /* 0x000000608a60722b */ /* 0x000fe40000000892 */
[----:B------:R-:W-:Y:S02]  /*52d0*/  DFMA R158, R82, R8, R158 ;  /* 0x00000008529e722b */ /* 0x000fe4000000009e */
[----:B------:R-:W-:Y:S02]  /*52e0*/  DMUL R82, R62, R74 ;  /* 0x0000004a3e527228 */ /* 0x000fe40000000000 */
[----:B------:R-:W-:Y:S02]  /*52f0*/  DFMA R156, R156, R58, R160 ;  /* 0x0000003a9c9c722b */ /* 0x000fe400000000a0 */
[----:B------:R-:W-:Y:S02]  /*5300*/  DFMA R108, R108, R16, R154 ;  /* 0x000000106c6c722b */ /* 0x000fe4000000009a */
[----:B------:R-:W-:-:S02]  /*5310*/  DFMA R90, R98, R8, R90 ;  /* 0x00000008625a722b */ /* 0x000fc4000000005a */
[----:B------:R-:W-:Y:S02]  /*5320*/  DMUL R74, R138, R74 ;  /* 0x0000004a8a4a7228 */ /* 0x000fe40000000000 */
[----:B------:R-:W-:Y:S02]  /*5330*/  DFMA R96, R104, R16, R96 ;  /* 0x000000106860722b */ /* 0x000fe40000000060 */
[----:B------:R-:W-:Y:S02]  /*5340*/  DMUL R110, R138, R110 ;  /* 0x0000006e8a6e7228 */ /* 0x000fe40000000000 */
[----:B------:R-:W-:Y:S02]  /*5350*/  DFMA R94, R94, R8, R156 ;  /* 0x000000085e5e722b */ /* 0x000fe4000000009c */
[----:B-----5:R-:W-:Y:S02]  /*5360*/  DMUL R84, R102, R90 ;  /* 0x0000005a66547228 */ /* 0x020fe40000000000 */
[----:B------:R-:W-:-:S02]  /*5370*/  DFMA R108, R74, R16, R108 ;  /* 0x000000104a6c722b */ /* 0x000fc4000000006c */
[-C--:B------:R-:W-:Y:S02]  /*5380*/  DFMA R80, R80, R16.reuse, R96 ;  /* 0x000000105050722b */ /* 0x080fe40000000060 */
[----:B------:R-:W-:Y:S02]  /*5390*/  DFMA R110, R110, R16, R144 ;  /* 0x000000106e6e722b */ /* 0x000fe40000000090 */
[----:B------:R-:W-:Y:S02]  /*53a0*/  DMUL R90, R100, R90 ;  /* 0x0000005a645a7228 */ /* 0x000fe40000000000 */
[----:B------:R-:W-:Y:S02]  /*53b0*/  DMUL R86, R102, R158 ;  /* 0x0000009e66567228 */ /* 0x000fe40000000000 */
[-C--:B------:R-:W-:Y:S02]  /*53c0*/  DMUL R74, R100, R78.reuse ;  /* 0x0000004e644a7228 */ /* 0x080fe40000000000 */
[----:B------:R-:W-:-:S02]  /*53d0*/  DMUL R78, R102, R78 ;  /* 0x0000004e664e7228 */ /* 0x000fc40000000000 */
[----:B------:R-:W-:Y:S02]  /*53e0*/  DFMA R94, R82, R8, R94 ;  /* 0x00000008525e722b */ /* 0x000fe4000000005e */
[-C--:B------:R-:W-:Y:S02]  /*53f0*/  DFMA R84, R100, R80.reuse, R84 ;  /* 0x000000506454722b */ /* 0x080fe40000000054 */
[----:B------:R-:W-:Y:S02]  /*5400*/  DFMA R90, R102, R80, -R90 ;  /* 0x00000050665a722b */ /* 0x000fe4000000085a */
[C---:B------:R-:W-:Y:S02]  /*5410*/  DFMA R92, R100.reuse, R110, R86 ;  /* 0x0000006e645c722b */ /* 0x040fe40000000056 */
[----:B------:R-:W-:Y:S02]  /*5420*/  DMUL R158, R100, R158 ;  /* 0x0000009e649e7228 */ /* 0x000fe40000000000 */
[----:B------:R-:W-:-:S02]  /*5430*/  DMUL R80, R102, R76 ;  /* 0x0000004c66507228 */ /* 0x000fc40000000000 */
[----:B------:R-:W-:Y:S02]  /*5440*/  DMUL R86, R100, R76 ;  /* 0x0000004c64567228 */ /* 0x000fe40000000000 */
[C---:B------:R-:W-:Y:S02]  /*5450*/  DMUL R76, R102.reuse, R88 ;  /* 0x00000058664c7228 */ /* 0x040fe40000000000 */
[-C--:B------:R-:W-:Y:S02]  /*5460*/  DMUL R96, R102, R94.reuse ;  /* 0x0000005e66607228 */ /* 0x080fe40000000000 */
[----:B------:R-:W-:Y:S02]  /*5470*/  DMUL R94, R100, R94 ;  /* 0x0000005e645e7228 */ /* 0x000fe40000000000 */
[----:B------:R-:W-:Y:S02]  /*5480*/  DFMA R158, R102, R110, -R158 ;  /* 0x0000006e669e722b */ /* 0x000fe4000000089e */
[----:B------:R-:W-:-:S02]  /*5490*/  DMUL R82, R100, R88 ;  /* 0x0000005864527228 */ /* 0x000fc40000000000 */
[-C--:B------:R-:W-:Y:S02]  /*54a0*/  DFMA R96, R100, R108.reuse, R96 ;  /* 0x0000006c6460722b */ /* 0x080fe40000000060 */
[----:B------:R-:W-:Y:S02]  /*54b0*/  DFMA R94, R102, R108, -R94 ;  /* 0x0000006c665e722b */ /* 0x000fe4000000085e */
[-C--:B--2---:R-:W-:Y:S02]  /*54c0*/  DMUL R106, R78, R152.reuse ;  /* 0x000000984e6a7228 */ /* 0x084fe40000000000 */
[-C--:B------:R-:W-:Y:S02]  /*54d0*/  DMUL R100, R80, R152.reuse ;  /* 0x0000009850647228 */ /* 0x080fe40000000000 */
[-C--:B------:R-:W-:Y:S02]  /*54e0*/  DMUL R108, R158, R152.reuse ;  /* 0x000000989e6c7228 */ /* 0x080fe40000000000 */
[----:B------:R-:W-:-:S02]  /*54f0*/  DMUL R104, R74, R152 ;  /* 0x000000984a687228 */ /* 0x000fc40000000000 */
[----:B---3--:R-:W-:Y:S02]  /*5500*/  DFMA R146, R74, R6, R106 ;  /* 0x000000064a92722b */ /* 0x008fe4000000006a */
[-C--:B------:R-:W-:Y:S02]  /*5510*/  DMUL R106, R76, R152.reuse ;  /* 0x000000984c6a7228 */ /* 0x080fe40000000000 */
[-C--:B------:R-:W-:Y:S02]  /*5520*/  DMUL R88, R82, R152.reuse ;  /* 0x0000009852587228 */ /* 0x080fe40000000000 */
[C---:B------:R-:W-:Y:S02]  /*5530*/  DMUL R98, R86.reuse, R152 ;  /* 0x0000009856627228 */ /* 0x040fe40000000000 */
[-C--:B------:R-:W-:Y:S02]  /*5540*/  DFMA R100, R86, R6.reuse, R100 ;  /* 0x000000065664722b */ /* 0x080fe40000000064 */
[----:B------:R-:W-:-:S02]  /*5550*/  DFMA R106, R82, R6, R106 ;  /* 0x00000006526a722b */ /* 0x000fc4000000006a */
[C---:B------:R-:W-:Y:S02]  /*5560*/  DMUL R110, R92.reuse, R152 ;  /* 0x000000985c6e7228 */ /* 0x040fe40000000000 */
[-C--:B------:R-:W-:Y:S02]  /*5570*/  DFMA R108, R92, R6.reuse, -R108 ;  /* 0x000000065c6c722b */ /* 0x080fe4000000086c */
[----:B------:R-:W-:Y:S02]  /*5580*/  DFMA R144, R78, R6, -R104 ;  /* 0x000000064e90722b */ /* 0x000fe40000000868 */
[----:B----4-:R-:W-:Y:S02]  /*5590*/  DFMA R106, R158, R148, R106 ;  /* 0x000000949e6a722b */ /* 0x010fe4000000006a */
[----:B------:R-:W-:Y:S02]  /*55a0*/  DFMA R104, R76, R6, -R88 ;  /* 0x000000064c68722b */ /* 0x000fe40000000858 */
[----:B------:R-:W-:-:S02]  /*55b0*/  DMUL R88, R90, R152 ;  /* 0x000000985a587228 */ /* 0x000fc40000000000 */
[-C--:B------:R-:W-:Y:S02]  /*55c0*/  DMUL R102, R84, R152.reuse ;  /* 0x0000009854667228 */ /* 0x080fe40000000000 */
[----:B------:R-:W-:Y:S02]  /*55d0*/  DMUL R150, R94, R152 ;  /* 0x000000985e967228 */ /* 0x000fe40000000000 */
[----:B------:R-:W-:Y:S02]  /*55e0*/  DFMA R98, R80, R6, -R98 ;  /* 0x000000065062722b */ /* 0x000fe40000000862 */
[----:B------:R-:W-:Y:S02]  /*55f0*/  DMUL R152, R96, R152 ;  /* 0x0000009860987228 */ /* 0x000fe40000000000 */
[----:B------:R-:W-:Y:S02]  /*5600*/  DFMA R110, R158, R6, R110 ;  /* 0x000000069e6e722b */ /* 0x000fe4000000006e */
[----:B------:R-:W-:-:S02]  /*5610*/  DFMA R100, R90, R148, R100 ;  /* 0x000000945a64722b */ /* 0x000fc40000000064 */
[----:B------:R-:W-:Y:S02]  /*5620*/  DFMA R108, R76, R148, R108 ;  /* 0x000000944c6c722b */ /* 0x000fe4000000006c */
[C---:B------:R-:W-:Y:S02]  /*5630*/  DFMA R106, -R92.reuse, R4, R106 ;  /* 0x000000045c6a722b */ /* 0x040fe4000000016a */
[----:B------:R-:W-:Y:S02]  /*5640*/  DFMA R104, -R92, R148, R104 ;  /* 0x000000945c68722b */ /* 0x000fe40000000168 */
[-C--:B------:R-:W-:Y:S02]  /*5650*/  DFMA R88, R84, R6.reuse, -R88 ;  /* 0x000000065458722b */ /* 0x080fe40000000858 */
[-C--:B------:R-:W-:Y:S02]  /*5660*/  DFMA R102, R90, R6.reuse, R102 ;  /* 0x000000065a66722b */ /* 0x080fe40000000066 */
[----:B------:R-:W-:-:S02]  /*5670*/  DFMA R150, R96, R6, -R150 ;  /* 0x000000066096722b */ /* 0x000fc40000000896 */
[----:B------:R-:W-:Y:S02]  /*5680*/  DFMA R152, R94, R6, R152 ;  /* 0x000000065e98722b */ /* 0x000fe40000000098 */
[-C--:B------:R-:W-:Y:S02]  /*5690*/  DFMA R98, R84, -R148.reuse, R98 ;  /* 0x800000945462722b */ /* 0x080fe40000000062 */
[----:B------:R-:W-:Y:S02]  /*56a0*/  DFMA R110, -R82, R148, R110 ;  /* 0x00000094526e722b */ /* 0x000fe4000000016e */
[-C--:B------:R-:W-:Y:S02]  /*56b0*/  DFMA R100, R84, -R4.reuse, R100 ;  /* 0x800000045464722b */ /* 0x080fe40000000064 */
[----:B------:R-:W-:Y:S02]  /*56c0*/  DFMA R108, R82, R4, R108 ;  /* 0x00000004526c722b */ /* 0x000fe4000000006c */
[----:B------:R-:W-:-:S02]  /*56d0*/  DMUL R6, R106, R40 ;  /* 0x000000286a067228 */ /* 0x000fc40000000000 */
[C---:B------:R-:W-:Y:S02]  /*56e0*/  DMUL R82, R106.reuse, R38 ;  /* 0x000000266a527228 */ /* 0x040fe40000000000 */
[----:B------:R-:W-:Y:S02]  /*56f0*/  DMUL R84, R106, R44 ;  /* 0x0000002c6a547228 */ /* 0x000fe40000000000 */
[----:B------:R-:W-:Y:S02]  /*5700*/  DFMA R104, -R158, R4, R104 ;  /* 0x000000049e68722b */ /* 0x000fe40000000168 */
[----:B------:R-:W-:Y:S02]  /*5710*/  DMUL R106, R106, R36 ;  /* 0x000000246a6a7228 */ /* 0x000fe40000000000 */
[-C--:B------:R-:W-:Y:S02]  /*5720*/  DFMA R146, R94, R148.reuse, R146 ;  /* 0x000000945e92722b */ /* 0x080fe40000000092 */
[----:B------:R-:W-:-:S02]  /*5730*/  DFMA R144, -R96, R148, R144 ;  /* 0x000000946090722b */ /* 0x000fc40000000190 */
[-C--:B------:R-:W-:Y:S02]  /*5740*/  DFMA R88, R80, R148.reuse, R88 ;  /* 0x000000945058722b */ /* 0x080fe40000000058 */
[-C--:B------:R-:W-:Y:S02]  /*5750*/  DFMA R102, -R86, R148.reuse, R102 ;  /* 0x000000945666722b */ /* 0x080fe40000000166 */
[-C--:B------:R-:W-:Y:S02]  /*5760*/  DFMA R150, R78, R148.reuse, R150 ;  /* 0x000000944e96722b */ /* 0x080fe40000000096 */
[----:B------:R-:W-:Y:S02]  /*5770*/  DFMA R152, -R74, R148, R152 ;  /* 0x000000944a98722b */ /* 0x000fe40000000198 */
[----:B------:R-:W-:Y:S02]  /*5780*/  DFMA R110, R76, R4, R110 ;  /* 0x000000044c6e722b */ /* 0x000fe4000000006e */
[----:B------:R-:W-:-:S02]  /*5790*/  DFMA R76, R104, R38, -R6 ;  /* 0x00000026684c722b */ /* 0x000fc40000000806 */
[C---:B------:R-:W-:Y:S02]  /*57a0*/  DFMA R82, R104.reuse, R40, R82 ;  /* 0x000000286852722b */ /* 0x040fe40000000052 */
[C---:B------:R-:W-:Y:S02]  /*57b0*/  DFMA R84, R104.reuse, R36, -R84 ;  /* 0x000000246854722b */ /* 0x040fe40000000854 */
[----:B------:R-:W-:Y:S02]  /*57c0*/  DFMA R106, R104, R44, R106 ;  /* 0x0000002c686a722b */ /* 0x000fe4000000006a */
[-C--:B------:R-:W-:Y:S02]  /*57d0*/  DFMA R146, -R96, R4.reuse, R146 ;  /* 0x000000046092722b */ /* 0x080fe40000000192 */
[-C--:B------:R-:W-:Y:S02]  /*57e0*/  DFMA R98, R90, -R4.reuse, R98 ;  /* 0x800000045a62722b */ /* 0x080fe40000000062 */
[----:B------:R-:W-:-:S02]  /*57f0*/  DFMA R144, -R94, R4, R144 ;  /* 0x000000045e90722b */ /* 0x000fc40000000190 */
[-C--:B------:R-:W-:Y:S01]  /*5800*/  DFMA R88, R86, R4.reuse, R88 ;  /* 0x000000045658722b */ /* 0x080fe20000000058 */
[----:B------:R-:W0:Y:S01]  /*5810*/  LDC.64 R94, c[0x0][0x3a0] ;  /* 0x0000e800ff5e7b82 */ /* 0x000e220000000a00 */
[-C--:B------:R-:W-:Y:S02]  /*5820*/  DFMA R80, R80, R4.reuse, R102 ;  /* 0x000000045050722b */ /* 0x080fe40000000066 */
[-C--:B------:R-:W-:Y:S02]  /*5830*/  DFMA R150, R74, R4.reuse, R150 ;  /* 0x000000044a96722b */ /* 0x080fe40000000096 */
[----:B------:R-:W-:Y:S02]  /*5840*/  DFMA R152, R78, R4, R152 ;  /* 0x000000044e98722b */ /* 0x000fe40000000098 */
[C---:B------:R-:W-:Y:S01]  /*5850*/  DMUL R4, R100.reuse, R40 ;  /* 0x0000002864047228 */ /* 0x040fe20000000000 */
[----:B------:R-:W1:Y:S01]  /*5860*/  LDC.64 R102, c[0x0][0x3a8] ;  /* 0x0000ea00ff667b82 */ /* 0x000e620000000a00 */
[----:B------:R-:W-:-:S02]  /*5870*/  DMUL R6, R100, R38 ;  /* 0x0000002664067228 */ /* 0x000fc40000000000 */
[----:B------:R-:W-:Y:S02]  /*5880*/  DMUL R74, R100, R44 ;  /* 0x0000002c644a7228 */ /* 0x000fe40000000000 */
[C---:B------:R-:W-:Y:S02]  /*5890*/  DFMA R76, R108.reuse, -R36, R76 ;  /* 0x800000246c4c722b */ /* 0x040fe4000000004c */
[C---:B------:R-:W-:Y:S02]  /*58a0*/  DFMA R82, R108.reuse, R44, R82 ;  /* 0x0000002c6c52722b */ /* 0x040fe40000000052 */
[C---:B------:R-:W-:Y:S02]  /*58b0*/  DFMA R84, R108.reuse, R38, R84 ;  /* 0x000000266c54722b */ /* 0x040fe40000000054 */
[----:B------:R-:W-:Y:S02]  /*58c0*/  DFMA R106, R108, -R40, R106 ;  /* 0x800000286c6a722b */ /* 0x000fe4000000006a */
[----:B------:R-:W-:-:S02]  /*58d0*/  DMUL R100, R100, R36 ;  /* 0x0000002464647228 */ /* 0x000fc40000000000 */
[C---:B------:R-:W-:Y:S01]  /*58e0*/  DMUL R78, R146.reuse, R40 ;  /* 0x00000028924e7228 */ /* 0x040fe20000000000 */
[----:B0-----:R-:W-:Y:S01]  /*58f0*/  IMAD.WIDE R92, R165, 0x8, R94 ;  /* 0x00000008a55c7825 */ /* 0x001fe200078e025e */
[C---:B------:R-:W-:Y:S02]  /*5900*/  DMUL R86, R146.reuse, R38 ;  /* 0x0000002692567228 */ /* 0x040fe40000000000 */
[C---:B------:R-:W-:Y:S02]  /*5910*/  DMUL R90, R146.reuse, R44 ;  /* 0x0000002c925a7228 */ /* 0x040fe40000000000 */
[----:B------:R-:W-:Y:S02]  /*5920*/  DMUL R146, R146, R36 ;  /* 0x0000002492927228 */ /* 0x000fe40000000000 */
[----:B------:R-:W-:Y:S01]  /*5930*/  DFMA R4, R98, R38, -R4 ;  /* 0x000000266204722b */ /* 0x000fe20000000804 */
[----:B-1----:R-:W-:Y:S01]  /*5940*/  IMAD.WIDE R96, R15, 0x8, R102 ;  /* 0x000000080f607825 */ /* 0x002fe200078e0266 */
[----:B------:R-:W-:-:S02]  /*5950*/  DFMA R76, R110, -R44, R76 ;  /* 0x8000002c6e4c722b */ /* 0x000fc4000000004c */
[C---:B------:R-:W-:Y:S02]  /*5960*/  DFMA R82, R110.reuse, -R36, R82 ;  /* 0x800000246e52722b */ /* 0x040fe40000000052 */
[C---:B------:R-:W-:Y:S02]  /*5970*/  DFMA R84, R110.reuse, R40, R84 ;  /* 0x000000286e54722b */ /* 0x040fe40000000054 */
[----:B------:R-:W-:Y:S02]  /*5980*/  DFMA R106, R110, R38, R106 ;  /* 0x000000266e6a722b */ /* 0x000fe4000000006a */
[C---:B------:R-:W-:Y:S01]  /*5990*/  DFMA R6, R98.reuse, R40, R6 ;  /* 0x000000286206722b */ /* 0x040fe20000000006 */
[----:B------:R-:W0:Y:S01]  /*59a0*/  LDC.64 R110, c[0x0][0x3b0] ;  /* 0x0000ec00ff6e7b82 */ /* 0x000e220000000a00 */
[C---:B------:R-:W-:Y:S02]  /*59b0*/  DFMA R74, R98.reuse, R36, -R74 ;  /* 0x00000024624a722b */ /* 0x040fe4000000084a */
[----:B------:R-:W-:-:S02]  /*59c0*/  DFMA R100, R98, R44, R100 ;  /* 0x0000002c6264722b */ /* 0x000fc40000000064 */
[C---:B------:R-:W-:Y:S01]  /*59d0*/  DFMA R78, R144.reuse, R38, -R78 ;  /* 0x00000026904e722b */ /* 0x040fe2000000084e */
[----:B------:R-:W-:Y:S01]  /*59e0*/  IMAD.WIDE R98, R163, 0x8, R102 ;  /* 0x00000008a3627825 */ /* 0x000fe200078e0266 */
[C---:B------:R-:W-:Y:S02]  /*59f0*/  DFMA R86, R144.reuse, R40, R86 ;  /* 0x000000289056722b */ /* 0x040fe40000000056 */
[C---:B------:R-:W-:Y:S02]  /*5a00*/  DFMA R90, R144.reuse, R36, -R90 ;  /* 0x00000024905a722b */ /* 0x040fe4000000085a */
[----:B------:R-:W-:Y:S01]  /*5a10*/  DFMA R146, R144, R44, R146 ;  /* 0x0000002c9092722b */ /* 0x000fe20000000092 */
[----:B------:R-:W1:Y:S01]  /*5a20*/  LDC.64 R144, c[0x0][0x3b8] ;  /* 0x0000ee00ff907b82 */ /* 0x000e620000000a00 */
[C---:B------:R-:W-:Y:S02]  /*5a30*/  DFMA R4, R88.reuse, -R36, R4 ;  /* 0x800000245804722b */ /* 0x040fe40000000004 */
[----:B------:R-:W-:-:S02]  /*5a40*/  DFMA R6, R88, R44, R6 ;  /* 0x0000002c5806722b */ /* 0x000fc40000000006 */
[C---:B------:R-:W-:Y:S02]  /*5a50*/  DFMA R74, R88.reuse, R38, R74 ;  /* 0x00000026584a722b */ /* 0x040fe4000000004a */
[----:B------:R-:W-:Y:S02]  /*5a60*/  DFMA R100, R88, -R40, R100 ;  /* 0x800000285864722b */ /* 0x000fe40000000064 */
[C---:B------:R-:W-:Y:S01]  /*5a70*/  DFMA R78, R150.reuse, -R36, R78 ;  /* 0x80000024964e722b */ /* 0x040fe2000000004e */
[----:B------:R-:W-:Y:S01]  /*5a80*/  IMAD.WIDE R88, R15, 0x8, R94 ;  /* 0x000000080f587825 */ /* 0x000fe200078e025e */
[-C--:B------:R-:W-:Y:S02]  /*5a90*/  DFMA R86, R150, R44.reuse, R86 ;  /* 0x0000002c9656722b */ /* 0x080fe40000000056 */
[C---:B------:R-:W-:Y:S01]  /*5aa0*/  DFMA R4, R80.reuse, -R44, R4 ;  /* 0x8000002c5004722b */ /* 0x040fe20000000004 */
[----:B0-----:R-:W-:Y:S01]  /*5ab0*/  IMAD.WIDE R104, R163, 0x8, R110 ;  /* 0x00000008a3687825 */ /* 0x001fe200078e026e */
[----:B------:R-:W-:-:S02]  /*5ac0*/  DFMA R6, R80, -R36, R6 ;  /* 0x800000245006722b */ /* 0x000fc40000000006 */
[C---:B------:R-:W-:Y:S01]  /*5ad0*/  DFMA R74, R80.reuse, R40, R74 ;  /* 0x00000028504a722b */ /* 0x040fe2000000004a */
[----:B------:R-:W-:Y:S01]  /*5ae0*/  IMAD.WIDE R108, R165, 0x8, R110 ;  /* 0x00000008a56c7825 */ /* 0x000fe200078e026e */
[-C--:B------:R-:W-:Y:S01]  /*5af0*/  DFMA R100, R80, R38.reuse, R100 ;  /* 0x000000265064722b */ /* 0x080fe20000000064 */
[----:B------:R0:W-:Y:S01]  /*5b00*/  STG.E.64 desc[UR8][R88.64], R4 ;  /* 0x0000000458007986 */ /* 0x0001e2000c101b08 */
[----:B------:R-:W-:Y:S01]  /*5b10*/  DFMA R90, R150, R38, R90 ;  /* 0x00000026965a722b */ /* 0x000fe2000000005a */
[--C-:B------:R-:W-:Y:S01]  /*5b20*/  IMAD.WIDE R80, R163, 0x8, R94.reuse ;  /* 0x00000008a3507825 */ /* 0x100fe200078e025e */
[----:B------:R-:W-:Y:S02]  /*5b30*/  DFMA R78, R152, -R44, R78 ;  /* 0x8000002c984e722b */ /* 0x000fe4000000004e */
[----:B------:R-:W-:Y:S01]  /*5b40*/  DFMA R146, R150, -R40, R146 ;  /* 0x800000289692722b */ /* 0x000fe20000000092 */
[----:B------:R-:W-:Y:S01]  /*5b50*/  IMAD.WIDE R94, R164, 0x8, R94 ;  /* 0x00000008a45e7825 */ /* 0x000fe200078e025e */
[C---:B------:R-:W-:Y:S01]  /*5b60*/  DFMA R86, R152.reuse, -R36, R86 ;  /* 0x800000249856722b */ /* 0x040fe20000000056 */
[----:B------:R-:W-:Y:S01]  /*5b70*/  STG.E.64 desc[UR8][R80.64], R76 ;  /* 0x0000004c50007986 */ /* 0x000fe2000c101b08 */
[----:B------:R-:W-:-:S03]  /*5b80*/  DFMA R90, R152, R40, R90 ;  /* 0x00000028985a722b */ /* 0x000fc6000000005a */
[----:B------:R1:W-:Y:S01]  /*5b90*/  STG.E.64 desc[UR8][R92.64], R76 ;  /* 0x0000004c5c007986 */ /* 0x0003e2000c101b08 */
[----:B------:R-:W-:Y:S01]  /*5ba0*/  DFMA R146, R152, R38, R146 ;  /* 0x000000269892722b */ /* 0x000fe20000000092 */
[--C-:B0-----:R-:W-:Y:S02]  /*5bb0*/  IMAD.WIDE R4, R165, 0x8, R102.reuse ;  /* 0x00000008a5047825 */ /* 0x101fe400078e0266 */
[----:B------:R0:W-:Y:S02]  /*5bc0*/  STG.E.64 desc[UR8][R94.64], R78 ;  /* 0x0000004e5e007986 */ /* 0x0001e4000c101b08 */
[----:B------:R-:W-:Y:S02]  /*5bd0*/  IMAD.WIDE R88, R164, 0x8, R102 ;  /* 0x00000008a4587825 */ /* 0x000fe400078e0266 */
[----:B------:R2:W-:Y:S02]  /*5be0*/  STG.E.64 desc[UR8][R96.64], R6 ;  /* 0x0000000660007986 */ /* 0x0005e4000c101b08 */
[----:B------:R-:W-:-:S02]  /*5bf0*/  IMAD.WIDE R102, R15, 0x8, R110 ;  /* 0x000000080f667825 */ /* 0x000fc400078e026e */
[----:B------:R3:W-:Y:S02]  /*5c00*/  STG.E.64 desc[UR8][R98.64], R82 ;  /* 0x0000005262007986 */ /* 0x0007e4000c101b08 */
[--C-:B-1----:R-:W-:Y:S02]  /*5c10*/  IMAD.WIDE R76, R15, 0x8, R144.reuse ;  /* 0x000000080f4c7825 */ /* 0x102fe400078e0290 */
[----:B------:R3:W-:Y:S02]  /*5c20*/  STG.E.64 desc[UR8][R4.64], R82 ;  /* 0x0000005204007986 */ /* 0x0007e4000c101b08 */
[----:B0-----:R-:W-:Y:S02]  /*5c30*/  IMAD.WIDE R78, R163, 0x8, R144 ;  /* 0x00000008a34e7825 */ /* 0x001fe400078e0290 */
[----:B------:R3:W-:Y:S02]  /*5c40*/  STG.E.64 desc[UR8][R88.64], R86 ;  /* 0x0000005658007986 */ /* 0x0007e4000c101b08 */
[----:B--2---:R-:W-:-:S02]  /*5c50*/  IMAD.WIDE R6, R164, 0x8, R110 ;  /* 0x00000008a4067825 */ /* 0x004fc400078e026e */
[----:B------:R3:W-:Y:S02]  /*5c60*/  STG.E.64 desc[UR8][R102.64], R74 ;  /* 0x0000004a66007986 */ /* 0x0007e4000c101b08 */
[C-C-:B------:R-:W-:Y:S01]  /*5c70*/  IMAD.WIDE R80, R165.reuse, 0x8, R144.reuse ;  /* 0x00000008a5507825 */ /* 0x140fe200078e0290 */
[----:B------:R-:W-:Y:S01]  /*5c80*/  IADD3 R165, PT, PT, R165, UR13, RZ ;  /* 0x0000000da5a57c10 */ /* 0x000fe2000fffe0ff */
[----:B------:R3:W-:Y:S02]  /*5c90*/  STG.E.64 desc[UR8][R104.64], R84 ;  /* 0x0000005468007986 */ /* 0x0007e4000c101b08 */
[----:B------:R-:W-:Y:S02]  /*5ca0*/  IMAD.WIDE R92, R164, 0x8, R144 ;  /* 0x00000008a45c7825 */ /* 0x000fe400078e0290 */
[----:B------:R3:W-:Y:S02]  /*5cb0*/  STG.E.64 desc[UR8][R108.64], R84 ;  /* 0x000000546c007986 */ /* 0x0007e4000c101b08 */
[----:B------:R-:W-:-:S02]  /*5cc0*/  IMAD R163, R14, 0x2, R163 ;  /* 0x000000020ea37824 */ /* 0x000fc400078e02a3 */
[----:B------:R3:W-:Y:S01]  /*5cd0*/  STG.E.64 desc[UR8][R6.64], R90 ;  /* 0x0000005a06007986 */ /* 0x0007e2000c101b08 */
[----:B------:R-:W-:Y:S02]  /*5ce0*/  VIADD R15, R15, UR13 ;  /* 0x0000000d0f0f7c36 */ /* 0x000fe40008000000 */
[----:B------:R-:W-:Y:S01]  /*5cf0*/  VIADD R164, R164, UR13 ;  /* 0x0000000da4a47c36 */ /* 0x000fe20008000000 */
[----:B------:R3:W-:Y:S04]  /*5d00*/  STG.E.64 desc[UR8][R76.64], R100 ;  /* 0x000000644c007986 */ /* 0x0007e8000c101b08 */
[----:B------:R3:W-:Y:S04]  /*5d10*/  STG.E.64 desc[UR8][R78.64], R106 ;  /* 0x0000006a4e007986 */ /* 0x0007e8000c101b08 */
[----:B------:R3:W-:Y:S04]  /*5d20*/  STG.E.64 desc[UR8][R80.64], R106 ;  /* 0x0000006a50007986 */ /* 0x0007e8000c101b08 */
[----:B------:R3:W-:Y:S01]  /*5d30*/  STG.E.64 desc[UR8][R92.64], R146 ;  /* 0x000000925c007986 */ /* 0x0007e2000c101b08 */
[----:B------:R-:W-:Y:S05]  /*5d40*/  BRA.U UP0, `(.L_x_38) ;  /* 0xffffffe100847547 */ /* 0x000fea000b83ffff */
[C---:B---3--:R-:W-:Y:S01]  /*5d50*/  DMUL R4, R124.reuse, R40 ;  /* 0x000000287c047228 */ /* 0x048fe20000000000 */
[----:B------:R-:W0:Y:S01]  /*5d60*/  LDCU UR7, c[0x0][0x458] ;  /* 0x00008b00ff0777ac */ /* 0x000e220008000800 */
[C---:B------:R-:W-:Y:S01]  /*5d70*/  DMUL R6, R124.reuse, R38 ;  /* 0x000000267c067228 */ /* 0x040fe20000000000 */
[C---:B------:R-:W-:Y:S01]  /*5d80*/  IMAD R13, R11.reuse, 0x8, R1 ;  /* 0x000000080b0d7824 */ /* 0x040fe200078e0201 */
[----:B------:R-:W-:Y:S01]  /*5d90*/  DMUL R74, R124, R44 ;  /* 0x0000002c7c4a7228 */ /* 0x000fe20000000000 */
[----:B------:R-:W-:Y:S01]  /*5da0*/  VIADD R11, R11, 0x1 ;  /* 0x000000010b0b7836 */ /* 0x000fe20000000000 */
[C---:B------:R-:W-:Y:S02]  /*5db0*/  DMUL R76, R116.reuse, R40 ;  /* 0x00000028744c7228 */ /* 0x040fe40000000000 */
[C---:B------:R-:W-:Y:S02]  /*5dc0*/  DMUL R78, R116.reuse, R38 ;  /* 0x00000026744e7228 */ /* 0x040fe40000000000 */
[----:B------:R-:W-:-:S02]  /*5dd0*/  DMUL R80, R116, R44 ;  /* 0x0000002c74507228 */ /* 0x000fc40000000000 */
[-C--:B------:R-:W-:Y:S02]  /*5de0*/  DMUL R124, R124, R36.reuse ;  /* 0x000000247c7c7228 */ /* 0x080fe40000000000 */
[----:B------:R-:W-:Y:S02]  /*5df0*/  DMUL R116, R116, R36 ;  /* 0x0000002474747228 */ /* 0x000fe40000000000 */
[C---:B------:R-:W-:Y:S02]  /*5e00*/  DFMA R4, R126.reuse, R38, -R4 ;  /* 0x000000267e04722b */ /* 0x040fe40000000804 */
[C---:B------:R-:W-:Y:S01]  /*5e10*/  DFMA R6, R126.reuse, R40, R6 ;  /* 0x000000287e06722b */ /* 0x040fe20000000006 */
[----:B0-----:R-:W-:Y:S01]  /*5e20*/  ISETP.NE.AND P0, PT, R11, UR7, PT ;  /* 0x000000070b007c0c */ /* 0x001fe2000bf05270 */
[C---:B------:R-:W-:Y:S02]  /*5e30*/  DFMA R74, R126.reuse, R36, -R74 ;  /* 0x000000247e4a722b */ /* 0x040fe4000000084a */
[----:B------:R-:W-:-:S02]  /*5e40*/  DFMA R124, R126, R44, R124 ;  /* 0x0000002c7e7c722b */ /* 0x000fc4000000007c */
[C---:B------:R-:W-:Y:S02]  /*5e50*/  DFMA R76, R118.reuse, R38, -R76 ;  /* 0x00000026764c722b */ /* 0x040fe4000000084c */
[C---:B------:R-:W-:Y:S02]  /*5e60*/  DFMA R78, R118.reuse, R40, R78 ;  /* 0x00000028764e722b */ /* 0x040fe4000000004e */
[C---:B------:R-:W-:Y:S02]  /*5e70*/  DFMA R80, R118.reuse, R36, -R80 ;  /* 0x000000247650722b */ /* 0x040fe40000000850 */
[----:B------:R-:W-:Y:S02]  /*5e80*/  DFMA R116, R118, R44, R116 ;  /* 0x0000002c7674722b */ /* 0x000fe40000000074 */
[C---:B------:R-:W-:Y:S02]  /*5e90*/  DFMA R4, R120.reuse, -R36, R4 ;  /* 0x800000247804722b */ /* 0x040fe40000000004 */
[----:B------:R-:W-:-:S02]  /*5ea0*/  DFMA R6, R120, R44, R6 ;  /* 0x0000002c7806722b */ /* 0x000fc40000000006 */
[C---:B------:R-:W-:Y:S02]  /*5eb0*/  DFMA R74, R120.reuse, R38, R74 ;  /* 0x00000026784a722b */ /* 0x040fe4000000004a */
[----:B------:R-:W-:Y:S02]  /*5ec0*/  DFMA R124, R120, -R40, R124 ;  /* 0x80000028787c722b */ /* 0x000fe4000000007c */
[C---:B------:R-:W-:Y:S02]  /*5ed0*/  DFMA R76, R114.reuse, -R36, R76 ;  /* 0x80000024724c722b */ /* 0x040fe4000000004c */
[C---:B------:R-:W-:Y:S02]  /*5ee0*/  DFMA R78, R114.reuse, R44, R78 ;  /* 0x0000002c724e722b */ /* 0x040fe4000000004e */
[C---:B------:R-:W-:Y:S02]  /*5ef0*/  DFMA R80, R114.reuse, R38, R80 ;  /* 0x000000267250722b */ /* 0x040fe40000000050 */
[----:B------:R-:W-:-:S02]  /*5f00*/  DFMA R116, R114, -R40, R116 ;  /* 0x800000287274722b */ /* 0x000fc40000000074 */
[C---:B------:R-:W-:Y:S02]  /*5f10*/  DFMA R4, R122.reuse, -R44, R4 ;  /* 0x8000002c7a04722b */ /* 0x040fe40000000004 */
[C---:B------:R-:W-:Y:S02]  /*5f20*/  DFMA R6, R122.reuse, -R36, R6 ;  /* 0x800000247a06722b */ /* 0x040fe40000000006 */
[C---:B------:R-:W-:Y:S02]  /*5f30*/  DFMA R74, R122.reuse, R40, R74 ;  /* 0x000000287a4a722b */ /* 0x040fe4000000004a */
[----:B------:R-:W-:Y:S01]  /*5f40*/  DFMA R124, R122, R38, R124 ;  /* 0x000000267a7c722b */ /* 0x000fe2000000007c */
[----:B------:R0:W-:Y:S01]  /*5f50*/  STL.64 [R13], R4 ;  /* 0x000000040d007387 */ /* 0x0001e20000100a00 */
[C---:B------:R-:W-:Y:S02]  /*5f60*/  DFMA R76, R112.reuse, -R44, R76 ;  /* 0x8000002c704c722b */ /* 0x040fe4000000004c */
[C---:B------:R-:W-:Y:S01]  /*5f70*/  DFMA R78, R112.reuse, -R36, R78 ;  /* 0x80000024704e722b */ /* 0x040fe2000000004e */
[----:B------:R0:W-:Y:S01]  /*5f80*/  STL.64 [R13+0x40], R6 ;  /* 0x000040060d007387 */ /* 0x0001e20000100a00 */
[----:B------:R-:W-:-:S02]  /*5f90*/  DFMA R80, R112, R40, R80 ;  /* 0x000000287050722b */ /* 0x000fc40000000050 */
[----:B------:R-:W-:Y:S01]  /*5fa0*/  DFMA R116, R112, R38, R116 ;  /* 0x000000267074722b */ /* 0x000fe20000000074 */
[----:B------:R0:W-:Y:S04]  /*5fb0*/  STL.64 [R13+0x80], R74 ;  /* 0x0000804a0d007387 */ /* 0x0001e80000100a00 */
[----:B------:R0:W-:Y:S04]  /*5fc0*/  STL.64 [R13+0xc0], R124 ;  /* 0x0000c07c0d007387 */ /* 0x0001e80000100a00 */
[----:B------:R0:W-:Y:S04]  /*5fd0*/  STL.64 [R13+0x100], R76 ;  /* 0x0001004c0d007387 */ /* 0x0001e80000100a00 */
[----:B------:R0:W-:Y:S04]  /*5fe0*/  STL.64 [R13+0x140], R78 ;  /* 0x0001404e0d007387 */ /* 0x0001e80000100a00 */
[----:B------:R0:W-:Y:S04]  /*5ff0*/  STL.64 [R13+0x180], R80 ;  /* 0x000180500d007387 */ /* 0x0001e80000100a00 */
[----:B------:R0:W-:Y:S01]  /*6000*/  STL.64 [R13+0x1c0], R116 ;  /* 0x0001c0740d007387 */ /* 0x0001e20000100a00 */
[----:B------:R-:W-:Y:S05]  /*6010*/  @P0 BRA `(.L_x_39) ;  /* 0xffffffd400240947 */ /* 0x000fea000383ffff */
.L_x_19:
[----:B------:R-:W-:-:S13]  /*6020*/  ISETP.GE.AND P0, PT, R60, 0x2, PT ;  /* 0x000000023c00780c */ /* 0x000fda0003f06270 */
[----:B------:R-:W-:Y:S05]  /*6030*/  @!P0 BRA `(.L_x_40) ;  /* 0x0000004000848947 */ /* 0x000fea0003800000 */
[----:B------:R-:W-:-:S04]  /*6040*/  VIADD R67, R60, 0xfffffffe ;  /* 0xfffffffe3c437836 */ /* 0x000fc80000000000 */
[----:B------:R-:W-:-:S07]  /*6050*/  IMAD.MOV.U32 R66, RZ, RZ, R67 ;  /* 0x000000ffff427224 */ /* 0x000fce00078e0043 */
.L_x_65:
[----:B------:R-:W-:Y:S01]  /*6060*/  ISETP.GT.AND P0, PT, R67, R66, PT ;  /* 0x000000424300720c */ /* 0x000fe20003f04270 */
[----:B--2---:R-:W-:Y:S01]  /*6070*/  IMAD.MOV.U32 R63, RZ, RZ, 0x3ff00000 ;  /* 0x3ff00000ff3f7424 */ /* 0x004fe200078e00ff */
[----:B------:R-:W-:Y:S02]  /*6080*/  MOV R62, 0x0 ;  /* 0x00000000003e7802 */ /* 0x000fe40000000f00 */
[----:B------:R-:W-:Y:S02]  /*6090*/  CS2R R50, SRZ ;  /* 0x0000000000327805 */ /* 0x000fe4000001ff00 */
[----:B------:R-:W-:Y:S02]  /*60a0*/  CS2R R58, SRZ ;  /* 0x00000000003a7805 */ /* 0x000fe4000001ff00 */
[----:B------:R-:W-:-:S05]  /*60b0*/  CS2R R56, SRZ ;  /* 0x0000000000387805 */ /* 0x000fca000001ff00 */
[----:B------:R-:W-:Y:S05]  /*60c0*/  @!P0 BRA `(.L_x_41) ;  /* 0x0000001400ac8947 */ /* 0x000fea0003800000 */
[----:B------:R-:W-:Y:S01]  /*60d0*/  IMAD.MOV.U32 R71, RZ, RZ, R67 ;  /* 0x000000ffff477224 */ /* 0x000fe200078e0043 */
[----:B------:R-:W-:Y:S01]  /*60e0*/  CS2R R52, SRZ ;  /* 0x0000000000347805 */ /* 0x000fe2000001ff00 */
[----:B------:R-:W-:Y:S01]  /*60f0*/  IMAD.MOV.U32 R54, RZ, RZ, 0x0 ;  /* 0x00000000ff367424 */ /* 0x000fe200078e00ff */
[----:B------:R-:W-:Y:S01]  /*6100*/  CS2R R56, SRZ ;  /* 0x0000000000387805 */ /* 0x000fe2000001ff00 */
[----:B------:R-:W-:Y:S01]  /*6110*/  IMAD.MOV.U32 R55, RZ, RZ, 0x3ff00000 ;  /* 0x3ff00000ff377424 */ /* 0x000fe200078e00ff */
[----:B------:R-:W-:Y:S01]  /*6120*/  CS2R R50, SRZ ;  /* 0x0000000000327805 */ /* 0x000fe2000001ff00 */
[----:B------:R-:W1:Y:S01]  /*6130*/  LDCU UR7, c[0x0][0x450] ;  /* 0x00008a00ff0777ac */ /* 0x000e620008000800 */
[----:B------:R-:W2:Y:S05]  /*6140*/  LDCU.64 UR10, c[0x0][0x468] ;  /* 0x00008d00ff0a77ac */ /* 0x000eaa0008000a00 */
.L_x_50:
[----:B------:R-:W3:Y:S01]  /*6150*/  LDC.64 R58, c[0x0][0x428] ;  /* 0x00010a00ff3a7b82 */ /* 0x000ee20000000a00 */
[----:B-1----:R-:W-:-:S07]  /*6160*/  IMAD R3, R71, UR7, R10 ;  /* 0x0000000747037c24 */ /* 0x002fce000f8e020a */
[----:B------:R-:W1:Y:S08]  /*6170*/  LDC.64 R62, c[0x0][0x420] ;  /* 0x00010800ff3e7b82 */ /* 0x000e700000000a00 */
[----:B------:R-:W4:Y:S01]  /*6180*/  LDC.64 R64, c[0x0][0x430] ;  /* 0x00010c00ff407b82 */ /* 0x000f220000000a00 */
[----:B---3--:R-:W-:-:S07]  /*6190*/  IMAD.WIDE R58, R3, 0x8, R58 ;  /* 0x00000008033a7825 */ /* 0x008fce00078e023a */
[----:B------:R-:W3:Y:S01]  /*61a0*/  LDC.64 R68, c[0x0][0x438] ;  /* 0x00010e00ff447b82 */ /* 0x000ee20000000a00 */
[----:B------:R-:W2:Y:S01]  /*61b0*/  LDG.E.64 R58, desc[UR8][R58.64] ;  /* 0x000000083a3a7981 */ /* 0x000ea2000c1e1b00 */
[----:B-1----:R-:W-:-:S06]  /*61c0*/  IMAD.WIDE R62, R3, 0x8, R62 ;  /* 0x00000008033e7825 */ /* 0x002fcc00078e023e */
[----:B------:R-:W2:Y:S01]  /*61d0*/  LDG.E.64 R62, desc[UR8][R62.64] ;  /* 0x000000083e3e7981 */ /* 0x000ea2000c1e1b00 */
[----:B----4-:R-:W-:-:S06]  /*61e0*/  IMAD.WIDE R64, R3, 0x8, R64 ;  /* 0x0000000803407825 */ /* 0x010fcc00078e0240 */
[----:B------:R-:W5:Y:S01]  /*61f0*/  LDG.E.64 R64, desc[UR8][R64.64] ;  /* 0x0000000840407981 */ /* 0x000f62000c1e1b00 */
[----:B---3--:R-:W-:-:S06]  /*6200*/  IMAD.WIDE R68, R3, 0x8, R68 ;  /* 0x0000000803447825 */ /* 0x008fcc00078e0244 */
[----:B------:R-:W5:Y:S01]  /*6210*/  LDG.E.64 R68, desc[UR8][R68.64] ;  /* 0x0000000844447981 */ /* 0x000f62000c1e1b00 */
[----:B0-----:R-:W-:Y:S02]  /*6220*/  IMAD.MOV.U32 R6, RZ, RZ, 0x0 ;  /* 0x00000000ff067424 */ /* 0x001fe400078e00ff */
[----:B------:R-:W-:Y:S01]  /*6230*/  IMAD.MOV.U32 R7, RZ, RZ, 0x3fd80000 ;  /* 0x3fd80000ff077424 */ /* 0x000fe200078e00ff */
[----:B------:R-:W-:Y:S01]  /*6240*/  BSSY.RECONVERGENT B0, `(.L_x_42) ;  /* 0x0000016000007945 */ /* 0x000fe20003800200 */
[----:B--2---:R-:W-:-:S08]  /*6250*/  DMUL R2, R58, R58 ;  /* 0x0000003a3a027228 */ /* 0x004fd00000000000 */
[----:B------:R-:W-:-:S06]  /*6260*/  DFMA R8, R62, R62, R2 ;  /* 0x0000003e3e08722b */ /* 0x000fcc0000000002 */
        /* <DEDUP_REMOVED lines=13> */
[----:B------:R-:W-:Y:S10]  /*6340*/  @!P0 BRA `(.L_x_43) ;  /* 0x0000000000148947 */ /* 0x000ff40003800000 */
[----:B------:R-:W-:Y:S01]  /*6350*/  MOV R6, R16 ;  /* 0x0000001000067202 */ /* 0x000fe20000000f00 */
[----:B------:R-:W-:Y:S01]  /*6360*/  IMAD.MOV.U32 R4, RZ, RZ, R8 ;  /* 0x000000ffff047224 */ /* 0x000fe200078e0008 */
[----:B------:R-:W-:Y:S01]  /*6370*/  MOV R0, 0x63a0 ;  /* 0x000063a000007802 */ /* 0x000fe20000000f00 */
[----:B------:R-:W-:-:S07]  /*6380*/  IMAD.MOV.U32 R5, RZ, RZ, R9 ;  /* 0x000000ffff057224 */ /* 0x000fce00078e0009 */
[----:B-----5:R-:W-:Y:S05]  /*6390*/  CALL.REL.NOINC `($__internal_1_$__cuda_sm20_dsqrt_rn_f64_mediumpath_v1) ;  /* 0x0000004400bc7944 */ /* 0x020fea0003c00000 */
.L_x_43:
[----:B------:R-:W-:Y:S05]  /*63a0*/  BSYNC.RECONVERGENT B0 ;  /* 0x0000000000007941 */ /* 0x000fea0003800200 */
.L_x_42:
        /* <DEDUP_REMOVED lines=29> */
[----:B------:R-:W-:Y:S01]  /*6580*/  MOV R2, R4 ;  /* 0x0000000400027202 */ /* 0x000fe20000000f00 */
[----:B------:R-:W-:-:S07]  /*6590*/  IMAD.MOV.U32 R3, RZ, RZ, R5 ;  /* 0x000000ffff037224 */ /* 0x000fce00078e0005 */
.L_x_45:
[----:B------:R-:W-:Y:S05]  /*65a0*/  BSYNC.RECONVERGENT B0 ;  /* 0x0000000000007941 */ /* 0x000fea0003800200 */
.L_x_44:
[----:B------:R-:W-:Y:S01]  /*65b0*/  DADD R76, -RZ, |R58| ;  /* 0x00000000ff4c7229 */ /* 0x000fe2000000053a */
[----:B------:R-:W-:Y:S01]  /*65c0*/  IMAD.MOV.U32 R72, RZ, RZ, 0x1 ;  /* 0x00000001ff487424 */ /* 0x000fe200078e00ff */
[--C-:B------:R-:W-:Y:S01]  /*65d0*/  DADD R78, -RZ, |R62|.reuse ;  /* 0x00000000ff4e7229 */ /* 0x100fe2000000053e */
[----:B------:R-:W-:Y:S01]  /*65e0*/  IMAD.MOV.U32 R16, RZ, RZ, 0x2cb0d246 ;  /* 0x2cb0d246ff107424 */ /* 0x000fe200078e00ff */
[----:B------:R-:W-:Y:S01]  /*65f0*/  DSETP.GT.AND P0, PT, |R58|, |R62|, PT ;  /* 0x4000003e3a00722a */ /* 0x000fe20003f04200 */
[----:B------:R-:W-:Y:S01]  /*6600*/  MOV R17, 0x3e5ae5f1 ;  /* 0x3e5ae5f100117802 */ /* 0x000fe20000000f00 */
[----:B------:R-:W-:Y:S01]  /*6610*/  DMUL R4, R2, R2 ;  /* 0x0000000202047228 */ /* 0x000fe20000000000 */
[----:B------:R-:W-:Y:S01]  /*6620*/  UMOV UR16, 0xf9785eba ;  /* 0xf9785eba00107882 */ /* 0x000fe20000000000 */
[----:B------:R-:W-:Y:S01]  /*6630*/  UMOV UR17, 0x3de5db65 ;  /* 0x3de5db6500117882 */ /* 0x000fe20000000000 */
[----:B------:R-:W-:Y:S01]  /*6640*/  IMAD.MOV.U32 R6, RZ, RZ, -0x3e107ad8 ;  /* 0xc1ef8528ff067424 */ /* 0x000fe200078e00ff */
[----:B------:R-:W-:Y:S01]  /*6650*/  UMOV UR14, 0x20fd8164 ;  /* 0x20fd8164000e7882 */ /* 0x000fe20000000000 */
[----:B------:R-:W-:Y:S01]  /*6660*/  IMAD.MOV.U32 R7, RZ, RZ, 0x3e21eea7 ;  /* 0x3e21eea7ff077424 */ /* 0x000fe200078e00ff */
        /* <DEDUP_REMOVED lines=58> */
[----:B------:R-:W-:Y:S02]  /*6a10*/  @P2 IMAD.MOV.U32 R73, RZ, RZ, R5 ;  /* 0x000000ffff492224 */ /* 0x000fe400078e0005 */
[----:B------:R-:W-:-:S10]  /*6a20*/  @P2 IMAD.MOV.U32 R75, RZ, RZ, R7 ;  /* 0x000000ffff4b2224 */ /* 0x000fd400078e0007 */
[----:B------:R-:W-:Y:S05]  /*6a30*/  @P1 BRA P3, `(.L_x_47) ;  /* 0x0000000000181947 */ /* 0x000fea0001800000 */
[----:B------:R-:W-:Y:S01]  /*6a40*/  IMAD.MOV.U32 R6, RZ, RZ, R8 ;  /* 0x000000ffff067224 */ /* 0x000fe200078e0008 */
[----:B------:R-:W-:Y:S02]  /*6a50*/  MOV R5, R9 ;  /* 0x0000000900057202 */ /* 0x000fe40000000f00 */
[----:B------:R-:W-:-:S07]  /*6a60*/  MOV R168, 0x6a80 ;  /* 0x00006a8000a87802 */ /* 0x000fce0000000f00 */
[----:B-----5:R-:W-:Y:S05]  /*6a70*/  CALL.REL.NOINC `($__internal_0_$__cuda_sm20_div_rn_f64_full) ;  /* 0x0000003800947944 */ /* 0x020fea0003c00000 */
[----:B------:R-:W-:Y:S02]  /*6a80*/  IMAD.MOV.U32 R2, RZ, RZ, R4 ;  /* 0x000000ffff027224 */ /* 0x000fe400078e0004 */
[----:B------:R-:W-:-:S07]  /*6a90*/  IMAD.MOV.U32 R3, RZ, RZ, R5 ;  /* 0x000000ffff037224 */ /* 0x000fce00078e0005 */
.L_x_47:
[----:B------:R-:W-:Y:S05]  /*6aa0*/  BSYNC.RECONVERGENT B1 ;  /* 0x0000000000017941 */ /* 0x000fea0003800200 */
.L_x_46:
[----:B------:R-:W-:Y:S01]  /*6ab0*/  DMUL R4, R2, R2 ;  /* 0x0000000202047228 */ /* 0x000fe20000000000 */
[----:B------:R-:W-:Y:S01]  /*6ac0*/  IMAD.MOV.U32 R6, RZ, RZ, -0x2449a4b7 ;  /* 0xdbb65b49ff067424 */ /* 0x000fe200078e00ff */
[----:B------:R-:W-:Y:S01]  /*6ad0*/  UMOV UR14, 0x2a25ff7e ;  /* 0x2a25ff7e000e7882 */ /* 0x000fe20000000000 */
[----:B------:R-:W-:Y:S01]  /*6ae0*/  IMAD.MOV.U32 R7, RZ, RZ, 0x3f2d3b63 ;  /* 0x3f2d3b63ff077424 */ /* 0x000fe200078e00ff */
[----:B------:R-:W-:Y:S01]  /*6af0*/  UMOV UR15, 0x3ef53e1d ;  /* 0x3ef53e1d000f7882 */ /* 0x000fe20000000000 */
[----:B------:R-:W-:Y:S01]  /*6b00*/  ISETP.GE.AND P2, PT, R63, RZ, PT ;  /* 0x000000ff3f00720c */ /* 0x000fe20003f46270 */
[----:B------:R-:W-:Y:S01]  /*6b10*/  DSETP.NEU.AND P3, PT, R8, RZ, PT ;  /* 0x000000ff0800722a */ /* 0x000fe20003f6d000 */
[----:B------:R-:W-:Y:S01]  /*6b20*/  BSSY.RECONVERGENT B0, `(.L_x_48) ;  /* 0x000006d000007945 */ /* 0x000fe20003800200 */
[----:B------:R-:W-:Y:S01]  /*6b30*/  @P0 IMAD.MOV.U32 R8, RZ, RZ, 0x54442d18 ;  /* 0x54442d18ff080424 */ /* 0x000fe200078e00ff */
[----:B------:R-:W-:Y:S01]  /*6b40*/  DFMA R6, R4, -UR14, R6 ;  /* 0x8000000e04067c2b */ /* 0x000fe20008000006 */
[----:B------:R-:W-:Y:S01]  /*6b50*/  UMOV UR14, 0x8dde082e ;  /* 0x8dde082e000e7882 */ /* 0x000fe20000000000 */
[----:B------:R-:W-:Y:S01]  /*6b60*/  UMOV UR15, 0x3f531278 ;  /* 0x3f531278000f7882 */ /* 0x000fe20000000000 */
[----:B------:R-:W-:Y:S01]  /*6b70*/  @P0 PLOP3.LUT P1, PT, P2, PT, PT, 0x80, 0x8 ;  /* 0x000000000008081c */ /* 0x000fe2000172f070 */
[----:B------:R-:W-:-:S04]  /*6b80*/  @P0 IMAD.MOV.U32 R9, RZ, RZ, 0x3ff921fb ;  /* 0x3ff921fbff090424 */ /* 0x000fc800078e00ff */
        /* <DEDUP_REMOVED lines=50> */
[----:B------:R-:W-:Y:S01]  /*6eb0*/  @!P0 MOV R4, 0x54442d18 ;  /* 0x54442d1800048802 */ /* 0x000fe20000000f00 */
[----:B------:R-:W-:-:S06]  /*6ec0*/  @!P0 IMAD.MOV.U32 R5, RZ, RZ, 0x400921fb ;  /* 0x400921fbff058424 */ /* 0x000fcc00078e00ff */
        /* <DEDUP_REMOVED lines=50> */
.L_x_49:
[----:B------:R-:W-:Y:S05]  /*71f0*/  BSYNC.RECONVERGENT B0 ;  /* 0x0000000000007941 */ /* 0x000fea0003800200 */
.L_x_48:
[----:B------:R-:W-:Y:S01]  /*7200*/  DMUL R4, R2, R2 ;  /* 0x0000000202047228 */ /* 0x000fe20000000000 */
[----:B------:R-:W-:Y:S01]  /*7210*/  IMAD.MOV.U32 R8, RZ, RZ, 0x2cb0d246 ;  /* 0x2cb0d246ff087424 */ /* 0x000fe200078e00ff */
[----:B------:R-:W-:Y:S01]  /*7220*/  MOV R7, 0x3e21eea7 ;  /* 0x3e21eea700077802 */ /* 0x000fe20000000f00 */
[----:B------:R-:W-:Y:S01]  /*7230*/  IMAD.MOV.U32 R9, RZ, RZ, 0x3e5ae5f1 ;  /* 0x3e5ae5f1ff097424 */ /* 0x000fe200078e00ff */
[----:B------:R-:W-:Y:S01]  /*7240*/  UMOV UR14, 0xf9785eba ;  /* 0xf9785eba000e7882 */ /* 0x000fe20000000000 */
[----:B------:R-:W-:Y:S01]  /*7250*/  IMAD.MOV.U32 R6, RZ, RZ, -0x3e107ad8 ;  /* 0xc1ef8528ff067424 */ /* 0x000fe200078e00ff */
[----:B------:R-:W-:Y:S01]  /*7260*/  UMOV UR15, 0x3de5db65 ;  /* 0x3de5db65000f7882 */ /* 0x000fe20000000000 */
[----:B------:R-:W-:Y:S01]  /*7270*/  LOP3.LUT P1, RZ, R0, 0x2, RZ, 0xc0, !PT ;  /* 0x0000000200ff7812 */ /* 0x000fe2000782c0ff */
[----:B------:R-:W-:Y:S01]  /*7280*/  VIADD R71, R71, 0xffffffff ;  /* 0xffffffff47477836 */ /* 0x000fe20000000000 */
[----:B------:R-:W-:Y:S01]  /*7290*/  DFMA R8, R4, UR14, -R8 ;  /* 0x0000000e04087c2b */ /* 0x000fe20008000808 */
[----:B------:R-:W-:Y:S01]  /*72a0*/  UMOV UR14, 0x20fd8164 ;  /* 0x20fd8164000e7882 */ /* 0x000fe20000000000 */
[----:B------:R-:W-:-:S02]  /*72b0*/  UMOV UR15, 0x3da8ff83 ;  /* 0x3da8ff83000f7882 */ /* 0x000fc40000000000 */
[C---:B------:R-:W-:Y:S01]  /*72c0*/  DFMA R6, R4.reuse, -UR14, R6 ;  /* 0x8000000e04067c2b */ /* 0x040fe20008000006 */
[----:B------:R-:W-:Y:S01]  /*72d0*/  UMOV UR14, 0x69ace392 ;  /* 0x69ace392000e7882 */ /* 0x000fe20000000000 */
[----:B------:R-:W-:Y:S02]  /*72e0*/  UMOV UR15, 0x3ec71de3 ;  /* 0x3ec71de3000f7882 */ /* 0x000fe40000000000 */
[C---:B------:R-:W-:Y:S01]  /*72f0*/  DFMA R8, R4.reuse, R8, UR14 ;  /* 0x0000000e04087e2b */ /* 0x040fe20008000008 */
[----:B------:R-:W-:Y:S01]  /*7300*/  UMOV UR14, 0x8e06e6d9 ;  /* 0x8e06e6d9000e7882 */ /* 0x000fe20000000000 */
[----:B------:R-:W-:Y:S02]  /*7310*/  UMOV UR15, 0x3e927e4f ;  /* 0x3e927e4f000f7882 */ /* 0x000fe40000000000 */
[----:B------:R-:W-:Y:S01]  /*7320*/  DFMA R6, R4, R6, -UR14 ;  /* 0x8000000e04067e2b */ /* 0x000fe20008000006 */
[----:B------:R-:W-:Y:S01]  /*7330*/  UMOV UR14, 0x19db62a1 ;  /* 0x19db62a1000e7882 */ /* 0x000fe20000000000 */
[----:B------:R-:W-:-:S02]  /*7340*/  UMOV UR15, 0x3f2a01a0 ;  /* 0x3f2a01a0000f7882 */ /* 0x000fc40000000000 */
[C---:B------:R-:W-:Y:S01]  /*7350*/  DFMA R8, R4.reuse, R8, -UR14 ;  /* 0x8000000e04087e2b */ /* 0x040fe20008000008 */
[----:B------:R-:W-:Y:S01]  /*7360*/  UMOV UR14, 0x19ddbce9 ;  /* 0x19ddbce9000e7882 */ /* 0x000fe20000000000 */
[----:B------:R-:W-:Y:S02]  /*7370*/  UMOV UR15, 0x3efa01a0 ;  /* 0x3efa01a0000f7882 */ /* 0x000fe40000000000 */
[C---:B------:R-:W-:Y:S01]  /*7380*/  DFMA R6, R4.reuse, R6, UR14 ;  /* 0x0000000e04067e2b */ /* 0x040fe20008000006 */
[----:B------:R-:W-:Y:S01]  /*7390*/  UMOV UR14, 0x11110818 ;  /* 0x11110818000e7882 */ /* 0x000fe20000000000 */
[----:B------:R-:W-:Y:S02]  /*73a0*/  UMOV UR15, 0x3f811111 ;  /* 0x3f811111000f7882 */ /* 0x000fe40000000000 */
        /* <DEDUP_REMOVED lines=20> */
[----:B------:R-:W-:Y:S02]  /*74f0*/  FSEL R4, R8, R6, !P0 ;  /* 0x0000000608047208 */ /* 0x000fe40004000000 */
[----:B------:R-:W-:Y:S01]  /*7500*/  @P1 LOP3.LUT R9, R3, 0x80000000, RZ, 0x3c, !PT ;  /* 0x8000000003091812 */ /* 0x000fe200078e3cff */
[----:B------:R-:W-:Y:S01]  /*7510*/  @P1 IMAD.MOV.U32 R5, RZ, RZ, R7 ;  /* 0x000000ffff051224 */ /* 0x000fe200078e0007 */
[----:B------:R-:W-:-:S02]  /*7520*/  FSEL R2, R6, R8, !P0 ;  /* 0x0000000806027208 */ /* 0x000fc40004000000 */
[----:B------:R-:W-:Y:S01]  /*7530*/  ISETP.GT.AND P0, PT, R71, R66, PT ;  /* 0x000000424700720c */ /* 0x000fe20003f04270 */
[----:B------:R-:W-:Y:S02]  /*7540*/  @P1 IMAD.MOV.U32 R3, RZ, RZ, R9 ;  /* 0x000000ffff031224 */ /* 0x000fe400078e0009 */
[----:B------:R-:W-:Y:S02]  /*7550*/  DMUL R6, R4, -R72 ;  /* 0x8000004804067228 */ /* 0x000fe40000000000 */
[----:B-----5:R-:W-:Y:S02]  /*7560*/  DMUL R4, R68, R74 ;  /* 0x0000004a44047228 */ /* 0x020fe40000000000 */
[----:B------:R-:W-:Y:S02]  /*7570*/  DMUL R2, R2, R72 ;  /* 0x0000004802027228 */ /* 0x000fe40000000000 */
[----:B------:R-:W-:Y:S02]  /*7580*/  DMUL R74, R64, R74 ;  /* 0x0000004a404a7228 */ /* 0x000fe40000000000 */
[----:B------:R-:W-:-:S02]  /*7590*/  DMUL R8, R68, R6 ;  /* 0x0000000644087228 */ /* 0x000fc40000000000 */
[C---:B------:R-:W-:Y:S02]  /*75a0*/  DMUL R16, R4.reuse, R52 ;  /* 0x0000003404107228 */ /* 0x040fe40000000000 */
[C---:B------:R-:W-:Y:S02]  /*75b0*/  DMUL R58, R4.reuse, R54 ;  /* 0x00000036043a7228 */ /* 0x040fe40000000000 */
[----:B------:R-:W-:Y:S02]  /*75c0*/  DMUL R62, R4, R50 ;  /* 0x00000032043e7228 */ /* 0x000fe40000000000 */
[-C--:B------:R-:W-:Y:S02]  /*75d0*/  DMUL R68, R68, R2.reuse ;  /* 0x0000000244447228 */ /* 0x080fe40000000000 */
[----:B------:R-:W-:Y:S02]  /*75e0*/  DFMA R8, R64, R2, R8 ;  /* 0x000000024008722b */ /* 0x000fe40000000008 */
[----:B------:R-:W-:-:S02]  /*75f0*/  DFMA R16, R74, R54, -R16 ;  /* 0x000000364a10722b */ /* 0x000fc40000000810 */
[C---:B------:R-:W-:Y:S02]  /*7600*/  DFMA R58, R74.reuse, R52, R58 ;  /* 0x000000344a3a722b */ /* 0x040fe4000000003a */
[-C--:B------:R-:W-:Y:S02]  /*7610*/  DFMA R62, R74, R56.reuse, -R62 ;  /* 0x000000384a3e722b */ /* 0x080fe4000000083e */
[----:B------:R-:W-:Y:S02]  /*7620*/  DMUL R4, R4, R56 ;  /* 0x0000003804047228 */ /* 0x000fe40000000000 */
[----:B------:R-:W-:Y:S02]  /*7630*/  DFMA R68, R64, R6, -R68 ;  /* 0x000000064044722b */ /* 0x000fe40000000844 */
[C---:B------:R-:W-:Y:S02]  /*7640*/  DFMA R16, R8.reuse, -R56, R16 ;  /* 0x800000380810722b */ /* 0x040fe40000000010 */
[----:B------:R-:W-:-:S02]  /*7650*/  DFMA R58, R8, R50, R58 ;  /* 0x00000032083a722b */ /* 0x000fc4000000003a */
[----:B------:R-:W-:Y:S02]  /*7660*/  DFMA R2, R8, R54, R62 ;  /* 0x000000360802722b */ /* 0x000fe4000000003e */
[-C--:B------:R-:W-:Y:S02]  /*7670*/  DFMA R4, R74, R50.reuse, R4 ;  /* 0x000000324a04722b */ /* 0x080fe40000000004 */
[C---:B------:R-:W-:Y:S02]  /*7680*/  DFMA R62, R68.reuse, -R50, R16 ;  /* 0x80000032443e722b */ /* 0x040fe40000000010 */
[C---:B------:R-:W-:Y:S02]  /*7690*/  DFMA R58, R68.reuse, -R56, R58 ;  /* 0x80000038443a722b */ /* 0x040fe4000000003a */
[-C--:B------:R-:W-:Y:S02]  /*76a0*/  DFMA R2, R68, R52.reuse, R2 ;  /* 0x000000344402722b */ /* 0x080fe40000000002 */
[----:B------:R-:W-:-:S06]  /*76b0*/  DFMA R4, R8, -R52, R4 ;  /* 0x800000340804722b */ /* 0x000fcc0000000004 */
[----:B------:R-:W-:Y:S01]  /*76c0*/  IMAD.MOV.U32 R52, RZ, RZ, R58 ;  /* 0x000000ffff347224 */ /* 0x000fe200078e003a */
[----:B------:R-:W-:Y:S01]  /*76d0*/  MOV R53, R59 ;  /* 0x0000003b00357202 */ /* 0x000fe20000000f00 */
[----:B------:R-:W-:Y:S01]  /*76e0*/  DFMA R50, R68, R54, R4 ;  /* 0x000000364432722b */ /* 0x000fe20000000004 */
[----:B------:R-:W-:Y:S02]  /*76f0*/  IMAD.MOV.U32 R56, RZ, RZ, R2 ;  /* 0x000000ffff387224 */ /* 0x000fe400078e0002 */
[----:B------:R-:W-:Y:S02]  /*7700*/  IMAD.MOV.U32 R57, RZ, RZ, R3 ;  /* 0x000000ffff397224 */ /* 0x000fe400078e0003 */
[----:B------:R-:W-:Y:S02]  /*7710*/  IMAD.MOV.U32 R54, RZ, RZ, R62 ;  /* 0x000000ffff367224 */ /* 0x000fe400078e003e */
[----:B------:R-:W-:Y:S01]  /*7720*/  IMAD.MOV.U32 R55, RZ, RZ, R63 ;  /* 0x000000ffff377224 */ /* 0x000fe200078e003f */
[----:B------:R-:W-:Y:S06]  /*7730*/  @P0 BRA `(.L_x_50) ;  /* 0xffffffe800840947 */ /* 0x000fec000383ffff */
[----:B------:R-:W-:Y:S01]  /*7740*/  MOV R56, R58 ;  /* 0x0000003a00387202 */ /* 0x000fe20000000f00 */
[----:B------:R-:W-:Y:S02]  /*7750*/  IMAD.MOV.U32 R57, RZ, RZ, R59 ;  /* 0x000000ffff397224 */ /* 0x000fe400078e003b */
[----:B------:R-:W-:Y:S02]  /*7760*/  IMAD.MOV.U32 R58, RZ, RZ, R2 ;  /* 0x000000ffff3a7224 */ /* 0x000fe400078e0002 */
[----:B------:R-:W-:-:S07]  /*7770*/  IMAD.MOV.U32 R59, RZ, RZ, R3 ;  /* 0x000000ffff3b7224 */ /* 0x000fce00078e0003 */
.L_x_41:
[----:B------:R-:W1:Y:S02]  /*7780*/  LDCU UR7, c[0x0][0x458] ;  /* 0x00008b00ff0777ac */ /* 0x000e640008000800 */
[----:B-1----:R-:W-:-:S09]  /*7790*/  UISETP.GE.AND UP0, UPT, UR7, 0x1, UPT ;  /* 0x000000010700788c */ /* 0x002fd2000bf06270 */
[----:B------:R-:W-:Y:S05]  /*77a0*/  BRA.U !UP0, `(.L_x_51) ;  /* 0x00000029089c7547 */ /* 0x000fea000b800000 */
[----:B------:R-:W1:Y:S01]  /*77b0*/  LDCU UR7, c[0x0][0x450] ;  /* 0x00008a00ff0777ac */ /* 0x000e620008000800 */
[----:B------:R-:W2:Y:S08]  /*77c0*/  LDC.64 R8, c[0x0][0x428] ;  /* 0x00010a00ff087b82 */ /* 0x000eb00000000a00 */
[----:B------:R-:W3:Y:S01]  /*77d0*/  LDC.64 R16, c[0x0][0x420] ;  /* 0x00010800ff107b82 */ /* 0x000ee20000000a00 */
[----:B-1----:R-:W-:-:S04]  /*77e0*/  IMAD R11, R66, UR7, RZ ;  /* 0x00000007420b7c24 */ /* 0x002fc8000f8e02ff */
[----:B------:R-:W-:-:S04]  /*77f0*/  IMAD.IADD R68, R10, 0x1, R11 ;  /* 0x000000010a447824 */ /* 0x000fc800078e020b */
[----:B--2---:R-:W-:-:S06]  /*7800*/  IMAD.WIDE R8, R68, 0x8, R8 ;  /* 0x0000000844087825 */ /* 0x004fcc00078e0208 */
[----:B------:R-:W2:Y:S01]  /*7810*/  LDG.E.64 R8, desc[UR8][R8.64] ;  /* 0x0000000808087981 */ /* 0x000ea2000c1e1b00 */
[----:B---3--:R-:W-:-:S06]  /*7820*/  IMAD.WIDE R16, R68, 0x8, R16 ;  /* 0x0000000844107825 */ /* 0x008fcc00078e0210 */
[----:B------:R-:W3:Y:S01]  /*7830*/  LDG.E.64 R16, desc[UR8][R16.64] ;  /* 0x0000000810107981 */ /* 0x000ee2000c1e1b00 */
[----:B0-----:R-:W-:Y:S01]  /*7840*/  IMAD.MOV.U32 R6, RZ, RZ, 0x0 ;  /* 0x00000000ff067424 */ /* 0x001fe200078e00ff */
[----:B------:R-:W-:Y:S01]  /*7850*/  BSSY.RECONVERGENT B0, `(.L_x_52) ;  /* 0x000001d000007945 */ /* 0x000fe20003800200 */
[----:B------:R-:W-:Y:S01]  /*7860*/  IMAD.MOV.U32 R7, RZ, RZ, 0x3fd80000 ;  /* 0x3fd80000ff077424 */ /* 0x000fe200078e00ff */
[----:B--2---:R-:W-:-:S08]  /*7870*/  DMUL R54, R8, R8 ;  /* 0x0000000808367228 */ /* 0x004fd00000000000 */
[----:B---3--:R-:W-:-:S06]  /*7880*/  DFMA R54, R16, R16, R54 ;  /* 0x000000101036722b */ /* 0x008fcc0000000036 */
[----:B------:R-:W0:Y:S04]  /*7890*/  MUFU.RSQ64H R3, R55 ;  /* 0x0000003700037308 */ /* 0x000e280000001c00 */
[----:B------:R-:W-:-:S04]  /*78a0*/  IADD3 R2, PT, PT, R55, -0x3500000, RZ ;  /* 0xfcb0000037027810 */ /* 0x000fc80007ffe0ff */
[----:B------:R-:W-:Y:S02]  /*78b0*/  ISETP.GE.U32.AND P0, PT, R2, 0x7ca00000, PT ;  /* 0x7ca000000200780c */ /* 0x000fe40003f06070 */
[----:B0-----:R-:W-:-:S08]  /*78c0*/  DMUL R4, R2, R2 ;  /* 0x0000000202047228 */ /* 0x001fd00000000000 */
[----:B------:R-:W-:-:S08]  /*78d0*/  DFMA R4, R54, -R4, 1 ;  /* 0x3ff000003604742b */ /* 0x000fd00000000804 */
[----:B------:R-:W-:Y:S02]  /*78e0*/  DFMA R6, R4, R6, 0.5 ;  /* 0x3fe000000406742b */ /* 0x000fe40000000006 */
[----:B------:R-:W-:-:S08]  /*78f0*/  DMUL R4, R2, R4 ;  /* 0x0000000402047228 */ /* 0x000fd00000000000 */
[----:B------:R-:W-:-:S08]  /*7900*/  DFMA R6, R6, R4, R2 ;  /* 0x000000040606722b */ /* 0x000fd00000000002 */
[----:B------:R-:W-:Y:S02]  /*7910*/  DMUL R52, R54, R6 ;  /* 0x0000000636347228 */ /* 0x000fe40000000000 */
[----:B------:R-:W-:Y:S02]  /*7920*/  VIADD R5, R7, 0xfff00000 ;  /* 0xfff0000007057836 */ /* 0x000fe40000000000 */
[----:B------:R-:W-:-:S04]  /*7930*/  IMAD.MOV.U32 R4, RZ, RZ, R6 ;  /* 0x000000ffff047224 */ /* 0x000fc800078e0006 */
[----:B------:R-:W-:-:S08]  /*7940*/  DFMA R64, R52, -R52, R54 ;  /* 0x800000343440722b */ /* 0x000fd00000000036 */
[----:B------:R-:W-:Y:S01]  /*7950*/  DFMA R70, R64, R4, R52 ;  /* 0x000000044046722b */ /* 0x000fe20000000034 */
[----:B------:R-:W-:Y:S10]  /*7960*/  @!P0 BRA `(.L_x_53) ;  /* 0x00000000002c8947 */ /* 0x000ff40003800000 */
[----:B------:R-:W-:Y:S01]  /*7970*/  IMAD.MOV.U32 R7, RZ, RZ, R5 ;  /* 0x000000ffff077224 */ /* 0x000fe200078e0005 */
[----:B------:R-:W-:Y:S01]  /*7980*/  MOV R74, R64 ;  /* 0x00000040004a7202 */ /* 0x000fe20000000f00 */
[----:B------:R-:W-:Y:S01]  /*7990*/  IMAD.MOV.U32 R75, RZ, RZ, R65 ;  /* 0x000000ffff4b7224 */ /* 0x000fe200078e0041 */
[----:B------:R-:W-:Y:S01]  /*79a0*/  MOV R4, R54 ;  /* 0x0000003600047202 */ /* 0x000fe20000000f00 */
[----:B------:R-:W-:Y:S01]  /*79b0*/  IMAD.MOV.U32 R72, RZ, RZ, R52 ;  /* 0x000000ffff487224 */ /* 0x000fe200078e0034 */
[----:B------:R-:W-:Y:S01]  /*79c0*/  MOV R0, 0x7a00 ;  /* 0x00007a0000007802 */ /* 0x000fe20000000f00 */
[----:B------:R-:W-:Y:S02]  /*79d0*/  IMAD.MOV.U32 R73, RZ, RZ, R53 ;  /* 0x000000ffff497224 */ /* 0x000fe400078e0035 */
[----:B------:R-:W-:-:S07]  /*79e0*/  IMAD.MOV.U32 R5, RZ, RZ, R55 ;  /* 0x000000ffff057224 */ /* 0x000fce00078e0037 */
[----:B------:R-:W-:Y:S05]  /*79f0*/  CALL.REL.NOINC `($__internal_1_$__cuda_sm20_dsqrt_rn_f64_mediumpath_v1) ;  /* 0x0000003000247944 */ /* 0x000fea0003c00000 */
[----:B------:R-:W-:Y:S02]  /*7a00*/  IMAD.MOV.U32 R70, RZ, RZ, R4 ;  /* 0x000000ffff467224 */ /* 0x000fe400078e0004 */
[----:B------:R-:W-:-:S07]  /*7a10*/  IMAD.MOV.U32 R71, RZ, RZ, R5 ;  /* 0x000000ffff477224 */ /* 0x000fce00078e0005 */
.L_x_53:
[----:B------:R-:W-:Y:S05]  /*7a20*/  BSYNC.RECONVERGENT B0 ;  /* 0x0000000000007941 */ /* 0x000fea0003800200 */
.L_x_52:
[----:B------:R-:W-:Y:S01]  /*7a30*/  DADD R72, -RZ, |R8| ;  /* 0x00000000ff487229 */ /* 0x000fe20000000508 */
[----:B------:R-:W0:Y:S01]  /*7a40*/  LDCU.64 UR10, c[0x0][0x468] ;  /* 0x00008d00ff0a77ac */ /* 0x000e220008000a00 */
[--C-:B------:R-:W-:Y:S01]  /*7a50*/  DADD R74, -RZ, |R16|.reuse ;  /* 0x00000000ff4a7229 */ /* 0x100fe20000000510 */
[----:B------:R-:W-:Y:S01]  /*7a60*/  IMAD.MOV.U32 R4, RZ, RZ, 0x1 ;  /* 0x00000001ff047424 */ /* 0x000fe200078e00ff */
[----:B------:R-:W-:Y:S01]  /*7a70*/  DSETP.GT.AND P0, PT, |R8|, |R16|, PT ;  /* 0x400000100800722a */ /* 0x000fe20003f04200 */
[----:B------:R-:W-:Y:S07]  /*7a80*/  BSSY.RECONVERGENT B1, `(.L_x_54) ;  /* 0x000002d000017945 */ /* 0x000fee0003800200 */
[----:B------:R-:W-:-:S02]  /*7a90*/  FSEL R65, R73, R75, P0 ;  /* 0x0000004b49417208 */ /* 0x000fc40000000000 */
[----:B------:R-:W-:Y:S02]  /*7aa0*/  FSEL R64, R72, R74, P0 ;  /* 0x0000004a48407208 */ /* 0x000fe40000000000 */
[----:B------:R-:W1:Y:S01]  /*7ab0*/  MUFU.RCP64H R5, R65 ;  /* 0x0000004100057308 */ /* 0x000e620000001800 */
[----:B------:R-:W-:Y:S01]  /*7ac0*/  FSEL R166, R74, R72, P0 ;  /* 0x000000484aa67208 */ /* 0x000fe20000000000 */
[----:B0-----:R-:W-:Y:S01]  /*7ad0*/  DMUL R2, R70, -UR10 ;  /* 0x8000000a46027c28 */ /* 0x001fe20008000000 */
[----:B------:R-:W-:Y:S01]  /*7ae0*/  UMOV UR10, 0x8346e69a ;  /* 0x8346e69a000a7882 */ /* 0x000fe20000000000 */
[----:B------:R-:W-:Y:S01]  /*7af0*/  UMOV UR11, 0x41afe3d8 ;  /* 0x41afe3d8000b7882 */ /* 0x000fe20000000000 */
[----:B------:R-:W-:-:S04]  /*7b00*/  FSEL R167, R75, R73, P0 ;  /* 0x000000494ba77208 */ /* 0x000fc80000000000 */
[----:B------:R-:W-:Y:S01]  /*7b10*/  FSETP.GEU.AND P3, PT, |R167|, 6.5827683646048100446e-37, PT ;  /* 0x03600000a700780b */ /* 0x000fe20003f6e200 */
[----:B------:R-:W-:Y:S01]  /*7b20*/  DMUL R2, R2, UR10 ;  /* 0x0000000a02027c28 */ /* 0x000fe20008000000 */
[----:B------:R-:W-:Y:S01]  /*7b30*/  UMOV UR10, 0x6dc9c883 ;  /* 0x6dc9c883000a7882 */ /* 0x000fe20000000000 */
[----:B------:R-:W-:Y:S01]  /*7b40*/  UMOV UR11, 0x3fe45f30 ;  /* 0x3fe45f30000b7882 */ /* 0x000fe20000000000 */
[----:B-1----:R-:W-:-:S05]  /*7b50*/  DFMA R6, -R64, R4, 1 ;  /* 0x3ff000004006742b */ /* 0x002fca0000000104 */
[----:B------:R-:W-:-:S03]  /*7b60*/  DMUL R52, R2, 0.5 ;  /* 0x3fe0000002347828 */ /* 0x000fc60000000000 */
[----:B------:R-:W-:-:S05]  /*7b70*/  DFMA R6, R6, R6, R6 ;  /* 0x000000060606722b */ /* 0x000fca0000000006 */
[----:B------:R-:W-:-:S03]  /*7b80*/  DSETP.NEU.AND P1, PT, |R52|, +INF , PT ;  /* 0x7ff000003400742a */ /* 0x000fc60003f2d200 */
[----:B------:R-:W-:Y:S02]  /*7b90*/  DFMA R6, R4, R6, R4 ;  /* 0x000000060406722b */ /* 0x000fe40000000004 */
[----:B------:R-:W-:Y:S01]  /*7ba0*/  DMUL R4, R52, UR10 ;  /* 0x0000000a34047c28 */ /* 0x000fe20008000000 */
[----:B------:R-:W-:Y:S01]  /*7bb0*/  UMOV UR10, 0x54442d18 ;  /* 0x54442d18000a7882 */ /* 0x000fe20000000000 */
[----:B------:R-:W-:-:S04]  /*7bc0*/  UMOV UR11, 0x3ff921fb ;  /* 0x3ff921fb000b7882 */ /* 0x000fc80000000000 */
[----:B------:R-:W-:Y:S01]  /*7bd0*/  DFMA R2, -R64, R6, 1 ;  /* 0x3ff000004002742b */ /* 0x000fe20000000106 */
[----:B------:R-:W0:Y:S07]  /*7be0*/  F2I.F64 R85, R4 ;  /* 0x0000000400557311 */ /* 0x000e2e0000301100 */
[----:B------:R-:W-:-:S08]  /*7bf0*/  DFMA R2, R6, R2, R6 ;  /* 0x000000020602722b */ /* 0x000fd00000000006 */
[----:B------:R-:W-:Y:S01]  /*7c00*/  DMUL R74, R2, R166 ;  /* 0x000000a6024a7228 */ /* 0x000fe20000000000 */
[----:B0-----:R-:W0:Y:S07]  /*7c10*/  I2F.F64 R72, R85 ;  /* 0x0000005500487312 */ /* 0x001e2e0000201c00 */
[----:B------:R-:W-:-:S08]  /*7c20*/  DFMA R76, -R64, R74, R166 ;  /* 0x0000004a404c722b */ /* 0x000fd000000001a6 */
[----:B------:R-:W-:Y:S02]  /*7c30*/  DFMA R2, R2, R76, R74 ;  /* 0x0000004c0202722b */ /* 0x000fe4000000004a */
[----:B0-----:R-:W-:Y:S01]  /*7c40*/  DFMA R6, R72, -UR10, R52 ;  /* 0x8000000a48067c2b */ /* 0x001fe20008000034 */
[----:B------:R-:W-:Y:S01]  /*7c50*/  UMOV UR10, 0x33145c00 ;  /* 0x33145c00000a7882 */ /* 0x000fe20000000000 */
[----:B------:R-:W-:Y:S01]  /*7c60*/  UMOV UR11, 0x3c91a626 ;  /* 0x3c91a626000b7882 */ /* 0x000fe20000000000 */
[----:B------:R-:W-:-:S05]  /*7c70*/  DMUL R74, RZ, R52 ;  /* 0x00000034ff4a7228 */ /* 0x000fca0000000000 */
[----:B------:R-:W-:Y:S01]  /*7c80*/  FFMA R0, RZ, R65, R3 ;  /* 0x00000041ff007223 */ /* 0x000fe20000000003 */
[----:B------:R-:W-:Y:S01]  /*7c90*/  DFMA R6, R72, -UR10, R6 ;  /* 0x8000000a48067c2b */ /* 0x000fe20008000006 */
[----:B------:R-:W-:Y:S01]  /*7ca0*/  UMOV UR10, 0x252049c0 ;  /* 0x252049c0000a7882 */ /* 0x000fe20000000000 */
[----:B------:R-:W-:Y:S02]  /*7cb0*/  UMOV UR11, 0x397b839a ;  /* 0x397b839a000b7882 */ /* 0x000fe40000000000 */
[----:B------:R-:W-:-:S04]  /*7cc0*/  FSETP.GT.AND P2, PT, |R0|, 1.469367938527859385e-39, PT ;  /* 0x001000000000780b */ /* 0x000fc80003f44200 */
[----:B------:R-:W-:-:S09]  /*7cd0*/  DFMA R72, R72, -UR10, R6 ;  /* 0x8000000a48487c2b */ /* 0x000fd20008000006 */
[----:B------:R-:W-:Y:S05]  /*7ce0*/  @P2 BRA P3, `(.L_x_55) ;  /* 0x0000000000182947 */ /* 0x000fea0001800000 */
[----:B------:R-:W-:Y:S01]  /*7cf0*/  MOV R6, R64 ;  /* 0x0000004000067202 */ /* 0x000fe20000000f00 */
[----:B------:R-:W-:Y:S01]  /*7d00*/  IMAD.MOV.U32 R5, RZ, RZ, R65 ;  /* 0x000000ffff057224 */ /* 0x000fe200078e0041 */
[----:B------:R-:W-:-:S07]  /*7d10*/  MOV R168, 0x7d30 ;  /* 0x00007d3000a87802 */ /* 0x000fce0000000f00 */
[----:B------:R-:W-:Y:S05]  /*7d20*/  CALL.REL.NOINC `($__internal_0_$__cuda_sm20_div_rn_f64_full) ;  /* 0x0000002400e87944 */ /* 0x000fea0003c00000 */
[----:B------:R-:W-:Y:S02]  /*7d30*/  IMAD.MOV.U32 R2, RZ, RZ, R4 ;  /* 0x000000ffff027224 */ /* 0x000fe400078e0004 */
[----:B------:R-:W-:-:S07]  /*7d40*/  IMAD.MOV.U32 R3, RZ, RZ, R5 ;  /* 0x000000ffff037224 */ /* 0x000fce00078e0005 */
.L_x_55:
[----:B------:R-:W-:Y:S05]  /*7d50*/  BSYNC.RECONVERGENT B1 ;  /* 0x0000000000017941 */ /* 0x000fea0003800200 */
.L_x_54:
[----:B------:R-:W-:Y:S01]  /*7d60*/  DMUL R4, R2, R2 ;  /* 0x0000000202047228 */ /* 0x000fe20000000000 */
[----:B------:R-:W-:Y:S01]  /*7d70*/  IMAD.MOV.U32 R6, RZ, RZ, -0x2449a4b7 ;  /* 0xdbb65b49ff067424 */ /* 0x000fe200078e00ff */
[----:B------:R-:W-:Y:S01]  /*7d80*/  MOV R7, 0x3f2d3b63 ;  /* 0x3f2d3b6300077802 */ /* 0x000fe20000000f00 */
[----:B------:R-:W-:Y:S01]  /*7d90*/  UMOV UR10, 0x2a25ff7e ;  /* 0x2a25ff7e000a7882 */ /* 0x000fe20000000000 */
[----:B------:R-:W-:Y:S01]  /*7da0*/  UMOV UR11, 0x3ef53e1d ;  /* 0x3ef53e1d000b7882 */ /* 0x000fe20000000000 */
[----:B------:R-:W0:Y:S01]  /*7db0*/  MUFU.RCP64H R77, R71 ;  /* 0x00000047004d7308 */ /* 0x000e220000001800 */
[----:B------:R-:W-:Y:S01]  /*7dc0*/  IMAD.MOV.U32 R76, RZ, RZ, 0x1 ;  /* 0x00000001ff4c7424 */ /* 0x000fe200078e00ff */
[----:B------:R-:W1:Y:S01]  /*7dd0*/  LDCU.64 UR14, c[0x0][0x460] ;  /* 0x00008c00ff0e77ac */ /* 0x000e620008000a00 */
[----:B------:R-:W-:Y:S01]  /*7de0*/  DFMA R6, R4, -UR10, R6 ;  /* 0x8000000a04067c2b */ /* 0x000fe20008000006 */
[----:B------:R-:W2:Y:S01]  /*7df0*/  LDC R69, c[0x0][0x464] ;  /* 0x00011900ff457b82 */ /* 0x000ea20000000800 */
[----:B------:R-:W-:Y:S01]  /*7e00*/  ISETP.GE.AND P3, PT, R17, RZ, PT ;  /* 0x000000ff1100720c */ /* 0x000fe20003f66270 */
[----:B------:R-:W-:Y:S01]  /*7e10*/  UMOV UR10, 0x8dde082e ;  /* 0x8dde082e000a7882 */ /* 0x000fe20000000000 */
[----:B------:R-:W-:Y:S01]  /*7e20*/  UMOV UR11, 0x3f531278 ;  /* 0x3f531278000b7882 */ /* 0x000fe20000000000 */
[----:B------:R-:W-:Y:S01]  /*7e30*/  IMAD.MOV.U32 R13, RZ, RZ, 0x4002d97c ;  /* 0x4002d97cff0d7424 */ /* 0x000fe200078e00ff */
[----:B------:R-:W-:Y:S01]  /*7e40*/  DSETP.NEU.AND P2, PT, |R16|, |R8|, PT ;  /* 0x400000081000722a */ /* 0x000fe20003f4d200 */
[----:B------:R-:W-:Y:S01]  /*7e50*/  BSSY.RECONVERGENT B1, `(.L_x_56) ;  /* 0x000005f000017945 */ /* 0x000fe20003800200 */
[----:B------:R-:W-:Y:S01]  /*7e60*/  DFMA R6, R4, R6, -UR10 ;  /* 0x8000000a04067e2b */ /* 0x000fe20008000006 */
[----:B------:R-:W-:Y:S01]  /*7e70*/  UMOV UR10, 0xc8249315 ;  /* 0xc8249315000a7882 */ /* 0x000fe20000000000 */
[----:B------:R-:W-:Y:S01]  /*7e80*/  UMOV UR11, 0x3f6f9690 ;  /* 0x3f6f9690000b7882 */ /* 0x000fe20000000000 */
[----:B------:R-:W3:Y:S01]  /*7e90*/  LDC.64 R80, c[0x0][0x430] ;  /* 0x00010c00ff507b82 */ /* 0x000ee20000000a00 */
[----:B------:R-:W-:Y:S01]  /*7ea0*/  FSEL R13, R13, 1.8213495016098022461, !P3 ;  /* 0x3fe921fb0d0d7808 */ /* 0x000fe20005800000 */
[----:B------:R-:W-:-:S02]  /*7eb0*/  DSETP.NEU.AND P6, PT, R64, RZ, PT ;  /* 0x000000ff4000722a */ /* 0x000fc40003fcd000 */
[----:B0-----:R-:W-:Y:S02]  /*7ec0*/  DFMA R78, R76, -R70, 1 ;  /* 0x3ff000004c4e742b */ /* 0x001fe40000000846 */
[----:B------:R-:W-:Y:S01]  /*7ed0*/  DFMA R6, R4, R6, UR10 ;  /* 0x0000000a04067e2b */ /* 0x000fe20008000006 */
[----:B------:R-:W-:Y:S01]  /*7ee0*/  UMOV UR10, 0xabc7cf0d ;  /* 0xabc7cf0d000a7882 */ /* 0x000fe20000000000 */
[----:B------:R-:W-:Y:S01]  /*7ef0*/  UMOV UR11, 0x3f82cf5a ;  /* 0x3f82cf5a000b7882 */ /* 0x000fe20000000000 */
[----:B------:R-:W0:Y:S03]  /*7f00*/  LDC.64 R82, c[0x0][0x438] ;  /* 0x00010e00ff527b82 */ /* 0x000e260000000a00 */
[----:B------:R-:W-:Y:S02]  /*7f10*/  DFMA R78, R78, R78, R78 ;  /* 0x0000004e4e4e722b */ /* 0x000fe4000000004e */
[----:B------:R-:W-:Y:S01]  /*7f20*/  DFMA R6, R4, R6, -UR10 ;  /* 0x8000000a04067e2b */ /* 0x000fe20008000006 */
[----:B------:R-:W-:Y:S01]  /*7f30*/  UMOV UR10, 0xb2a3bfde ;  /* 0xb2a3bfde000a7882 */ /* 0x000fe20000000000 */
[----:B------:R-:W-:Y:S01]  /*7f40*/  UMOV UR11, 0x3f9162b0 ;  /* 0x3f9162b0000b7882 */ /* 0x000fe20000000000 */
[----:B--2---:R-:W-:-:S03]  /*7f50*/  FSETP.GEU.AND P5, PT, |R69|, 6.5827683646048100446e-37, PT ;  /* 0x036000004500780b */ /* 0x004fc60003fae200 */
[----:B------:R-:W-:Y:S02]  /*7f60*/  DFMA R78, R76, R78, R76 ;  /* 0x0000004e4c4e722b */ /* 0x000fe4000000004c */
[----:B------:R-:W-:Y:S01]  /*7f70*/  DFMA R6, R4, R6, UR10 ;  /* 0x0000000a04067e2b */ /* 0x000fe20008000006 */
[----:B------:R-:W-:Y:S01]  /*7f80*/  UMOV UR10, 0xfeb6fc6b ;  /* 0xfeb6fc6b000a7882 */ /* 0x000fe20000000000 */
[----:B------:R-:W-:Y:S01]  /*7f90*/  UMOV UR11, 0x3f9a7256 ;  /* 0x3f9a7256000b7882 */ /* 0x000fe20000000000 */
[----:B---3--:R-:W-:-:S03]  /*7fa0*/  IMAD.WIDE R64, R68, 0x8, R80 ;  /* 0x0000000844407825 */ /* 0x008fc600078e0250 */
[----:B------:R-:W-:Y:S02]  /*7fb0*/  DFMA R76, R78, -R70, 1 ;  /* 0x3ff000004e4c742b */ /* 0x000fe40000000846 */
[----:B------:R-:W-:Y:S01]  /*7fc0*/  DFMA R6, R4, R6, -UR10 ;  /* 0x8000000a04067e2b */ /* 0x000fe20008000006 */
[----:B------:R-:W-:Y:S01]  /*7fd0*/  UMOV UR10, 0xce4a489 ;  /* 0x0ce4a489000a7882 */ /* 0x000fe20000000000 */
[----:B------:R-:W-:Y:S01]  /*7fe0*/  UMOV UR11, 0x3fa17156 ;  /* 0x3fa17156000b7882 */ /* 0x000fe20000000000 */
[----:B0-----:R-:W-:-:S03]  /*7ff0*/  IMAD.WIDE R68, R68, 0x8, R82 ;  /* 0x0000000844447825 */ /* 0x001fc600078e0252 */
[----:B------:R-:W-:Y:S02]  /*8000*/  DFMA R76, R78, R76, R78 ;  /* 0x0000004c4e4c722b */ /* 0x000fe4000000004e */
[----:B------:R-:W-:Y:S01]  /*8010*/  DFMA R6, R4, R6, UR10 ;  /* 0x0000000a04067e2b */ /* 0x000fe20008000006 */
[----:B------:R-:W-:Y:S01]  /*8020*/  UMOV UR10, 0x841450e4 ;  /* 0x841450e4000a7882 */ /* 0x000fe20000000000 */
[----:B------:R-:W-:-:S04]  /*8030*/  UMOV UR11, 0x3fa4f44d ;  /* 0x3fa4f44d000b7882 */ /* 0x000fc80000000000 */
[----:B-1----:R-:W-:Y:S02]  /*8040*/  DMUL R78, R76, UR14 ;  /* 0x0000000e4c4e7c28 */ /* 0x002fe40008000000 */
        /* <DEDUP_REMOVED lines=33> */
[----:B------:R-:W-:Y:S02]  /*8260*/  DMUL R6, R4, R6 ;  /* 0x0000000604067228 */ /* 0x000fe40000000000 */
[----:B------:R-:W-:-:S06]  /*8270*/  DFMA R4, R78, -R70, UR14 ;  /* 0x0000000e4e047e2b */ /* 0x000fcc0008000846 */
[----:B------:R-:W-:Y:S02]  /*8280*/  DFMA R6, R6, R2, R2 ;  /* 0x000000020606722b */ /* 0x000fe40000000002 */
[----:B------:R-:W-:Y:S02]  /*8290*/  DFMA R2, R76, R4, R78 ;  /* 0x000000044c02722b */ /* 0x000fe4000000004e */
[----:B------:R-:W-:-:S04]  /*82a0*/  DADD R78, |R16|, |R8| ;  /* 0x00000000104e7229 */ /* 0x000fc80000000608 */
[----:B------:R-:W-:Y:S01]  /*82b0*/  DADD R4, -R6, UR10 ;  /* 0x0000000a06047e29 */ /* 0x000fe20008000100 */
[----:B------:R-:W-:Y:S01]  /*82c0*/  UMOV UR11, 0x3ff921fb ;  /* 0x3ff921fb000b7882 */ /* 0x000fe20000000000 */
[----:B------:R-:W-:Y:S02]  /*82d0*/  DADD R76, -RZ, -R6 ;  /* 0x00000000ff4c7229 */ /* 0x000fe40000000906 */
[----:B------:R-:W-:-:S05]  /*82e0*/  FFMA R0, RZ, R71, R3 ;  /* 0x00000047ff007223 */ /* 0x000fca0000000003 */
[----:B------:R-:W-:Y:S01]  /*82f0*/  FSETP.GT.AND P4, PT, |R0|, 1.469367938527859385e-39, PT ;  /* 0x001000000000780b */ /* 0x000fe20003f84200 */
[----:B------:R-:W-:Y:S01]  /*8300*/  IMAD.MOV.U32 R0, RZ, RZ, 0x54442d18 ;  /* 0x54442d18ff007424 */ /* 0x000fe200078e00ff */
[----:B------:R-:W-:Y:S02]  /*8310*/  FSEL R15, R4, R6, !P3 ;  /* 0x00000006040f7208 */ /* 0x000fe40005800000 */
[----:B------:R-:W-:Y:S02]  /*8320*/  FSEL R87, R5, R7, !P3 ;  /* 0x0000000705577208 */ /* 0x000fe40005800000 */
[----:B------:R-:W-:Y:S02]  /*8330*/  FSEL R4, R6, R76, !P3 ;  /* 0x0000004c06047208 */ /* 0x000fe40005800000 */
[----:B------:R-:W-:Y:S02]  /*8340*/  FSEL R5, R7, R77, !P3 ;  /* 0x0000004d07057208 */ /* 0x000fe40005800000 */
[----:B------:R-:W-:-:S02]  /*8350*/  FSEL R0, R0, 2.38107416347848357412e+38, P3 ;  /* 0x7f3321d200007808 */ /* 0x000fc40001800000 */
[----:B------:R-:W-:Y:S02]  /*8360*/  FSEL R77, RZ, 3.37028055040000000000e+12, P3 ;  /* 0x54442d18ff4d7808 */ /* 0x000fe40001800000 */
[----:B------:R-:W-:Y:S01]  /*8370*/  FSEL R76, RZ, 2.1426990032196044922, P3 ;  /* 0x400921fbff4c7808 */ /* 0x000fe20001800000 */
[----:B------:R-:W-:Y:S02]  /*8380*/  DADD R16, R4, UR10 ;  /* 0x0000000a04107e29 */ /* 0x000fe40008000000 */
[----:B------:R-:W-:Y:S01]  /*8390*/  DSETP.NAN.AND P3, PT, R78, R78, PT ;  /* 0x0000004e4e00722a */ /* 0x000fe20003f68000 */
[----:B------:R-:W-:-:S13]  /*83a0*/  @P4 BRA P5, `(.L_x_57) ;  /* 0x0000000000244947 */ /* 0x000fda0002800000 */
[----:B------:R-:W0:Y:S01]  /*83b0*/  LDCU.64 UR10, c[0x0][0x460] ;  /* 0x00008c00ff0a77ac */ /* 0x000e220008000a00 */
[----:B------:R-:W-:Y:S01]  /*83c0*/  IMAD.MOV.U32 R6, RZ, RZ, R70 ;  /* 0x000000ffff067224 */ /* 0x000fe200078e0046 */
[----:B------:R-:W-:Y:S02]  /*83d0*/  MOV R5, R71 ;  /* 0x0000004700057202 */ /* 0x000fe40000000f00 */
[----:B------:R-:W-:Y:S01]  /*83e0*/  MOV R168, 0x8420 ;  /* 0x0000842000a87802 */ /* 0x000fe20000000f00 */
[----:B0-----:R-:W-:Y:S02]  /*83f0*/  IMAD.U32 R166, RZ, RZ, UR10 ;  /* 0x0000000affa67e24 */ /* 0x001fe4000f8e00ff */
[----:B------:R-:W-:-:S07]  /*8400*/  IMAD.U32 R167, RZ, RZ, UR11 ;  /* 0x0000000bffa77e24 */ /* 0x000fce000f8e00ff */
[----:B------:R-:W-:Y:S05]  /*8410*/  CALL.REL.NOINC `($__internal_0_$__cuda_sm20_div_rn_f64_full) ;  /* 0x00000020002c7944 */ /* 0x000fea0003c00000 */
[----:B------:R-:W-:Y:S02]  /*8420*/  IMAD.MOV.U32 R2, RZ, RZ, R4 ;  /* 0x000000ffff027224 */ /* 0x000fe400078e0004 */
[----:B------:R-:W-:-:S07]  /*8430*/  IMAD.MOV.U32 R3, RZ, RZ, R5 ;  /* 0x000000ffff037224 */ /* 0x000fce00078e0005 */
.L_x_57:
[----:B------:R-:W-:Y:S05]  /*8440*/  BSYNC.RECONVERGENT B1 ;  /* 0x0000000000017941 */ /* 0x000fea0003800200 */
.L_x_56:
[----:B------:R-:W-:Y:S01]  /*8450*/  @P2 FSEL R13, R17, R87, P0 ;  /* 0x00000057110d2208 */ /* 0x000fe20000000000 */
[----:B------:R-:W-:Y:S01]  /*8460*/  UMOV UR10, 0x6dc9c883 ;  /* 0x6dc9c883000a7882 */ /* 0x000fe20000000000 */
[----:B------:R-:W-:Y:S01]  /*8470*/  @P2 FSEL R0, R16, R15, P0 ;  /* 0x0000000f10002208 */ /* 0x000fe20000000000 */
[----:B------:R-:W-:Y:S01]  /*8480*/  UMOV UR11, 0x3fe45f30 ;  /* 0x3fe45f30000b7882 */ /* 0x000fe20000000000 */
[----:B------:R-:W-:Y:S01]  /*8490*/  FSEL R5, R76, R13, !P6 ;  /* 0x0000000d4c057208 */ /* 0x000fe20007000000 */
[----:B------:R-:W-:Y:S01]  /*84a0*/  DSETP.LTU.OR P2, PT, |R52|, 2.14748364800000000000e+09, !P1 ;  /* 0x41e000003400742a */ /* 0x000fe20004f49600 */
[----:B------:R-:W-:Y:S01]  /*84b0*/  FSEL R71, R77, R0, !P6 ;  /* 0x000000004d477208 */ /* 0x000fe20007000000 */
[----:B------:R-:W-:Y:S01]  /*84c0*/  IMAD.WIDE R80, R11, 0x8, R22 ;  /* 0x000000080b507825 */ /* 0x000fe200078e0216 */
[----:B------:R-:W-:Y:S01]  /*84d0*/  LOP3.LUT R9, R5, 0x80000000, R9, 0xb8, !PT ;  /* 0x8000000005097812 */ /* 0x000fe200078eb809 */
[----:B------:R-:W0:Y:S01]  /*84e0*/  LDCU UR7, c[0x0][0x450] ;  /* 0x00008a00ff0777ac */ /* 0x000e220008000800 */
[----:B------:R-:W-:Y:S01]  /*84f0*/  FSEL R70, R78, R71, P3 ;  /* 0x000000474e467208 */ /* 0x000fe20001800000 */
[----:B------:R-:W-:Y:S01]  /*8500*/  IMAD.WIDE R82, R11, 0x8, R24 ;  /* 0x000000080b527825 */ /* 0x000fe200078e0218 */
[----:B------:R-:W-:Y:S01]  /*8510*/  FSEL R71, R79, R9, P3 ;  /* 0x000000094f477208 */ /* 0x000fe20001800000 */
[----:B------:R-:W1:Y:S01]  /*8520*/  LDCU UR13, c[0x0][0x458] ;  /* 0x00008b00ff0d77ac */ /* 0x000e620008000800 */
[----:B------:R-:W-:Y:S01]  /*8530*/  FSEL R86, R74, R72, !P1 ;  /* 0x000000484a567208 */ /* 0x000fe20004800000 */
[----:B------:R-:W-:Y:S01]  /*8540*/  IMAD.WIDE R78, R11, 0x8, R20 ;  /* 0x000000080b4e7825 */ /* 0x000fe200078e0214 */
[----:B------:R-:W-:-:S02]  /*8550*/  FSEL R87, R75, R73, !P1 ;  /* 0x000000494b577208 */ /* 0x000fc40004800000 */
[----:B------:R-:W-:Y:S01]  /*8560*/  DMUL R4, R70, UR10 ;  /* 0x0000000a46047c28 */ /* 0x000fe20008000000 */
[----:B------:R-:W-:Y:S01]  /*8570*/  UMOV UR10, 0x54442d18 ;  /* 0x54442d18000a7882 */ /* 0x000fe20000000000 */
[----:B------:R-:W-:Y:S01]  /*8580*/  UMOV UR11, 0x3ff921fb ;  /* 0x3ff921fb000b7882 */ /* 0x000fe20000000000 */
[----:B------:R-:W-:Y:S01]  /*8590*/  DMUL R74, RZ, R70 ;  /* 0x00000046ff4a7228 */ /* 0x000fe20000000000 */
[----:B------:R-:W-:Y:S01]  /*85a0*/  SEL R85, R85, RZ, P1 ;  /* 0x000000ff55557207 */ /* 0x000fe20000800000 */
[----:B------:R-:W-:Y:S01]  /*85b0*/  IMAD.WIDE R72, R11, 0x8, R18 ;  /* 0x000000080b487825 */ /* 0x000fe200078e0212 */
[----:B------:R-:W2:Y:S01]  /*85c0*/  F2I.F64 R84, R4 ;  /* 0x0000000400547311 */ /* 0x000ea20000301100 */
[----:B------:R-:W-:-:S07]  /*85d0*/  MOV R88, RZ ;  /* 0x000000ff00587202 */ /* 0x000fce0000000f00 */
[----:B--2---:R-:W2:Y:S02]  /*85e0*/  I2F.F64 R76, R84 ;  /* 0x00000054004c7312 */ /* 0x004ea40000201c00 */
[----:B--2---:R-:W-:Y:S01]  /*85f0*/  DFMA R6, R76, -UR10, R70 ;  /* 0x8000000a4c067c2b */ /* 0x004fe20008000046 */
[----:B------:R-:W-:Y:S01]  /*8600*/  UMOV UR10, 0x33145c00 ;  /* 0x33145c00000a7882 */ /* 0x000fe20000000000 */
[----:B------:R-:W-:-:S06]  /*8610*/  UMOV UR11, 0x3c91a626 ;  /* 0x3c91a626000b7882 */ /* 0x000fcc0000000000 */
[----:B------:R-:W-:Y:S01]  /*8620*/  DFMA R6, R76, -UR10, R6 ;  /* 0x8000000a4c067c2b */ /* 0x000fe20008000006 */
[----:B------:R-:W-:Y:S01]  /*8630*/  UMOV UR10, 0x252049c0 ;  /* 0x252049c0000a7882 */ /* 0x000fe20000000000 */
[----:B------:R-:W-:-:S06]  /*8640*/  UMOV UR11, 0x397b839a ;  /* 0x397b839a000b7882 */ /* 0x000fcc0000000000 */
[----:B01----:R-:W-:-:S11]  /*8650*/  DFMA R76, R76, -UR10, R6 ;  /* 0x8000000a4c4c7c2b */ /* 0x003fd60008000006 */
.L_x_62:
[----:B------:R-:W-:Y:S01]  /*8660*/  BSSY.RECONVERGENT B0, `(.L_x_58) ;  /* 0x0000009000007945 */ /* 0x000fe20003800200 */
[----:B------:R-:W-:Y:S02]  /*8670*/  IMAD.MOV.U32 R0, RZ, RZ, R85 ;  /* 0x000000ffff007224 */ /* 0x000fe400078e0055 */
[----:B------:R-:W-:Y:S02]  /*8680*/  IMAD.MOV.U32 R4, RZ, RZ, R86 ;  /* 0x000000ffff047224 */ /* 0x000fe400078e0056 */
[----:B------:R-:W-:Y:S01]  /*8690*/  IMAD.MOV.U32 R5, RZ, RZ, R87 ;  /* 0x000000ffff057224 */ /* 0x000fe200078e0057 */
[----:B------:R-:W-:Y:S06]  /*86a0*/  @P2 BRA `(.L_x_59) ;  /* 0x0000000000102947 */ /* 0x000fec0003800000 */
[----:B------:R-:W-:Y:S01]  /*86b0*/  IMAD.MOV.U32 R0, RZ, RZ, R52 ;  /* 0x000000ffff007224 */ /* 0x000fe200078e0034 */
[----:B------:R-:W-:Y:S02]  /*86c0*/  MOV R89, R53 ;  /* 0x0000003500597202 */ /* 0x000fe40000000f00 */
[----:B------:R-:W-:-:S07]  /*86d0*/  MOV R94, 0x86f0 ;  /* 0x000086f0005e7802 */ /* 0x000fce0000000f00 */
[----:B------:R-:W-:Y:S05]  /*86e0*/  CALL.REL.NOINC `($_Z27hessian_LFA_noB0_cudaKernelPdS_S_S_S_S_S_S_S_S_S_S_S_S_S_S_S_S_S_S_S_S_S_S_S_S_iiidd$__internal_trig_reduction_slowpathd) ;  /* 0x0000002400987944 */ /* 0x000fea0003c00000 */
.L_x_59:
[----:B------:R-:W-:Y:S05]  /*86f0*/  BSYNC.RECONVERGENT B0 ;  /* 0x0000000000007941 */ /* 0x000fea0003800200 */
.L_x_58:
        /* <DEDUP_REMOVED lines=9> */
[----:B------:R-:W-:Y:S01]  /*8790*/  DFMA R16, R6, UR14, -R16 ;  /* 0x0000000e06107c2b */ /* 0x000fe20008000810 */
[----:B------:R-:W-:Y:S01]  /*87a0*/  UMOV UR14, 0x69ace392 ;  /* 0x69ace392000e7882 */ /* 0x000fe20000000000 */
[----:B------:R-:W-:Y:S01]  /*87b0*/  UMOV UR15, 0x3ec71de3 ;  /* 0x3ec71de3000f7882 */ /* 0x000fe20000000000 */
[----:B------:R-:W-:Y:S01]  /*87c0*/  DSETP.NEU.AND P3, PT, |R70|, +INF , PT ;  /* 0x7ff000004600742a */ /* 0x000fe20003f6d200 */
[----:B------:R-:W-:Y:S01]  /*87d0*/  LOP3.LUT P1, RZ, R0, 0x2, RZ, 0xc0, !PT ;  /* 0x0000000200ff7812 */ /* 0x000fe2000782c0ff */
[C---:B------:R-:W-:Y:S01]  /*87e0*/  DFMA R8, R6.reuse, -UR10, R8 ;  /* 0x8000000a06087c2b */ /* 0x040fe20008000008 */
[----:B------:R-:W-:Y:S01]  /*87f0*/  UMOV UR10, 0x8e06e6d9 ;  /* 0x8e06e6d9000a7882 */ /* 0x000fe20000000000 */
[----:B------:R-:W-:Y:S01]  /*8800*/  UMOV UR11, 0x3e927e4f ;  /* 0x3e927e4f000b7882 */ /* 0x000fe20000000000 */
[C---:B------:R-:W-:Y:S01]  /*8810*/  DFMA R16, R6.reuse, R16, UR14 ;  /* 0x0000000e06107e2b */ /* 0x040fe20008000010 */
[----:B------:R-:W-:Y:S01]  /*8820*/  UMOV UR14, 0x19db62a1 ;  /* 0x19db62a1000e7882 */ /* 0x000fe20000000000 */
[----:B------:R-:W-:Y:S01]  /*8830*/  UMOV UR15, 0x3f2a01a0 ;  /* 0x3f2a01a0000f7882 */ /* 0x000fe20000000000 */
[----:B------:R-:W-:Y:S01]  /*8840*/  BSSY.RECONVERGENT B0, `(.L_x_60) ;  /* 0x000002c000007945 */ /* 0x000fe20003800200 */
[----:B------:R-:W-:Y:S01]  /*8850*/  FSEL R94, R74, R76, !P3 ;  /* 0x0000004c4a5e7208 */ /* 0x000fe20005800000 */
[C---:B------:R-:W-:Y:S01]  /*8860*/  DFMA R8, R6.reuse, R8, -UR10 ;  /* 0x8000000a06087e2b */ /* 0x040fe20008000008 */
[----:B------:R-:W-:Y:S01]  /*8870*/  UMOV UR10, 0x19ddbce9 ;  /* 0x19ddbce9000a7882 */ /* 0x000fe20000000000 */
[----:B------:R-:W-:Y:S01]  /*8880*/  UMOV UR11, 0x3efa01a0 ;  /* 0x3efa01a0000b7882 */ /* 0x000fe20000000000 */
[----:B------:R-:W-:Y:S01]  /*8890*/  DFMA R16, R6, R16, -UR14 ;  /* 0x8000000e06107e2b */ /* 0x000fe20008000010 */
[----:B------:R-:W-:Y:S01]  /*88a0*/  UMOV UR14, 0x11110818 ;  /* 0x11110818000e7882 */ /* 0x000fe20000000000 */
[----:B------:R-:W-:Y:S01]  /*88b0*/  UMOV UR15, 0x3f811111 ;  /* 0x3f811111000f7882 */ /* 0x000fe20000000000 */
[----:B------:R-:W-:-:S02]  /*88c0*/  FSEL R95, R75, R77, !P3 ;  /* 0x0000004d4b5f7208 */ /* 0x000fc40005800000 */
[C---:B------:R-:W-:Y:S01]  /*88d0*/  DFMA R8, R6.reuse, R8, UR10 ;  /* 0x0000000a06087e2b */ /* 0x040fe20008000008 */
[----:B------:R-:W-:Y:S01]  /*88e0*/  UMOV UR10, 0x16c15d47 ;  /* 0x16c15d47000a7882 */ /* 0x000fe20000000000 */
[----:B------:R-:W-:Y:S01]  /*88f0*/  UMOV UR11, 0x3f56c16c ;  /* 0x3f56c16c000b7882 */ /* 0x000fe20000000000 */
[----:B------:R-:W-:Y:S01]  /*8900*/  DFMA R16, R6, R16, UR14 ;  /* 0x0000000e06107e2b */ /* 0x000fe20008000010 */
[----:B------:R-:W-:Y:S01]  /*8910*/  UMOV UR14, 0x55555554 ;  /* 0x55555554000e7882 */ /* 0x000fe20000000000 */
[----:B------:R-:W-:-:S03]  /*8920*/  UMOV UR15, 0x3fc55555 ;  /* 0x3fc55555000f7882 */ /* 0x000fc60000000000 */
[C---:B------:R-:W-:Y:S01]  /*8930*/  DFMA R8, R6.reuse, R8, -UR10 ;  /* 0x8000000a06087e2b */ /* 0x040fe20008000008 */
[----:B------:R-:W-:Y:S01]  /*8940*/  UMOV UR10, 0x55555551 ;  /* 0x55555551000a7882 */ /* 0x000fe20000000000 */
[----:B------:R-:W-:Y:S01]  /*8950*/  UMOV UR11, 0x3fa55555 ;  /* 0x3fa55555000b7882 */ /* 0x000fe20000000000 */
[----:B------:R-:W-:-:S05]  /*8960*/  DFMA R16, R6, R16, -UR14 ;  /* 0x8000000e06107e2b */ /* 0x000fca0008000010 */
[----:B------:R-:W-:-:S03]  /*8970*/  DFMA R8, R6, R8, UR10 ;  /* 0x0000000a06087e2b */ /* 0x000fc60008000008 */
[----:B------:R-:W-:-:S05]  /*8980*/  DFMA R16, R6, R16, RZ ;  /* 0x000000100610722b */ /* 0x000fca00000000ff */
[----:B------:R-:W-:-:S03]  /*8990*/  DFMA R8, R6, R8, -0.5 ;  /* 0xbfe000000608742b */ /* 0x000fc60000000008 */
[----:B------:R-:W-:Y:S01]  /*89a0*/  DFMA R16, R16, R4, R4 ;  /* 0x000000041010722b */ /* 0x000fe20000000004 */
[----:B------:R-:W-:Y:S02]  /*89b0*/  LOP3.LUT R4, R0, 0x1, RZ, 0xc0, !PT ;  /* 0x0000000100047812 */ /* 0x000fe400078ec0ff */
[----:B------:R-:W-:Y:S02]  /*89c0*/  SEL R0, R84, RZ, P3 ;  /* 0x000000ff54007207 */ /* 0x000fe40001800000 */
[----:B------:R-:W-:Y:S01]  /*89d0*/  DFMA R8, R6, R8, 1 ;  /* 0x3ff000000608742b */ /* 0x000fe20000000008 */
[----:B------:R-:W-:-:S04]  /*89e0*/  ISETP.NE.U32.AND P0, PT, R4, 0x1, PT ;  /* 0x000000010400780c */ /* 0x000fc80003f05070 */
[----:B------:R-:W-:-:S05]  /*89f0*/  LOP3.LUT R5, R17, 0x80000000, RZ, 0x3c, !PT ;  /* 0x8000000011057812 */ /* 0x000fca00078e3cff */
[----:B------:R-:W-:Y:S02]  /*8a00*/  FSEL R90, R8, R16, !P0 ;  /* 0x00000010085a7208 */ /* 0x000fe40004000000 */
[----:B------:R-:W-:Y:S02]  /*8a10*/  FSEL R91, R9, R17, !P0 ;  /* 0x00000011095b7208 */ /* 0x000fe40004000000 */
[----:B------:R-:W-:Y:S02]  /*8a20*/  FSEL R92, R16, R8, !P0 ;  /* 0x00000008105c7208 */ /* 0x000fe40004000000 */
[----:B------:R-:W-:Y:S01]  /*8a30*/  FSEL R93, R5, R9, !P0 ;  /* 0x00000009055d7208 */ /* 0x000fe20004000000 */
[----:B------:R-:W-:Y:S01]  /*8a40*/  DSETP.LTU.OR P0, PT, |R70|, 2.14748364800000000000e+09, !P3 ;  /* 0x41e000004600742a */ /* 0x000fe20005f09600 */
[----:B------:R-:W-:Y:S02]  /*8a50*/  @P1 LOP3.LUT R5, R91, 0x80000000, RZ, 0x3c, !PT ;  /* 0x800000005b051812 */ /* 0x000fe400078e3cff */
[----:B------:R-:W-:-:S02]  /*8a60*/  @P1 LOP3.LUT R7, R93, 0x80000000, RZ, 0x3c, !PT ;  /* 0x800000005d071812 */ /* 0x000fc400078e3cff */
[----:B------:R-:W-:-:S03]  /*8a70*/  @P1 MOV R91, R5 ;  /* 0x00000005005b1202 */ /* 0x000fc60000000f00 */
[----:B------:R-:W-:-:S06]  /*8a80*/  @P1 IMAD.MOV.U32 R93, RZ, RZ, R7 ;  /* 0x000000ffff5d1224 */ /* 0x000fcc00078e0007 */
[----:B------:R-:W-:Y:S05]  /*8a90*/  @P0 BRA `(.L_x_61) ;  /* 0x0000000000180947 */ /* 0x000fea0003800000 */
[----:B------:R-:W-:Y:S01]  /*8aa0*/  IMAD.MOV.U32 R0, RZ, RZ, R70 ;  /* 0x000000ffff007224 */ /* 0x000fe200078e0046 */
[----:B------:R-:W-:Y:S01]  /*8ab0*/  MOV R94, 0x8ae0 ;  /* 0x00008ae0005e7802 */ /* 0x000fe20000000f00 */
[----:B------:R-:W-:-:S07]  /*8ac0*/  IMAD.MOV.U32 R89, RZ, RZ, R71 ;  /* 0x000000ffff597224 */ /* 0x000fce00078e0047 */
[----:B------:R-:W-:Y:S05]  /*8ad0*/  CALL.REL.NOINC `($_Z27hessian_LFA_noB0_cudaKernelPdS_S_S_S_S_S_S_S_S_S_S_S_S_S_S_S_S_S_S_S_S_S_S_S_S_iiidd$__internal_trig_reduction_slowpathd) ;  /* 0x00000020009c7944 */ /* 0x000fea0003c00000 */
[----:B------:R-:W-:Y:S01]  /*8ae0*/  IMAD.MOV.U32 R94, RZ, RZ, R4 ;  /* 0x000000ffff5e7224 */ /* 0x000fe200078e0004 */
[----:B------:R-:W-:-:S07]  /*8af0*/  MOV R95, R5 ;  /* 0x00000005005f7202 */ /* 0x000fce0000000f00 */
.L_x_61:
[----:B------:R-:W-:Y:S05]  /*8b00*/  BSYNC.RECONVERGENT B0 ;  /* 0x0000000000007941 */ /* 0x000fea0003800200 */
.L_x_60:
[----:B------:R-:W0:Y:S01]  /*8b10*/  LDC.64 R100, c[0x0][0x448] ;  /* 0x00011200ff647b82 */ /* 0x000e220000000a00 */
[----:B------:R-:W-:Y:S01]  /*8b20*/  IMAD R5, R88, UR7, R10 ;  /* 0x0000000758057c24 */ /* 0x000fe2000f8e020a */
[----:B------:R-:W2:Y:S04]  /*8b30*/  LDG.E.64 R116, desc[UR8][R64.64] ;  /* 0x0000000840747981 */ /* 0x000ea8000c1e1b00 */
[----:B------:R-:W3:Y:S02]  /*8b40*/  LDG.E.64 R118, desc[UR8][R68.64] ;  /* 0x0000000844767981 */ /* 0x000ee4000c1e1b00 */
[----:B------:R-:W1:Y:S02]  /*8b50*/  LDC.64 R98, c[0x0][0x440] ;  /* 0x00011000ff627b82 */ /* 0x000e640000000a00 */
[----:B------:R-:W4:Y:S04]  /*8b60*/  LDG.E.64 R16, desc[UR8][R78.64] ;  /* 0x000000084e107981 */ /* 0x000f28000c1e1b00 */
[----:B------:R-:W5:Y:S04]  /*8b70*/  LDG.E.64 R8, desc[UR8][R72.64] ;  /* 0x0000000848087981 */ /* 0x000f68000c1e1b00 */
[----:B------:R-:W5:Y:S01]  /*8b80*/  LDG.E.64 R6, desc[UR8][R80.64] ;  /* 0x0000000850067981 */ /* 0x000f62000c1e1b00 */
[----:B0-----:R-:W-:-:S05]  /*8b90*/  IMAD.WIDE R100, R5, 0x8, R100 ;  /* 0x0000000805647825 */ /* 0x001fca00078e0264 */
[----:B------:R0:W2:Y:S01]  /*8ba0*/  LDG.E.64 R114, desc[UR8][R100.64] ;  /* 0x0000000864727981 */ /* 0x0000a2000c1e1b00 */
[----:B-1----:R-:W-:-:S03]  /*8bb0*/  IMAD.WIDE R98, R5, 0x8, R98 ;  /* 0x0000000805627825 */ /* 0x002fc600078e0262 */
[----:B------:R-:W5:Y:S04]  /*8bc0*/  LDG.E.64 R4, desc[UR8][R82.64] ;  /* 0x0000000852047981 */ /* 0x000f68000c1e1b00 */
[----:B------:R1:W3:Y:S01]  /*8bd0*/  LDG.E.64 R112, desc[UR8][R98.64] ;  /* 0x0000000862707981 */ /* 0x0002e2000c1e1b00 */
[----:B------:R-:W-:Y:S01]  /*8be0*/  DMUL R96, R94, R94 ;  /* 0x0000005e5e607228 */ /* 0x000fe20000000000 */
[----:B------:R-:W-:Y:S02]  /*8bf0*/  IMAD.MOV.U32 R102, RZ, RZ, -0x3e107ad8 ;  /* 0xc1ef8528ff667424 */ /* 0x000fe400078e00ff */
[----:B------:R-:W-:Y:S02]  /*8c00*/  IMAD.MOV.U32 R103, RZ, RZ, 0x3e21eea7 ;  /* 0x3e21eea7ff677424 */ /* 0x000fe400078e00ff */
[----:B0-----:R-:W-:-:S02]  /*8c10*/  IMAD.MOV.U32 R100, RZ, RZ, 0x2cb0d246 ;  /* 0x2cb0d246ff647424 */ /* 0x001fc400078e00ff */
[----:B------:R-:W-:Y:S01]  /*8c20*/  IMAD.MOV.U32 R101, RZ, RZ, 0x3e5ae5f1 ;  /* 0x3e5ae5f1ff657424 */ /* 0x000fe200078e00ff */
[----:B------:R-:W-:Y:S01]  /*8c30*/  UMOV UR10, 0x20fd8164 ;  /* 0x20fd8164000a7882 */ /* 0x000fe20000000000 */
[----:B------:R-:W-:Y:S01]  /*8c40*/  UMOV UR11, 0x3da8ff83 ;  /* 0x3da8ff83000b7882 */ /* 0x000fe20000000000 */
[----:B------:R-:W-:Y:S01]  /*8c50*/  UMOV UR14, 0xf9785eba ;  /* 0xf9785eba000e7882 */ /* 0x000fe20000000000 */
[----:B------:R-:W-:Y:S01]  /*8c60*/  UMOV UR15, 0x3de5db65 ;  /* 0x3de5db65000f7882 */ /* 0x000fe20000000000 */
[C---:B-1----:R-:W-:Y:S02]  /*8c70*/  DFMA R98, R96.reuse, -UR10, R102 ;  /* 0x8000000a60627c2b */ /* 0x042fe40008000066 */
[----:B------:R-:W-:Y:S01]  /*8c80*/  DFMA R100, R96, UR14, -R100 ;  /* 0x0000000e60647c2b */ /* 0x000fe20008000864 */
[----:B------:R-:W-:Y:S01]  /*8c90*/  UMOV UR10, 0x8e06e6d9 ;  /* 0x8e06e6d9000a7882 */ /* 0x000fe20000000000 */
[----:B------:R-:W-:Y:S01]  /*8ca0*/  UMOV UR11, 0x3e927e4f ;  /* 0x3e927e4f000b7882 */ /* 0x000fe20000000000 */
[----:B------:R-:W-:Y:S01]  /*8cb0*/  UMOV UR14, 0x69ace392 ;  /* 0x69ace392000e7882 */ /* 0x000fe20000000000 */
[----:B------:R-:W-:-:S02]  /*8cc0*/  UMOV UR15, 0x3ec71de3 ;  /* 0x3ec71de3000f7882 */ /* 0x000fc40000000000 */
[C---:B------:R-:W-:Y:S02]  /*8cd0*/  DFMA R98, R96.reuse, R98, -UR10 ;  /* 0x8000000a60627e2b */ /* 0x040fe40008000062 */
[C---:B------:R-:W-:Y:S01]  /*8ce0*/  DFMA R100, R96.reuse, R100, UR14 ;  /* 0x0000000e60647e2b */ /* 0x040fe20008000064 */
[----:B------:R-:W-:Y:S01]  /*8cf0*/  UMOV UR10, 0x19ddbce9 ;  /* 0x19ddbce9000a7882 */ /* 0x000fe20000000000 */
[----:B------:R-:W-:Y:S01]  /*8d00*/  UMOV UR11, 0x3efa01a0 ;  /* 0x3efa01a0000b7882 */ /* 0x000fe20000000000 */
[----:B------:R-:W-:Y:S01]  /*8d10*/  UMOV UR14, 0x19db62a1 ;  /* 0x19db62a1000e7882 */ /* 0x000fe20000000000 */
[----:B------:R-:W-:Y:S02]  /*8d20*/  UMOV UR15, 0x3f2a01a0 ;  /* 0x3f2a01a0000f7882 */ /* 0x000fe40000000000 */
[C---:B------:R-:W-:Y:S02]  /*8d30*/  DFMA R98, R96.reuse, R98, UR10 ;  /* 0x0000000a60627e2b */ /* 0x040fe40008000062 */
[----:B------:R-:W-:Y:S01]  /*8d40*/  DFMA R100, R96, R100, -UR14 ;  /* 0x8000000e60647e2b */ /* 0x000fe20008000064 */
        /* <DEDUP_REMOVED lines=11> */
[----:B------:R-:W-:-:S06]  /*8e00*/  DFMA R100, R96, R100, -UR14 ;  /* 0x8000000e60647e2b */ /* 0x000fcc0008000064 */
[C---:B------:R-:W-:Y:S02]  /*8e10*/  DFMA R98, R96.reuse, R98, -0.5 ;  /* 0xbfe000006062742b */ /* 0x040fe40000000062 */
[----:B------:R-:W-:Y:S01]  /*8e20*/  DFMA R100, R96, R100, RZ ;  /* 0x000000646064722b */ /* 0x000fe200000000ff */
[C---:B------:R-:W-:Y:S02]  /*8e30*/  LOP3.LUT P1, RZ, R0.reuse, 0x2, RZ, 0xc0, !PT ;  /* 0x0000000200ff7812 */ /* 0x040fe4000782c0ff */
[----:B------:R-:W-:-:S03]  /*8e40*/  LOP3.LUT R11, R0, 0x1, RZ, 0xc0, !PT ;  /* 0x00000001000b7812 */ /* 0x000fc600078ec0ff */
[----:B------:R-:W-:Y:S02]  /*8e50*/  DFMA R98, R96, R98, 1 ;  /* 0x3ff000006062742b */ /* 0x000fe40000000062 */
[----:B------:R-:W-:Y:S01]  /*8e60*/  DFMA R100, R100, R94, R94 ;  /* 0x0000005e6464722b */ /* 0x000fe2000000005e */
[----:B------:R-:W-:-:S09]  /*8e70*/  ISETP.NE.U32.AND P0, PT, R11, 0x1, PT ;  /* 0x000000010b00780c */ /* 0x000fd20003f05070 */
[----:B------:R-:W-:Y:S02]  /*8e80*/  FSEL R95, R99, R101, !P0 ;  /* 0x00000065635f7208 */ /* 0x000fe40004000000 */
[----:B------:R-:W-:Y:S02]  /*8e90*/  LOP3.LUT R11, R101, 0x80000000, RZ, 0x3c, !PT ;  /* 0x80000000650b7812 */ /* 0x000fe400078e3cff */
[----:B------:R-:W-:Y:S02]  /*8ea0*/  @P1 LOP3.LUT R13, R95, 0x80000000, RZ, 0x3c, !PT ;  /* 0x800000005f0d1812 */ /* 0x000fe400078e3cff */
[----:B------:R-:W-:Y:S02]  /*8eb0*/  FSEL R101, R11, R99, !P0 ;  /* 0x000000630b657208 */ /* 0x000fe40004000000 */
[----:B------:R-:W-:Y:S02]  /*8ec0*/  FSEL R94, R98, R100, !P0 ;  /* 0x00000064625e7208 */ /* 0x000fe40004000000 */
[----:B------:R-:W-:-:S02]  /*8ed0*/  @P1 MOV R95, R13 ;  /* 0x0000000d005f1202 */ /* 0x000fc40000000f00 */
[----:B------:R-:W-:Y:S02]  /*8ee0*/  @P1 LOP3.LUT R11, R101, 0x80000000, RZ, 0x3c, !PT ;  /* 0x80000000650b1812 */ /* 0x000fe400078e3cff */
[----:B------:R-:W-:Y:S01]  /*8ef0*/  FSEL R100, R100, R98, !P0 ;  /* 0x0000006264647208 */ /* 0x000fe20004000000 */
[----:B------:R-:W-:Y:S02]  /*8f00*/  DSETP.GT.AND P0, PT, R54, RZ, PT ;  /* 0x000000ff3600722a */ /* 0x000fe40003f04000 */
[----:B------:R-:W-:Y:S01]  /*8f10*/  @P1 IMAD.MOV.U32 R101, RZ, RZ, R11 ;  /* 0x000000ffff651224 */ /* 0x000fe200078e000b */
[----:B------:R-:W-:-:S08]  /*8f20*/  DMUL R106, R92, 0.5 ;  /* 0x3fe000005c6a7828 */ /* 0x000fd00000000000 */
[C---:B------:R-:W-:Y:S02]  /*8f30*/  DMUL R110, R106.reuse, R100 ;  /* 0x000000646a6e7228 */ /* 0x040fe40000000000 */
[-C--:B------:R-:W-:Y:S01]  /*8f40*/  DMUL R108, R106, R94.reuse ;  /* 0x0000005e6a6c7228 */ /* 0x080fe20000000000 */
[C---:B------:R-:W-:Y:S02]  /*8f50*/  IMAD R11, R88.reuse, 0x8, R1 ;  /* 0x00000008580b7824 */ /* 0x040fe400078e0201 */
[----:B------:R-:W-:Y:S01]  /*8f60*/  VIADD R88, R88, 0x1 ;  /* 0x0000000158587836 */ /* 0x000fe20000000000 */
[----:B--2---:R-:W-:-:S08]  /*8f70*/  DMUL R96, R114, R94 ;  /* 0x0000005e72607228 */ /* 0x004fd00000000000 */
[C---:B---3--:R-:W-:Y:S02]  /*8f80*/  DFMA R104, R112.reuse, R100, R96 ;  /* 0x000000647068722b */ /* 0x048fe40000000060 */
[----:B------:R-:W-:-:S06]  /*8f90*/  DMUL R92, R112, R94 ;  /* 0x0000005e705c7228 */ /* 0x000fcc0000000000 */
[----:B------:R-:W-:Y:S02]  /*8fa0*/  @P0 DFMA R102, R104, -R94, R114 ;  /* 0x8000005e6866022b */ /* 0x000fe40000000072 */
[-C--:B------:R-:W-:Y:S01]  /*8fb0*/  DFMA R120, R114, R100.reuse, -R92 ;  /* 0x000000647278722b */ /* 0x080fe2000000085c */
[----:B------:R-:W-:Y:S01]  /*8fc0*/  CS2R R96, SRZ ;  /* 0x0000000000607805 */ /* 0x000fe2000001ff00 */
[--C-:B------:R-:W-:Y:S02]  /*8fd0*/  @P0 DFMA R98, R104, -R100, R112.reuse ;  /* 0x800000646862022b */ /* 0x100fe40000000070 */
[----:B------:R-:W-:Y:S02]  /*8fe0*/  DMUL R104, R34, R104 ;  /* 0x0000006822687228 */ /* 0x000fe40000000000 */
[----:B------:R-:W-:Y:S02]  /*8ff0*/  @P0 DMUL R96, R102, R2 ;  /* 0x0000000266600228 */ /* 0x000fe40000000000 */
[----:B------:R-:W-:Y:S01]  /*9000*/  @P0 DFMA R102, R120, R94, R112 ;  /* 0x0000005e7866022b */ /* 0x000fe20000000070 */
[----:B------:R-:W-:Y:S01]  /*9010*/  CS2R R92, SRZ ;  /* 0x00000000005c7805 */ /* 0x000fe2000001ff00 */
[----:B------:R-:W-:Y:S01]  /*9020*/  @P0 DMUL R92, R98, R2 ;  /* 0x00000002625c0228 */ /* 0x000fe20000000000 */
[----:B------:R-:W-:Y:S01]  /*9030*/  CS2R R98, SRZ ;  /* 0x0000000000627805 */ /* 0x000fe2000001ff00 */
[----:B------:R-:W-:-:S04]  /*9040*/  DMUL R112, R104, R110 ;  /* 0x0000006e68707228 */ /* 0x000fc80000000000 */
[----:B------:R-:W-:Y:S02]  /*9050*/  @P0 DMUL R98, R102, R2 ;  /* 0x0000000266620228 */ /* 0x000fe40000000000 */
[----:B------:R-:W-:Y:S02]  /*9060*/  DMUL R106, R96, R90 ;  /* 0x0000005a606a7228 */ /* 0x000fe40000000000 */
[----:B------:R-:W-:Y:S02]  /*9070*/  DMUL R96, R32, R120 ;  /* 0x0000007820607228 */ /* 0x000fe40000000000 */
[----:B------:R-:W-:Y:S02]  /*9080*/  @P0 DFMA R100, R120, R100, -R114 ;  /* 0x000000647864022b */ /* 0x000fe40000000872 */
[-C--:B------:R-:W-:Y:S02]  /*9090*/  DMUL R98, R98, R90.reuse ;  /* 0x0000005a62627228 */ /* 0x080fe40000000000 */
[----:B------:R-:W-:-:S02]  /*90a0*/  DFMA R112, R92, -R90, -R112 ;  /* 0x8000005a5c70722b */ /* 0x000fc40000000870 */
[----:B------:R-:W-:Y:S01]  /*90b0*/  DMUL R92, R90, -0.5 ;  /* 0xbfe000005a5c7828 */ /* 0x000fe20000000000 */
[----:B------:R-:W-:Y:S01]  /*90c0*/  CS2R R94, SRZ ;  /* 0x00000000005e7805 */ /* 0x000fe2000001ff00 */
[-C--:B------:R-:W-:Y:S02]  /*90d0*/  DFMA R106, R104, R108.reuse, R106 ;  /* 0x0000006c686a722b */ /* 0x080fe4000000006a */
[----:B------:R-:W-:Y:S02]  /*90e0*/  DFMA R98, R96, R108, R98 ;  /* 0x0000006c6062722b */ /* 0x000fe40000000062 */
[----:B------:R-:W-:Y:S02]  /*90f0*/  @P0 DMUL R94, R100, R2 ;  /* 0x00000002645e0228 */ /* 0x000fe40000000000 */
[----:B------:R-:W-:Y:S02]  /*9100*/  DMUL R110, R96, R110 ;  /* 0x0000006e606e7228 */ /* 0x000fe40000000000 */
[----:B------:R-:W-:-:S02]  /*9110*/  DMUL R104, R104, R92 ;  /* 0x0000005c68687228 */ /* 0x000fc40000000000 */
[----:B------:R-:W-:Y:S02]  /*9120*/  DMUL R92, R96, R92 ;  /* 0x0000005c605c7228 */ /* 0x000fe40000000000 */
[C---:B------:R-:W-:Y:S02]  /*9130*/  DMUL R100, R116.reuse, R106 ;  /* 0x0000006a74647228 */ /* 0x040fe40000000000 */
[----:B------:R-:W-:Y:S02]  /*9140*/  DMUL R96, R116, R98 ;  /* 0x0000006274607228 */ /* 0x000fe40000000000 */
[----:B------:R-:W-:Y:S02]  /*9150*/  DMUL R106, R118, R106 ;  /* 0x0000006a766a7228 */ /* 0x000fe40000000000 */
[----:B------:R-:W-:Y:S02]  /*9160*/  DFMA R110, R94, -R90, -R110 ;  /* 0x8000005a5e6e722b */ /* 0x000fe4000000086e */
[----:B------:R-:W-:-:S02]  /*9170*/  DMUL R98, R118, R98 ;  /* 0x0000006276627228 */ /* 0x000fc40000000000 */
[C---:B------:R-:W-:Y:S02]  /*9180*/  DMUL R90, R116.reuse, R104 ;  /* 0x00000068745a7228 */ /* 0x040fe40000000000 */
[----:B------:R-:W-:Y:S02]  /*9190*/  DMUL R94, R116, R92 ;  /* 0x0000005c745e7228 */ /* 0x000fe40000000000 */
[-C--:B------:R-:W-:Y:S02]  /*91a0*/  DFMA R100, R118, R112.reuse, R100 ;  /* 0x000000707664722b */ /* 0x080fe40000000064 */
[----:B------:R-:W-:Y:S02]  /*91b0*/  DFMA R106, R116, R112, -R106 ;  /* 0x00000070746a722b */ /* 0x000fe4000000086a */
[C---:B------:R-:W-:Y:S02]  /*91c0*/  DMUL R104, R118.reuse, R104 ;  /* 0x0000006876687228 */ /* 0x040fe40000000000 */
[----:B------:R-:W-:-:S02]  /*91d0*/  DMUL R92, R118, R92 ;  /* 0x0000005c765c7228 */ /* 0x000fc40000000000 */
[-C--:B------:R-:W-:Y:S02]  /*91e0*/  DFMA R98, R116, R110.reuse, -R98 ;  /* 0x0000006e7462722b */ /* 0x080fe40000000862 */
[----:B------:R-:W-:Y:S02]  /*91f0*/  DFMA R96, R118, R110, R96 ;  /* 0x0000006e7660722b */ /* 0x000fe40000000060 */
[-C--:B----4-:R-:W-:Y:S02]  /*9200*/  DMUL R108, R90, R16.reuse ;  /* 0x000000105a6c7228 */ /* 0x090fe40000000000 */
[-C--:B------:R-:W-:Y:S02]  /*9210*/  DMUL R116, R94, R16.reuse ;  /* 0x000000105e747228 */ /* 0x080fe40000000000 */
[-C--:B------:R-:W-:Y:S02]  /*9220*/  DMUL R102, R104, R16.reuse ;  /* 0x0000001068667228 */ /* 0x080fe40000000000 */
[----:B------:R-:W-:-:S02]  /*9230*/  DMUL R114, R92, R16 ;  /* 0x000000105c727228 */ /* 0x000fc40000000000 */
[-C--:B------:R-:W-:Y:S02]  /*9240*/  DMUL R110, R106, R16.reuse ;  /* 0x000000106a6e7228 */ /* 0x080fe40000000000 */
[-C--:B------:R-:W-:Y:S02]  /*9250*/  DMUL R112, R100, R16.reuse ;  /* 0x0000001064707228 */ /* 0x080fe40000000000 */
[-C--:B------:R-:W-:Y:S02]  /*9260*/  DMUL R118, R98, R16.reuse ;  /* 0x0000001062767228 */ /* 0x080fe40000000000 */
[----:B------:R-:W-:Y:S02]  /*9270*/  DMUL R16, R96, R16 ;  /* 0x0000001060107228 */ /* 0x000fe40000000000 */
[-C--:B-----5:R-:W-:Y:S02]  /*9280*/  DFMA R108, R104, R8.reuse, R108 ;  /* 0x00000008686c722b */ /* 0x0a0fe4000000006c */
[----:B------:R-:W-:-:S02]  /*9290*/  DFMA R116, R92, R8, R116 ;  /* 0x000000085c74722b */ /* 0x000fc40000000074 */
[-C--:B------:R-:W-:Y:S02]  /*92a0*/  DFMA R102, R90, R8.reuse, -R102 ;  /* 0x000000085a66722b */ /* 0x080fe40000000866 */
[-C--:B------:R-:W-:Y:S02]  /*92b0*/  DFMA R114, R94, R8.reuse, -R114 ;  /* 0x000000085e72722b */ /* 0x080fe40000000872 */
[-C--:B------:R-:W-:Y:S02]  /*92c0*/  DFMA R110, R100, R8.reuse, -R110 ;  /* 0x00000008646e722b */ /* 0x080fe4000000086e */
[-C--:B------:R-:W-:Y:S02]  /*92d0*/  DFMA R112, R106, R8.reuse, R112 ;  /* 0x000000086a70722b */ /* 0x080fe40000000070 */
[-C--:B------:R-:W-:Y:S02]  /*92e0*/  DFMA R118, R96, R8.reuse, -R118 ;  /* 0x000000086076722b */ /* 0x080fe40000000876 */
[----:B------:R-:W-:-:S02]  /*92f0*/  DFMA R16, R98, R8, R16 ;  /* 0x000000086210722b */ /* 0x000fc40000000010 */
[-C--:B------:R-:W-:Y:S02]  /*9300*/  DFMA R108, R106, R6.reuse, R108 ;  /* 0x000000066a6c722b */ /* 0x080fe4000000006c */
[-C--:B------:R-:W-:Y:S02]  /*9310*/  DFMA R116, R98, R6.reuse, R116 ;  /* 0x000000066274722b */ /* 0x080fe40000000074 */
[-C--:B------:R-:W-:Y:S02]  /*9320*/  DFMA R102, -R100, R6.reuse, R102 ;  /* 0x000000066466722b */ /* 0x080fe40000000166 */
[-C--:B------:R-:W-:Y:S02]  /*9330*/  DFMA R114, -R96, R6.reuse, R114 ;  /* 0x000000066072722b */ /* 0x080fe40000000172 */
[-C--:B------:R-:W-:Y:S02]  /*9340*/  DFMA R110, R90, R6.reuse, R110 ;  /* 0x000000065a6e722b */ /* 0x080fe4000000006e */
[----:B------:R-:W-:-:S02]  /*9350*/  DFMA R112, -R104, R6, R112 ;  /* 0x000000066870722b */ /* 0x000fc40000000170 */
[-C--:B------:R-:W-:Y:S02]  /*9360*/  DFMA R118, R94, R6.reuse, R118 ;  /* 0x000000065e76722b */ /* 0x080fe40000000076 */
[----:B------:R-:W-:Y:S02]  /*9370*/  DFMA R16, -R92, R6, R16 ;  /* 0x000000065c10722b */ /* 0x000fe40000000110 */
[-C--:B------:R-:W-:Y:S02]  /*9380*/  DFMA R116, -R96, R4.reuse, R116 ;  /* 0x000000046074722b */ /* 0x080fe40000000174 */
[-C--:B------:R-:W-:Y:S02]  /*9390*/  DFMA R108, -R100, R4.reuse, R108 ;  /* 0x00000004646c722b */ /* 0x080fe4000000016c */
[-C--:B------:R-:W-:Y:S02]  /*93a0*/  DFMA R102, -R106, R4.reuse, R102 ;  /* 0x000000046a66722b */ /* 0x080fe40000000166 */
[----:B------:R-:W-:-:S02]  /*93b0*/  DFMA R114, -R98, R4, R114 ;  /* 0x000000046272722b */ /* 0x000fc40000000172 */
[-C--:B------:R-:W-:Y:S02]  /*93c0*/  DFMA R110, R104, R4.reuse, R110 ;  /* 0x00000004686e722b */ /* 0x080fe4000000006e */
[-C--:B------:R-:W-:Y:S02]  /*93d0*/  DFMA R112, R90, R4.reuse, R112 ;  /* 0x000000045a70722b */ /* 0x080fe40000000070 */
[-C--:B------:R-:W-:Y:S02]  /*93e0*/  DFMA R118, R92, R4.reuse, R118 ;  /* 0x000000045c76722b */ /* 0x080fe40000000076 */
[----:B------:R-:W-:Y:S02]  /*93f0*/  DFMA R16, R94, R4, R16 ;  /* 0x000000045e10722b */ /* 0x000fe40000000010 */
[C---:B------:R-:W-:Y:S02]  /*9400*/  DMUL R90, R116.reuse, R56 ;  /* 0x00000038745a7228 */ /* 0x040fe40000000000 */
[----:B------:R-:W-:-:S02]  /*9410*/  DMUL R92, R116, R62 ;  /* 0x0000003e745c7228 */ /* 0x000fc40000000000 */
[----:B------:R-:W-:Y:S02]  /*9420*/  DMUL R94, R116, R50 ;  /* 0x00000032745e7228 */ /* 0x000fe40000000000 */
[C---:B------:R-:W-:Y:S02]  /*9430*/  DMUL R4, R108.reuse, R56 ;  /* 0x000000386c047228 */ /* 0x040fe40000000000 */
[C---:B------:R-:W-:Y:S02]  /*9440*/  DMUL R6, R108.reuse, R62 ;  /* 0x0000003e6c067228 */ /* 0x040fe40000000000 */
[----:B------:R-:W-:Y:S02]  /*9450*/  DMUL R8, R108, R50 ;  /* 0x000000326c087228 */ /* 0x000fe40000000000 */
[-C--:B------:R-:W-:Y:S02]  /*9460*/  DMUL R116, R116, R58.reuse ;  /* 0x0000003a74747228 */ /* 0x080fe40000000000 */
[----:B------:R-:W-:-:S02]  /*9470*/  DMUL R108, R108, R58 ;  /* 0x0000003a6c6c7228 */ /* 0x000fc40000000000 */
[C---:B------:R-:W-:Y:S02]  /*9480*/  DFMA R90, R114.reuse, R62, -R90 ;  /* 0x0000003e725a722b */ /* 0x040fe4000000085a */
[C---:B------:R-:W-:Y:S02]  /*9490*/  DFMA R92, R114.reuse, R56, R92 ;  /* 0x00000038725c722b */ /* 0x040fe4000000005c */
[C---:B------:R-:W-:Y:S02]  /*94a0*/  DFMA R94, R114.reuse, R58, -R94 ;  /* 0x0000003a725e722b */ /* 0x040fe4000000085e */
[----:B------:R-:W-:Y:S02]  /*94b0*/  DFMA R116, R114, R50, R116 ;  /* 0x000000327274722b */ /* 0x000fe40000000074 */
[C---:B------:R-:W-:Y:S02]  /*94c0*/  DFMA R4, R102.reuse, R62, -R4 ;  /* 0x0000003e6604722b */ /* 0x040fe40000000804 */
[----:B------:R-:W-:-:S02]  /*94d0*/  DFMA R6, R102, R56, R6 ;  /* 0x000000386606722b */ /* 0x000fc40000000006 */
[C---:B------:R-:W-:Y:S02]  /*94e0*/  DFMA R8, R102.reuse, R58, -R8 ;  /* 0x0000003a6608722b */ /* 0x040fe40000000808 */
[----:B------:R-:W-:Y:S02]  /*94f0*/  DFMA R108, R102, R50, R108 ;  /* 0x00000032666c722b */ /* 0x000fe4000000006c */
[C---:B------:R-:W-:Y:S02]  /*9500*/  DFMA R90, R118.reuse, -R58, R90 ;  /* 0x8000003a765a722b */ /* 0x040fe4000000005a */
[C---:B------:R-:W-:Y:S02]  /*9510*/  DFMA R92, R118.reuse, R50, R92 ;  /* 0x00000032765c722b */ /* 0x040fe4000000005c */
[C---:B------:R-:W-:Y:S02]  /*9520*/  DFMA R94, R118.reuse, R62, R94 ;  /* 0x0000003e765e722b */ /* 0x040fe4000000005e */
[----:B------:R-:W-:-:S02]  /*9530*/  DFMA R116, R118, -R56, R116 ;  /* 0x800000387674722b */ /* 0x000fc40000000074 */
[C---:B------:R-:W-:Y:S02]  /*9540*/  DFMA R4, R110.reuse, -R58, R4 ;  /* 0x8000003a6e04722b */ /* 0x040fe40000000004 */
[C---:B------:R-:W-:Y:S02]  /*9550*/  DFMA R6, R110.reuse, R50, R6 ;  /* 0x000000326e06722b */ /* 0x040fe40000000006 */
[C---:B------:R-:W-:Y:S02]  /*9560*/  DFMA R8, R110.reuse, R62, R8 ;  /* 0x0000003e6e08722b */ /* 0x040fe40000000008 */
[----:B------:R-:W-:Y:S02]  /*9570*/  DFMA R108, R110, -R56, R108 ;  /* 0x800000386e6c722b */ /* 0x000fe4000000006c */
[C---:B------:R-:W-:Y:S02]  /*9580*/  DFMA R90, R16.reuse, -R50, R90 ;  /* 0x80000032105a722b */ /* 0x040fe4000000005a */
[----:B------:R-:W-:-:S02]  /*9590*/  DFMA R92, R16, -R58, R92 ;  /* 0x8000003a105c722b */ /* 0x000fc4000000005c */
[C---:B------:R-:W-:Y:S02]  /*95a0*/  DFMA R94, R16.reuse, R56, R94 ;  /* 0x00000038105e722b */ /* 0x040fe4000000005e */
[----:B------:R-:W-:Y:S02]  /*95b0*/  DFMA R116, R16, R62, R116 ;  /* 0x0000003e1074722b */ /* 0x000fe40000000074 */
[C---:B------:R-:W-:Y:S02]  /*95c0*/  DFMA R4, R112.reuse, -R50, R4 ;  /* 0x800000327004722b */ /* 0x040fe40000000004 */
[C---:B------:R-:W-:Y:S02]  /*95d0*/  DFMA R6, R112.reuse, -R58, R6 ;  /* 0x8000003a7006722b */ /* 0x040fe40000000006 */
[C---:B------:R-:W-:Y:S02]  /*95e0*/  DFMA R8, R112.reuse, R56, R8 ;  /* 0x000000387008722b */ /* 0x040fe40000000008 */
[----:B------:R-:W-:Y:S01]  /*95f0*/  DFMA R108, R112, R62, R108 ;  /* 0x0000003e706c722b */ /* 0x000fe2000000006c */
[----:B------:R0:W-:Y:S04]  /*9600*/  STL.64 [R11+0x300], R90 ;  /* 0x0003005a0b007387 */ /* 0x0001e80000100a00 */
[----:B------:R0:W-:Y:S04]  /*9610*/  STL.64 [R11+0x340], R92 ;  /* 0x0003405c0b007387 */ /* 0x0001e80000100a00 */
[----:B------:R0:W-:Y:S04]  /*9620*/  STL.64 [R11+0x380], R94 ;  /* 0x0003805e0b007387 */ /* 0x0001e80000100a00 */
[----:B------:R0:W-:Y:S04]  /*9630*/  STL.64 [R11+0x200], R4 ;  /* 0x000200040b007387 */ /* 0x0001e80000100a00 */
[----:B------:R0:W-:Y:S04]  /*9640*/  STL.64 [R11+0x240], R6 ;  /* 0x000240060b007387 */ /* 0x0001e80000100a00 */
[----:B------:R0:W-:Y:S04]  /*9650*/  STL.64 [R11+0x280], R8 ;  /* 0x000280080b007387 */ /* 0x0001e80000100a00 */
[----:B------:R0:W-:Y:S04]  /*9660*/  STL.64 [R11+0x2c0], R108 ;  /* 0x0002c06c0b007387 */ /* 0x0001e80000100a00 */
[----:B------:R0:W-:Y:S01]  /*9670*/  STL.64 [R11+0x3c0], R116 ;  /* 0x0003c0740b007387 */ /* 0x0001e20000100a00 */
[----:B------:R-:W-:-:S13]  /*9680*/  ISETP.NE.AND P0, PT, R88, UR13, PT ;  /* 0x0000000d58007c0c */ /* 0x000fda000bf05270 */
[----:B0-----:R-:W-:Y:S05]  /*9690*/  @P0 BRA `(.L_x_62) ;  /* 0xffffffec00f00947 */ /* 0x001fea000383ffff */
[----:B------:R-:W-:-:S07]  /*96a0*/  IMAD.MOV.U32 R0, RZ, RZ, RZ ;  /* 0x000000ffff007224 */ /* 0x000fce00078e00ff */
.L_x_64:
[----:B------:R-:W-:Y:S01]  /*96b0*/  LEA R57, R0, R1, 0x3 ;  /* 0x0000000100397211 */ /* 0x000fe200078e18ff */
[----:B------:R-:W0:Y:S04]  /*96c0*/  LDCU UR7, c[0x0][0x458] ;  /* 0x00008b00ff0777ac */ /* 0x000e280008000800 */
[----:B------:R1:W5:Y:S01]  /*96d0*/  LDL.64 R2, [R57] ;  /* 0x0000000039027983 */ /* 0x0003620000100a00 */
[----:B--2---:R-:W2:Y:S03]  /*96e0*/  LDCU UR10, c[0x0][0x450] ;  /* 0x00008a00ff0a77ac */ /* 0x004ea60008000800 */
[----:B------:R1:W5:Y:S04]  /*96f0*/  LDL.64 R4, [R57+0x40] ;  /* 0x0000400039047983 */ /* 0x0003680000100a00 */
[----:B------:R1:W5:Y:S04]  /*9700*/  LDL.64 R6, [R57+0x80] ;  /* 0x0000800039067983 */ /* 0x0003680000100a00 */
[----:B------:R1:W5:Y:S04]  /*9710*/  LDL.64 R8, [R57+0xc0] ;  /* 0x0000c00039087983 */ /* 0x0003680000100a00 */
[----:B------:R1:W5:Y:S04]  /*9720*/  LDL.64 R16, [R57+0x100] ;  /* 0x0001000039107983 */ /* 0x0003680000100a00 */
[----:B------:R1:W5:Y:S04]  /*9730*/  LDL.64 R50, [R57+0x140] ;  /* 0x0001400039327983 */ /* 0x0003680000100a00 */
[----:B------:R1:W5:Y:S04]  /*9740*/  LDL.64 R52, [R57+0x180] ;  /* 0x0001800039347983 */ /* 0x0003680000100a00 */
[----:B------:R1:W5:Y:S01]  /*9750*/  LDL.64 R54, [R57+0x1c0] ;  /* 0x0001c00039367983 */ /* 0x0003620000100a00 */
[----:B0-----:R-:W-:-:S02]  /*9760*/  IMAD R11, R12, UR7, R0 ;  /* 0x000000070c0b7c24 */ /* 0x001fc4000f8e0200 */
[----:B------:R-:W-:Y:S02]  /*9770*/  VIADD R0, R0, 0x1 ;  /* 0x0000000100007836 */ /* 0x000fe40000000000 */
[C---:B------:R-:W-:Y:S02]  /*9780*/  VIADD R13, R11.reuse, UR5 ;  /* 0x000000050b0d7c36 */ /* 0x040fe40008000000 */
[----:B------:R-:W-:Y:S01]  /*9790*/  IMAD.MOV.U32 R56, RZ, RZ, RZ ;  /* 0x000000ffff387224 */ /* 0x000fe200078e00ff */
[----:B------:R-:W-:Y:S01]  /*97a0*/  ISETP.NE.AND P1, PT, R0, UR7, PT ;  /* 0x0000000700007c0c */ /* 0x000fe2000bf25270 */
[----:B------:R-:W-:Y:S02]  /*97b0*/  IMAD R15, R11, UR5, RZ ;  /* 0x000000050b0f7c24 */ /* 0x000fe4000f8e02ff */
[----:B-12---:R-:W-:-:S10]  /*97c0*/  IMAD R13, R13, UR5, RZ ;  /* 0x000000050d0d7c24 */ /* 0x006fd4000f8e02ff */
.L_x_63:
[----:B------:R-:W-:Y:S01]  /*97d0*/  IMAD R57, R56, 0x8, R1 ;  /* 0x0000000838397824 */ /* 0x000fe200078e0201 */
[----:B------:R-:W0:Y:S04]  /*97e0*/  LDC.64 R102, c[0x0][0x3a0] ;  /* 0x0000e800ff667b82 */ /* 0x000e280000000a00 */
[----:B--2---:R-:W2:Y:S04]  /*97f0*/  LDL.64 R62, [R57+0x240] ;  /* 0x00024000393e7983 */ /* 0x004ea80000100a00 */
[----:B------:R-:W3:Y:S01]  /*9800*/  LDL.64 R58, [R57+0x200] ;  /* 0x00020000393a7983 */ /* 0x000ee20000100a00 */
[----:B------:R-:W-:Y:S01]  /*9810*/  IMAD R104, R66, UR7, R56 ;  /* 0x0000000742687c24 */ /* 0x000fe2000f8e0238 */
[----:B------:R-:W1:Y:S02]  /*9820*/  LDC.64 R108, c[0x0][0x3a8] ;  /* 0x0000ea00ff6c7b82 */ /* 0x000e640000000a00 */
[----:B------:R-:W4:Y:S04]  /*9830*/  LDL.64 R68, [R57+0x280] ;  /* 0x0002800039447983 */ /* 0x000f280000100a00 */
[----:B------:R-:W4:Y:S02]  /*9840*/  LDL.64 R72, [R57+0x2c0] ;  /* 0x0002c00039487983 */ /* 0x000f240000100a00 */
[----:B------:R-:W0:Y:S02]  /*9850*/  LDC.64 R110, c[0x0][0x3b0] ;  /* 0x0000ec00ff6e7b82 */ /* 0x000e240000000a00 */
[----:B------:R-:W4:Y:S04]  /*9860*/  LDL.64 R90, [R57+0x340] ;  /* 0x00034000395a7983 */ /* 0x000f280000100a00 */
[----:B------:R-:W4:Y:S02]  /*9870*/  LDL.64 R88, [R57+0x300] ;  /* 0x0003000039587983 */ /* 0x000f240000100a00 */
[----:B------:R-:W0:Y:S02]  /*9880*/  LDC.64 R112, c[0x0][0x3b8] ;  /* 0x0000ee00ff707b82 */ /* 0x000e240000000a00 */
[----:B------:R-:W4:Y:S04]  /*9890*/  LDL.64 R92, [R57+0x380] ;  /* 0x00038000395c7983 */ /* 0x000f280000100a00 */
[----:B------:R1:W4:Y:S01]  /*98a0*/  LDL.64 R64, [R57+0x3c0] ;  /* 0x0003c00039407983 */ /* 0x0003220000100a00 */
[----:B------:R-:W-:-:S02]  /*98b0*/  IMAD R106, R104, UR5, RZ ;  /* 0x00000005686a7c24 */ /* 0x000fc4000f8e02ff */
[----:B------:R-:W-:-:S03]  /*98c0*/  IMAD R105, R15, 0x2, R104 ;  /* 0x000000020f697824 */ /* 0x000fc600078e0268 */
[----:B-1----:R-:W-:Y:S01]  /*98d0*/  LEA R57, R106, R11, 0x1 ;  /* 0x0000000b6a397211 */ /* 0x002fe200078e08ff */
[----:B------:R-:W-:Y:S02]  /*98e0*/  IMAD R117, R105, UR10, R10 ;  /* 0x0000000a69757c24 */ /* 0x000fe4000f8e020a */
[----:B------:R-:W-:Y:S02]  /*98f0*/  IMAD R107, R13, 0x2, R104 ;  /* 0x000000020d6b7824 */ /* 0x000fe400078e0268 */
[----:B------:R-:W-:Y:S02]  /*9900*/  IMAD R115, R57, UR10, R10 ;  /* 0x0000000a39737c24 */ /* 0x000fe4000f8e020a */
[----:B------:R-:W-:-:S04]  /*9910*/  VIADD R104, R104, UR5 ;  /* 0x0000000568687c36 */ /* 0x000fc80008000000 */
[----:B------:R-:W-:Y:S02]  /*9920*/  IMAD R104, R104, UR5, RZ ;  /* 0x0000000568687c24 */ /* 0x000fe4000f8e02ff */
[----:B------:R-:W-:Y:S02]  /*9930*/  VIADD R57, R57, UR5 ;  /* 0x0000000539397c36 */ /* 0x000fe40008000000 */
[--C-:B------:R-:W-:Y:S02]  /*9940*/  IMAD R119, R107, UR10, R10.reuse ;  /* 0x0000000a6b777c24 */ /* 0x100fe4000f8e020a */
[----:B------:R-:W-:Y:S02]  /*9950*/  IMAD R57, R57, UR10, R10 ;  /* 0x0000000a39397c24 */ /* 0x000fe4000f8e020a */
[----:B------:R-:W-:Y:S02]  /*9960*/  VIADD R105, R105, UR5 ;  /* 0x0000000569697c36 */ /* 0x000fe40008000000 */
[----:B------:R-:W-:-:S02]  /*9970*/  VIADD R107, R107, UR5 ;  /* 0x000000056b6b7c36 */ /* 0x000fc40008000000 */
[--C-:B------:R-:W-:Y:S02]  /*9980*/  IMAD R123, R105, UR10, R10.reuse ;  /* 0x0000000a697b7c24 */ /* 0x100fe4000f8e020a */
[----:B------:R-:W-:Y:S02]  /*9990*/  IMAD R127, R107, UR10, R10 ;  /* 0x0000000a6b7f7c24 */ /* 0x000fe4000f8e020a */
[----:B------:R-:W-:-:S04]  /*99a0*/  IMAD.WIDE R106, R123, 0x8, R108 ;  /* 0x000000087b6a7825 */ /* 0x000fc800078e026c */
[----:B------:R-:W-:-:S05]  /*99b0*/  VIADD R56, R56, 0x1 ;  /* 0x0000000138387836 */ /* 0x000fca0000000000 */
[----:B------:R-:W-:Y:S01]  /*99c0*/  ISETP.NE.AND P0, PT, R56, UR7, PT ;  /* 0x0000000738007c0c */ /* 0x000fe2000bf05270 */
[-C--:B--2--5:R-:W-:Y:S02]  /*99d0*/  DMUL R70, R4, R62.reuse ;  /* 0x0000003e04467228 */ /* 0x0a4fe40000000000 */
[-C--:B------:R-:W-:Y:S02]  /*99e0*/  DMUL R76, R8, R62.reuse ;  /* 0x0000003e084c7228 */ /* 0x080fe40000000000 */
[-C--:B------:R-:W-:Y:S02]  /*99f0*/  DMUL R80, R50, R62.reuse ;  /* 0x0000003e32507228 */ /* 0x080fe40000000000 */
[----:B------:R-:W-:Y:S02]  /*9a00*/  DMUL R84, R54, R62 ;  /* 0x0000003e36547228 */ /* 0x000fe40000000000 */
[-C--:B---3--:R-:W-:Y:S02]  /*9a10*/  DMUL R74, R4, R58.reuse ;  /* 0x0000003a044a7228 */ /* 0x088fe40000000000 */
[----:B------:R-:W-:-:S02]  /*9a20*/  DMUL R78, R8, R58 ;  /* 0x0000003a084e7228 */ /* 0x000fc40000000000 */
[-C--:B------:R-:W-:Y:S02]  /*9a30*/  DMUL R82, R50, R58.reuse ;  /* 0x0000003a32527228 */ /* 0x080fe40000000000 */
[-C--:B------:R-:W-:Y:S02]  /*9a40*/  DFMA R70, R2, R58.reuse, -R70 ;  /* 0x0000003a0246722b */ /* 0x080fe40000000846 */
[-C--:B------:R-:W-:Y:S02]  /*9a50*/  DFMA R76, R6, R58.reuse, -R76 ;  /* 0x0000003a064c722b */ /* 0x080fe4000000084c */
[-C--:B------:R-:W-:Y:S02]  /*9a60*/  DFMA R80, R16, R58.reuse, -R80 ;  /* 0x0000003a1050722b */ /* 0x080fe40000000850 */
[-C--:B------:R-:W-:Y:S02]  /*9a70*/  DFMA R84, R52, R58.reuse, -R84 ;  /* 0x0000003a3454722b */ /* 0x080fe40000000854 */
[----:B------:R-:W-:-:S02]  /*9a80*/  DMUL R58, R54, R58 ;  /* 0x0000003a363a7228 */ /* 0x000fc40000000000 */
[-C--:B------:R-:W-:Y:S02]  /*9a90*/  DFMA R74, R2, R62.reuse, R74 ;  /* 0x0000003e024a722b */ /* 0x080fe4000000004a */
[-C--:B------:R-:W-:Y:S02]  /*9aa0*/  DFMA R78, R6, R62.reuse, R78 ;  /* 0x0000003e064e722b */ /* 0x080fe4000000004e */
[-C--:B------:R-:W-:Y:S02]  /*9ab0*/  DFMA R82, R16, R62.reuse, R82 ;  /* 0x0000003e1052722b */ /* 0x080fe40000000052 */
[----:B------:R-:W-:Y:S02]  /*9ac0*/  DFMA R86, R52, R62, R58 ;  /* 0x0000003e3456722b */ /* 0x000fe4000000003a */
[-C--:B----4-:R-:W-:Y:S02]  /*9ad0*/  DFMA R70, R6, -R68.reuse, R70 ;  /* 0x800000440646722b */ /* 0x090fe40000000046 */
[----:B------:R-:W-:-:S02]  /*9ae0*/  DFMA R58, R8, R68, R74 ;  /* 0x00000044083a722b */ /* 0x000fc4000000004a */
[-C--:B------:R-:W-:Y:S02]  /*9af0*/  DFMA R62, R2, R68.reuse, R76 ;  /* 0x00000044023e722b */ /* 0x080fe4000000004c */
[-C--:B------:R-:W-:Y:S02]  /*9b00*/  DFMA R78, R4, -R68.reuse, R78 ;  /* 0x80000044044e722b */ /* 0x080fe4000000004e */
[-C--:B------:R-:W-:Y:S02]  /*9b10*/  DFMA R80, R52, -R68.reuse, R80 ;  /* 0x800000443450722b */ /* 0x080fe40000000050 */
[-C--:B------:R-:W-:Y:S02]  /*9b20*/  DFMA R82, R54, R68.reuse, R82 ;  /* 0x000000443652722b */ /* 0x080fe40000000052 */
[-C--:B------:R-:W-:Y:S02]  /*9b30*/  DFMA R84, R16, R68.reuse, R84 ;  /* 0x000000441054722b */ /* 0x080fe40000000054 */
[----:B------:R-:W-:-:S02]  /*9b40*/  DFMA R86, R50, -R68, R86 ;  /* 0x800000443256722b */ /* 0x000fc40000000056 */
[-C--:B------:R-:W-:Y:S02]  /*9b50*/  DFMA R74, R8, -R72.reuse, R70 ;  /* 0x80000048084a722b */ /* 0x080fe40000000046 */
[-C--:B------:R-:W-:Y:S02]  /*9b60*/  DFMA R76, R6, -R72.reuse, R58 ;  /* 0x80000048064c722b */ /* 0x080fe4000000003a */
[-C--:B------:R-:W-:Y:S02]  /*9b70*/  DFMA R70, R4, R72.reuse, R62 ;  /* 0x000000480446722b */ /* 0x080fe4000000003e */
[-C--:B------:R-:W-:Y:S02]  /*9b80*/  DFMA R58, R2, R72.reuse, R78 ;  /* 0x00000048023a722b */ /* 0x080fe4000000004e */
[-C--:B------:R-:W-:Y:S02]  /*9b90*/  DFMA R80, R54, -R72.reuse, R80 ;  /* 0x800000483650722b */ /* 0x080fe40000000050 */
[----:B------:R-:W-:-:S02]  /*9ba0*/  DFMA R82, R52, -R72, R82 ;  /* 0x800000483452722b */ /* 0x000fc40000000052 */
[-C--:B------:R-:W-:Y:S02]  /*9bb0*/  DFMA R68, R50, R72.reuse, R84 ;  /* 0x000000483244722b */ /* 0x080fe40000000054 */
[----:B------:R-:W-:Y:S02]  /*9bc0*/  DFMA R62, R16, R72, R86 ;  /* 0x00000048103e722b */ /* 0x000fe40000000056 */
[-C--:B------:R-:W-:Y:S02]  /*9bd0*/  DMUL R72, R4, R90.reuse ;  /* 0x0000005a04487228 */ /* 0x080fe40000000000 */
[-C--:B------:R-:W-:Y:S02]  /*9be0*/  DMUL R94, R50, R90.reuse ;  /* 0x0000005a325e7228 */ /* 0x080fe40000000000 */
[-C--:B------:R-:W-:Y:S02]  /*9bf0*/  DMUL R84, R8, R90.reuse ;  /* 0x0000005a08547228 */ /* 0x080fe40000000000 */
[----:B------:R-:W-:-:S02]  /*9c00*/  DMUL R98, R54, R90 ;  /* 0x0000005a36627228 */ /* 0x000fc40000000000 */
[-C--:B------:R-:W-:Y:S02]  /*9c10*/  DMUL R78, R4, R88.reuse ;  /* 0x00000058044e7228 */ /* 0x080fe40000000000 */
[-C--:B------:R-:W-:Y:S02]  /*9c20*/  DMUL R86, R8, R88.reuse ;  /* 0x0000005808567228 */ /* 0x080fe40000000000 */
[-C--:B------:R-:W-:Y:S02]  /*9c30*/  DMUL R96, R50, R88.reuse ;  /* 0x0000005832607228 */ /* 0x080fe40000000000 */
[-C--:B------:R-:W-:Y:S02]  /*9c40*/  DMUL R100, R54, R88.reuse ;  /* 0x0000005836647228 */ /* 0x080fe40000000000 */
[-C--:B------:R-:W-:Y:S02]  /*9c50*/  DFMA R72, R2, R88.reuse, -R72 ;  /* 0x000000580248722b */ /* 0x080fe40000000848 */
[----:B------:R-:W-:-:S02]  /*9c60*/  DFMA R94, R16, R88, -R94 ;  /* 0x00000058105e722b */ /* 0x000fc4000000085e */
[-C--:B------:R-:W-:Y:S02]  /*9c70*/  DFMA R84, R6, R88.reuse, -R84 ;  /* 0x000000580654722b */ /* 0x080fe40000000854 */
[----:B------:R-:W-:Y:S02]  /*9c80*/  DFMA R98, R52, R88, -R98 ;  /* 0x000000583462722b */ /* 0x000fe40000000862 */
[-C--:B------:R-:W-:Y:S01]  /*9c90*/  DFMA R78, R2, R90.reuse, R78 ;  /* 0x0000005a024e722b */ /* 0x080fe2000000004e */
[--C-:B0-----:R-:W-:Y:S01]  /*9ca0*/  IMAD.WIDE R88, R115, 0x8, R102.reuse ;  /* 0x0000000873587825 */ /* 0x101fe200078e0266 */
[-C--:B------:R-:W-:Y:S02]  /*9cb0*/  DFMA R86, R6, R90.reuse, R86 ;  /* 0x0000005a0656722b */ /* 0x080fe40000000056 */
[-C--:B------:R-:W-:Y:S02]  /*9cc0*/  DFMA R96, R16, R90.reuse, R96 ;  /* 0x0000005a1060722b */ /* 0x080fe40000000060 */
[----:B------:R-:W-:Y:S01]  /*9cd0*/  DFMA R100, R52, R90, R100 ;  /* 0x0000005a3464722b */ /* 0x000fe20000000064 */
[----:B------:R-:W-:Y:S01]  /*9ce0*/  IMAD.WIDE R90, R117, 0x8, R102 ;  /* 0x00000008755a7825 */ /* 0x000fe200078e0266 */
[----:B------:R-:W-:Y:S01]  /*9cf0*/  STG.E.64 desc[UR8][R88.64], R74 ;  /* 0x0000004a58007986 */ /* 0x000fe2000c101b08 */
[----:B------:R-:W-:-:S03]  /*9d00*/  DFMA R72, R6, -R92, R72 ;  /* 0x8000005c0648722b */ /* 0x000fc60000000048 */
[----:B------:R0:W-:Y:S01]  /*9d10*/  STG.E.64 desc[UR8][R90.64], R74 ;  /* 0x0000004a5a007986 */ /* 0x0001e2000c101b08 */
[-C--:B------:R-:W-:Y:S02]  /*9d20*/  DFMA R94, R52, -R92.reuse, R94 ;  /* 0x8000005c345e722b */ /* 0x080fe4000000005e */
[-C--:B------:R-:W-:Y:S02]  /*9d30*/  DFMA R78, R8, R92.reuse, R78 ;  /* 0x0000005c084e722b */ /* 0x080fe4000000004e */
[-C--:B------:R-:W-:Y:S02]  /*9d40*/  DFMA R84, R2, R92.reuse, R84 ;  /* 0x0000005c0254722b */ /* 0x080fe40000000054 */
[-C--:B------:R-:W-:Y:S02]  /*9d50*/  DFMA R86, R4, -R92.reuse, R86 ;  /* 0x8000005c0456722b */ /* 0x080fe40000000056 */
[-C--:B------:R-:W-:Y:S02]  /*9d60*/  DFMA R96, R54, R92.reuse, R96 ;  /* 0x0000005c3660722b */ /* 0x080fe40000000060 */
[-C--:B------:R-:W-:Y:S01]  /*9d70*/  DFMA R98, R16, R92.reuse, R98 ;  /* 0x0000005c1062722b */ /* 0x080fe20000000062 */
[----:B0-----:R-:W-:Y:S01]  /*9d80*/  LEA R91, R104, R11, 0x1 ;  /* 0x0000000b685b7211 */ /* 0x001fe200078e08ff */
[----:B------:R-:W-:Y:S01]  /*9d90*/  DFMA R100, R50, -R92, R100 ;  /* 0x8000005c3264722b */ /* 0x000fe20000000064 */
[----:B------:R-:W-:-:S04]  /*9da0*/  IMAD.WIDE R74, R57, 0x8, R102 ;  /* 0x00000008394a7825 */ /* 0x000fc800078e0266 */
[C---:B------:R-:W-:Y:S02]  /*9db0*/  IMAD R121, R91.reuse, UR10, R10 ;  /* 0x0000000a5b797c24 */ /* 0x040fe4000f8e020a */
[----:B------:R-:W-:Y:S02]  /*9dc0*/  VIADD R91, R91, UR5 ;  /* 0x000000055b5b7c36 */ /* 0x000fe40008000000 */
[----:B------:R-:W-:Y:S01]  /*9dd0*/  IMAD.WIDE R88, R119, 0x8, R102 ;  /* 0x0000000877587825 */ /* 0x000fe200078e0266 */
[-C--:B------:R-:W-:Y:S01]  /*9de0*/  DFMA R72, R8, -R64.reuse, R72 ;  /* 0x800000400848722b */ /* 0x080fe20000000048 */
[----:B------:R0:W-:Y:S01]  /*9df0*/  STG.E.64 desc[UR8][R74.64], R80 ;  /* 0x000000504a007986 */ /* 0x0001e2000c101b08 */
[-C--:B------:R-:W-:Y:S01]  /*9e00*/  DFMA R94, R54, -R64.reuse, R94 ;  /* 0x80000040365e722b */ /* 0x080fe2000000005e */
[----:B------:R-:W-:Y:S01]  /*9e10*/  IMAD R125, R91, UR10, R10 ;  /* 0x0000000a5b7d7c24 */ /* 0x000fe2000f8e020a */
[-C--:B------:R-:W-:Y:S02]  /*9e20*/  DFMA R78, R6, -R64.reuse, R78 ;  /* 0x80000040064e722b */ /* 0x080fe4000000004e */
[----:B------:R-:W-:-:S02]  /*9e30*/  DFMA R84, R4, R64, R84 ;  /* 0x000000400454722b */ /* 0x000fc40000000054 */
[-C--:B------:R-:W-:Y:S02]  /*9e40*/  DFMA R86, R2, R64.reuse, R86 ;  /* 0x000000400256722b */ /* 0x080fe40000000056 */
[-C--:B------:R-:W-:Y:S02]  /*9e50*/  DFMA R96, R52, -R64.reuse, R96 ;  /* 0x800000403460722b */ /* 0x080fe40000000060 */
[-C--:B------:R-:W-:Y:S02]  /*9e60*/  DFMA R98, R50, R64.reuse, R98 ;  /* 0x000000403262722b */ /* 0x080fe40000000062 */
[----:B------:R-:W-:Y:S01]  /*9e70*/  DFMA R100, R16, R64, R100 ;  /* 0x000000401064722b */ /* 0x000fe20000000064 */
[----:B------:R1:W-:Y:S01]  /*9e80*/  STG.E.64 desc[UR8][R88.64], R80 ;  /* 0x0000005058007986 */ /* 0x0003e2000c101b08 */
[----:B------:R-:W-:-:S04]  /*9e90*/  IMAD.WIDE R64, R121, 0x8, R102 ;  /* 0x0000000879407825 */ /* 0x000fc800078e0266 */
[----:B0-----:R-:W-:Y:S01]  /*9ea0*/  IMAD.WIDE R74, R123, 0x8, R102 ;  /* 0x000000087b4a7825 */ /* 0x001fe200078e0266 */
[----:B------:R0:W-:Y:S03]  /*9eb0*/  STG.E.64 desc[UR8][R64.64], R72 ;  /* 0x0000004840007986 */ /* 0x0001e6000c101b08 */
[----:B------:R-:W-:Y:S01]  /*9ec0*/  IMAD.WIDE R90, R115, 0x8, R108 ;  /* 0x00000008735a7825 */ /* 0x000fe200078e026c */
[----:B------:R2:W-:Y:S03]  /*9ed0*/  STG.E.64 desc[UR8][R74.64], R72 ;  /* 0x000000484a007986 */ /* 0x0005e6000c101b08 */
[----:B-1----:R-:W-:-:S04]  /*9ee0*/  IMAD.WIDE R80, R125, 0x8, R102 ;  /* 0x000000087d507825 */ /* 0x002fc800078e0266 */
[----:B------:R-:W-:Y:S01]  /*9ef0*/  IMAD.WIDE R88, R127, 0x8, R102 ;  /* 0x000000087f587825 */ /* 0x000fe200078e0266 */
[----:B------:R-:W-:Y:S03]  /*9f00*/  STG.E.64 desc[UR8][R80.64], R94 ;  /* 0x0000005e50007986 */ /* 0x000fe6000c101b08 */
[--C-:B------:R-:W-:Y:S01]  /*9f10*/  IMAD.WIDE R92, R117, 0x8, R108.reuse ;  /* 0x00000008755c7825 */ /* 0x100fe200078e026c */
[----:B------:R-:W-:Y:S03]  /*9f20*/  STG.E.64 desc[UR8][R88.64], R94 ;  /* 0x0000005e58007986 */ /* 0x000fe6000c101b08 */
[--C-:B------:R-:W-:Y:S01]  /*9f30*/  IMAD.WIDE R102, R57, 0x8, R108.reuse ;  /* 0x0000000839667825 */ /* 0x100fe200078e026c */
[----:B------:R-:W-:Y:S03]  /*9f40*/  STG.E.64 desc[UR8][R90.64], R76 ;  /* 0x0000004c5a007986 */ /* 0x000fe6000c101b08 */
[--C-:B0-----:R-:W-:Y:S01]  /*9f50*/  IMAD.WIDE R64, R119, 0x8, R108.reuse ;  /* 0x0000000877407825 */ /* 0x101fe200078e026c */
[----:B------:R0:W-:Y:S03]  /*9f60*/  STG.E.64 desc[UR8][R92.64], R76 ;  /* 0x0000004c5c007986 */ /* 0x0001e6000c101b08 */
[--C-:B------:R-:W-:Y:S01]  /*9f70*/  IMAD.WIDE R104, R121, 0x8, R108.reuse ;  /* 0x0000000879687825 */ /* 0x100fe200078e026c */
[----:B------:R-:W-:Y:S03]  /*9f80*/  STG.E.64 desc[UR8][R102.64], R82 ;  /* 0x0000005266007986 */ /* 0x000fe6000c101b08 */
[--C-:B--2---:R-:W-:Y:S01]  /*9f90*/  IMAD.WIDE R72, R125, 0x8, R108.reuse ;  /* 0x000000087d487825 */ /* 0x104fe200078e026c */
[----:B------:R1:W-:Y:S03]  /*9fa0*/  STG.E.64 desc[UR8][R64.64], R82 ;  /* 0x0000005240007986 */ /* 0x0003e6000c101b08 */
[----:B------:R-:W-:Y:S01]  /*9fb0*/  IMAD.WIDE R74, R127, 0x8, R108 ;  /* 0x000000087f4a7825 */ /* 0x000fe200078e026c */
[----:B------:R-:W-:Y:S03]  /*9fc0*/  STG.E.64 desc[UR8][R104.64], R78 ;  /* 0x0000004e68007986 */ /* 0x000fe6000c101b08 */
[--C-:B0-----:R-:W-:Y:S01]  /*9fd0*/  IMAD.WIDE R76, R115, 0x8, R110.reuse ;  /* 0x00000008734c7825 */ /* 0x101fe200078e026e */
[----:B------:R0:W-:Y:S03]  /*9fe0*/  STG.E.64 desc[UR8][R106.64], R78 ;  /* 0x0000004e6a007986 */ /* 0x0001e6000c101b08 */
[--C-:B------:R-:W-:Y:S01]  /*9ff0*/  IMAD.WIDE R80, R117, 0x8, R110.reuse ;  /* 0x0000000875507825 */ /* 0x100fe200078e026e */
[----:B------:R-:W-:Y:S03]  /*a000*/  STG.E.64 desc[UR8][R72.64], R96 ;  /* 0x0000006048007986 */ /* 0x000fe6000c101b08 */
[--C-:B------:R-:W-:Y:S01]  /*a010*/  IMAD.WIDE R88, R57, 0x8, R110.reuse ;  /* 0x0000000839587825 */ /* 0x100fe200078e026e */
[----:B------:R-:W-:Y:S03]  /*a020*/  STG.E.64 desc[UR8][R74.64], R96 ;  /* 0x000000604a007986 */ /* 0x000fe6000c101b08 */
[--C-:B-1----:R-:W-:Y:S01]  /*a030*/  IMAD.WIDE R64, R119, 0x8, R110.reuse ;  /* 0x0000000877407825 */ /* 0x102fe200078e026e */
[----:B------:R-:W-:Y:S03]  /*a040*/  STG.E.64 desc[UR8][R76.64], R70 ;  /* 0x000000464c007986 */ /* 0x000fe6000c101b08 */
[--C-:B0-----:R-:W-:Y:S01]  /*a050*/  IMAD.WIDE R78, R121, 0x8, R110.reuse ;  /* 0x00000008794e7825 */ /* 0x101fe200078e026e */
[----:B------:R0:W-:Y:S03]  /*a060*/  STG.E.64 desc[UR8][R80.64], R70 ;  /* 0x0000004650007986 */ /* 0x0001e6000c101b08 */
[--C-:B------:R-:W-:Y:S01]  /*a070*/  IMAD.WIDE R82, R123, 0x8, R110.reuse ;  /* 0x000000087b527825 */ /* 0x100fe200078e026e */
[----:B------:R-:W-:Y:S03]  /*a080*/  STG.E.64 desc[UR8][R88.64], R68 ;  /* 0x0000004458007986 */ /* 0x000fe6000c101b08 */
[--C-:B------:R-:W-:Y:S01]  /*a090*/  IMAD.WIDE R90, R125, 0x8, R110.reuse ;  /* 0x000000087d5a7825 */ /* 0x100fe200078e026e */
[----:B------:R1:W-:Y:S03]  /*a0a0*/  STG.E.64 desc[UR8][R64.64], R68 ;  /* 0x0000004440007986 */ /* 0x0003e6000c101b08 */
[----:B------:R-:W-:Y:S01]  /*a0b0*/  IMAD.WIDE R92, R127, 0x8, R110 ;  /* 0x000000087f5c7825 */ /* 0x000fe200078e026e */
[----:B------:R2:W-:Y:S03]  /*a0c0*/  STG.E.64 desc[UR8][R78.64], R84 ;  /* 0x000000544e007986 */ /* 0x0005e6000c101b08 */
[--C-:B0-----:R-:W-:Y:S01]  /*a0d0*/  IMAD.WIDE R70, R115, 0x8, R112.reuse ;  /* 0x0000000873467825 */ /* 0x101fe200078e0270 */
[----:B------:R2:W-:Y:S03]  /*a0e0*/  STG.E.64 desc[UR8][R82.64], R84 ;  /* 0x0000005452007986 */ /* 0x0005e6000c101b08 */
[--C-:B------:R-:W-:Y:S01]  /*a0f0*/  IMAD.WIDE R72, R117, 0x8, R112.reuse ;  /* 0x0000000875487825 */ /* 0x100fe200078e0270 */
[----:B------:R2:W-:Y:S03]  /*a100*/  STG.E.64 desc[UR8][R90.64], R98 ;  /* 0x000000625a007986 */ /* 0x0005e6000c101b08 */
[--C-:B------:R-:W-:Y:S01]  /*a110*/  IMAD.WIDE R74, R57, 0x8, R112.reuse ;  /* 0x00000008394a7825 */ /* 0x100fe200078e0270 */
[----:B------:R2:W-:Y:S03]  /*a120*/  STG.E.64 desc[UR8][R92.64], R98 ;  /* 0x000000625c007986 */ /* 0x0005e6000c101b08 */
[--C-:B------:R-:W-:Y:S01]  /*a130*/  IMAD.WIDE R76, R119, 0x8, R112.reuse ;  /* 0x00000008774c7825 */ /* 0x100fe200078e0270 */
[----:B------:R2:W-:Y:S03]  /*a140*/  STG.E.64 desc[UR8][R70.64], R58 ;  /* 0x0000003a46007986 */ /* 0x0005e6000c101b08 */
[--C-:B-1----:R-:W-:Y:S01]  /*a150*/  IMAD.WIDE R64, R121, 0x8, R112.reuse ;  /* 0x0000000879407825 */ /* 0x102fe200078e0270 */
[----:B------:R2:W-:Y:S03]  /*a160*/  STG.E.64 desc[UR8][R72.64], R58 ;  /* 0x0000003a48007986 */ /* 0x0005e6000c101b08 */
[--C-:B------:R-:W-:Y:S01]  /*a170*/  IMAD.WIDE R80, R123, 0x8, R112.reuse ;  /* 0x000000087b507825 */ /* 0x100fe200078e0270 */
[----:B------:R2:W-:Y:S03]  /*a180*/  STG.E.64 desc[UR8][R74.64], R62 ;  /* 0x0000003e4a007986 */ /* 0x0005e6000c101b08 */
[--C-:B------:R-:W-:Y:S01]  /*a190*/  IMAD.WIDE R68, R125, 0x8, R112.reuse ;  /* 0x000000087d447825 */ /* 0x100fe200078e0270 */
[----:B------:R2:W-:Y:S03]  /*a1a0*/  STG.E.64 desc[UR8][R76.64], R62 ;  /* 0x0000003e4c007986 */ /* 0x0005e6000c101b08 */
[----:B------:R-:W-:Y:S01]  /*a1b0*/  IMAD.WIDE R88, R127, 0x8, R112 ;  /* 0x000000087f587825 */ /* 0x000fe200078e0270 */
[----:B------:R2:W-:Y:S04]  /*a1c0*/  STG.E.64 desc[UR8][R64.64], R86 ;  /* 0x0000005640007986 */ /* 0x0005e8000c101b08 */
[----:B------:R2:W-:Y:S04]  /*a1d0*/  STG.E.64 desc[UR8][R80.64], R86 ;  /* 0x0000005650007986 */ /* 0x0005e8000c101b08 */
[----:B------:R2:W-:Y:S04]  /*a1e0*/  STG.E.64 desc[UR8][R68.64], R100 ;  /* 0x0000006444007986 */ /* 0x0005e8000c101b08 */
[----:B------:R2:W-:Y:S01]  /*a1f0*/  STG.E.64 desc[UR8][R88.64], R100 ;  /* 0x0000006458007986 */ /* 0x0005e2000c101b08 */
[----:B------:R-:W-:Y:S05]  /*a200*/  @P0 BRA `(.L_x_63) ;  /* 0xfffffff400700947 */ /* 0x000fea000383ffff */
[----:B------:R-:W-:Y:S05]  /*a210*/  @P1 BRA `(.L_x_64) ;  /* 0xfffffff400241947 */ /* 0x000fea000383ffff */
.L_x_51:
[C---:B------:R-:W-:Y:S02]  /*a220*/  ISETP.GT.AND P0, PT, R66.reuse, RZ, PT ;  /* 0x000000ff4200720c */ /* 0x040fe40003f04270 */
[----:B------:R-:W-:-:S11]  /*a230*/  IADD3 R66, PT, PT, R66, -0x1, RZ ;  /* 0xffffffff42427810 */ /* 0x000fd60007ffe0ff */
[----:B------:R-:W-:Y:S05]  /*a240*/  @P0 BRA `(.L_x_65) ;  /* 0xffffffbc00840947 */ /* 0x000fea000383ffff */
.L_x_40:
[-C--:B------:R-:W-:Y:S01]  /*a250*/  DMUL R28, R28, R26.reuse ;  /* 0x0000001a1c1c7228 */ /* 0x080fe20000000000 */
[----:B------:R-:W-:Y:S01]  /*a260*/  ISETP.GT.AND P0, PT, R60, 0x1, PT ;  /* 0x000000013c00780c */ /* 0x000fe20003f04270 */
[----:B------:R-:W-:Y:S01]  /*a270*/  DMUL R26, R30, R26 ;  /* 0x0000001a1e1a7228 */ /* 0x000fe20000000000 */
[----:B------:R-:W-:-:S05]  /*a280*/  IMAD.MOV.U32 R60, RZ, RZ, R12 ;  /* 0x000000ffff3c7224 */ /* 0x000fca00078e000c */
[C---:B0-----:R-:W-:Y:S02]  /*a290*/  DMUL R4, R28.reuse, R38 ;  /* 0x000000261c047228 */ /* 0x041fe40000000000 */
[C---:B------:R-:W-:Y:S02]  /*a2a0*/  DMUL R6, R28.reuse, R44 ;  /* 0x0000002c1c067228 */ /* 0x040fe40000000000 */
[C---:B------:R-:W-:Y:S02]  /*a2b0*/  DMUL R2, R28.reuse, R40 ;  /* 0x000000281c027228 */ /* 0x040fe40000000000 */
[----:B------:R-:W-:Y:S02]  /*a2c0*/  DMUL R28, R28, R36 ;  /* 0x000000241c1c7228 */ /* 0x000fe40000000000 */
[C---:B------:R-:W-:Y:S02]  /*a2d0*/  DFMA R4, R26.reuse, R40, R4 ;  /* 0x000000281a04722b */ /* 0x040fe40000000004 */
[----:B------:R-:W-:-:S02]  /*a2e0*/  DFMA R6, R26, R36, -R6 ;  /* 0x000000241a06722b */ /* 0x000fc40000000806 */
[C---:B------:R-:W-:Y:S02]  /*a2f0*/  DFMA R2, R26.reuse, R38, -R2 ;  /* 0x000000261a02722b */ /* 0x040fe40000000802 */
[-C--:B------:R-:W-:Y:S02]  /*a300*/  DFMA R28, R26, R44.reuse, R28 ;  /* 0x0000002c1a1c722b */ /* 0x080fe4000000001c */
[C---:B------:R-:W-:Y:S02]  /*a310*/  DFMA R4, R46.reuse, R44, R4 ;  /* 0x0000002c2e04722b */ /* 0x040fe40000000004 */
[C---:B------:R-:W-:Y:S02]  /*a320*/  DFMA R8, R46.reuse, R38, R6 ;  /* 0x000000262e08722b */ /* 0x040fe40000000006 */
[C---:B------:R-:W-:Y:S02]  /*a330*/  DFMA R2, R46.reuse, -R36, R2 ;  /* 0x800000242e02722b */ /* 0x040fe40000000002 */
[----:B------:R-:W-:-:S02]  /*a340*/  DFMA R28, R46, -R40, R28 ;  /* 0x800000282e1c722b */ /* 0x000fc4000000001c */
[C---:B------:R-:W-:Y:S02]  /*a350*/  DFMA R6, R48.reuse, -R36, R4 ;  /* 0x800000243006722b */ /* 0x040fe40000000004 */
[C---:B------:R-:W-:Y:S02]  /*a360*/  DFMA R4, R48.reuse, R40, R8 ;  /* 0x000000283004722b */ /* 0x040fe40000000008 */
[C---:B------:R-:W-:Y:S02]  /*a370*/  DFMA R2, R48.reuse, -R44, R2 ;  /* 0x8000002c3002722b */ /* 0x040fe40000000002 */
[----:B------:R-:W-:-:S04]  /*a380*/  DFMA R44, R48, R38, R28 ;  /* 0x00000026302c722b */ /* 0x000fc8000000001c */
[----:B------:R-:W-:Y:S02]  /*a390*/  IMAD.MOV.U32 R40, RZ, RZ, R6 ;  /* 0x000000ffff287224 */ /* 0x000fe400078e0006 */
[----:B------:R-:W-:Y:S01]  /*a3a0*/  IMAD.MOV.U32 R41, RZ, RZ, R7 ;  /* 0x000000ffff297224 */ /* 0x000fe200078e0007 */
[----:B------:R-:W-:Y:S01]  /*a3b0*/  MOV R37, R5 ;  /* 0x0000000500257202 */ /* 0x000fe20000000f00 */
[----:B------:R-:W-:Y:S02]  /*a3c0*/  IMAD.MOV.U32 R36, RZ, RZ, R4 ;  /* 0x000000ffff247224 */ /* 0x000fe400078e0004 */
[----:B------:R-:W-:Y:S02]  /*a3d0*/  IMAD.MOV.U32 R38, RZ, RZ, R2 ;  /* 0x000000ffff267224 */ /* 0x000fe400078e0002 */
[----:B------:R-:W-:Y:S01]  /*a3e0*/  IMAD.MOV.U32 R39, RZ, RZ, R3 ;  /* 0x000000ffff277224 */ /* 0x000fe200078e0003 */
[----:B------:R-:W-:Y:S06]  /*a3f0*/  @P0 BRA `(.L_x_66) ;  /* 0xffffff7400c80947 */ /* 0x000fec000383ffff */
.L_x_0:
[----:B0-----:R-:W0:Y:S08]  /*a400*/  LDC.64 R8, c[0x0][0x380] ;  /* 0x0000e000ff087b82 */ /* 0x001e300000000a00 */
[----:B------:R-:W1:Y:S08]  /*a410*/  LDC.64 R12, c[0x0][0x388] ;  /* 0x0000e200ff0c7b82 */ /* 0x000e700000000a00 */
[----:B------:R-:W3:Y:S08]  /*a420*/  LDC.64 R14, c[0x0][0x390] ;  /* 0x0000e400ff0e7b82 */ /* 0x000ef00000000a00 */
[----:B------:R-:W4:Y:S01]  /*a430*/  LDC.64 R16, c[0x0][0x398] ;  /* 0x0000e600ff107b82 */ /* 0x000f220000000a00 */
[----:B0-----:R-:W-:-:S05]  /*a440*/  IMAD.WIDE R8, R10, 0x8, R8 ;  /* 0x000000080a087825 */ /* 0x001fca00078e0208 */
[----:B------:R-:W-:Y:S01]  /*a450*/  STG.E.64 desc[UR8][R8.64], R2 ;  /* 0x0000000208007986 */ /* 0x000fe2000c101b08 */
[----:B-1----:R-:W-:-:S05]  /*a460*/  IMAD.WIDE R12, R10, 0x8, R12 ;  /* 0x000000080a0c7825 */ /* 0x002fca00078e020c */
[----:B------:R-:W-:Y:S01]  /*a470*/  STG.E.64 desc[UR8][R12.64], R6 ;  /* 0x000000060c007986 */ /* 0x000fe2000c101b08 */
[----:B---3--:R-:W-:-:S05]  /*a480*/  IMAD.WIDE R14, R10, 0x8, R14 ;  /* 0x000000080a0e7825 */ /* 0x008fca00078e020e */
[----:B------:R-:W-:Y:S01]  /*a490*/  STG.E.64 desc[UR8][R14.64], R4 ;  /* 0x000000040e007986 */ /* 0x000fe2000c101b08 */
[----:B----4-:R-:W-:-:S05]  /*a4a0*/  IMAD.WIDE R10, R10, 0x8, R16 ;  /* 0x000000080a0a7825 */ /* 0x010fca00078e0210 */
[----:B------:R-:W-:Y:S01]  /*a4b0*/  STG.E.64 desc[UR8][R10.64], R44 ;  /* 0x0000002c0a007986 */ /* 0x000fe2000c101b08 */
[----:B------:R-:W-:Y:S05]  /*a4c0*/  EXIT ;  /* 0x000000000000794d */ /* 0x000fea0003800000 */
        .weak           $__internal_0_$__cuda_sm20_div_rn_f64_full
        .type           $__internal_0_$__cuda_sm20_div_rn_f64_full,@function
        .size           $__internal_0_$__cuda_sm20_div_rn_f64_full,($__internal_1_$__cuda_sm20_dsqrt_rn_f64_mediumpath_v1 - $__internal_0_$__cuda_sm20_div_rn_f64_full)
$__internal_0_$__cuda_sm20_div_rn_f64_full:
[C---:B------:R-:W-:Y:S01]  /*a4d0*/  FSETP.GEU.AND P4, PT, |R167|.reuse, 1.469367938527859385e-39, PT ;  /* 0x00100000a700780b */ /* 0x040fe20003f8e200 */
[----:B------:R-:W-:Y:S01]  /*a4e0*/  IMAD.MOV.U32 R174, RZ, RZ, 0x1ca00000 ;  /* 0x1ca00000ffae7424 */ /* 0x000fe200078e00ff */
[----:B------:R-:W-:Y:S01]  /*a4f0*/  LOP3.LUT R169, R167, 0x7ff00000, RZ, 0xc0, !PT ;  /* 0x7ff00000a7a97812 */ /* 0x000fe200078ec0ff */
[----:B------:R-:W-:Y:S01]  /*a500*/  IMAD.MOV.U32 R4, RZ, RZ, R6 ;  /* 0x000000ffff047224 */ /* 0x000fe200078e0006 */
[C---:B------:R-:W-:Y:S01]  /*a510*/  LOP3.LUT R180, R5.reuse, 0x7ff00000, RZ, 0xc0, !PT ;  /* 0x7ff0000005b47812 */ /* 0x040fe200078ec0ff */
[----:B------:R-:W-:Y:S01]  /*a520*/  BSSY.RECONVERGENT B0, `(.L_x_67) ;  /* 0x0000052000007945 */ /* 0x000fe20003800200 */
[----:B------:R-:W-:Y:S01]  /*a530*/  LOP3.LUT R7, R5, 0x800fffff, RZ, 0xc0, !PT ;  /* 0x800fffff05077812 */ /* 0x000fe200078ec0ff */
[----:B------:R-:W-:Y:S01]  /*a540*/  IMAD.MOV.U32 R181, RZ, RZ, R169 ;  /* 0x000000ffffb57224 */ /* 0x000fe200078e00a9 */
[----:B------:R-:W-:Y:S02]  /*a550*/  MOV R172, 0x1 ;  /* 0x0000000100ac7802 */ /* 0x000fe40000000f00 */
[----:B------:R-:W-:-:S03]  /*a560*/  LOP3.LUT R7, R7, 0x3ff00000, RZ, 0xfc, !PT ;  /* 0x3ff0000007077812 */ /* 0x000fc600078efcff */
[----:B------:R-:W-:-:S04]  /*a570*/  @!P4 LOP3.LUT R170, R5, 0x7ff00000, RZ, 0xc0, !PT ;  /* 0x7ff0000005aac812 */ /* 0x000fc800078ec0ff */
[----:B------:R-:W-:-:S04]  /*a580*/  @!P4 ISETP.GE.U32.AND P5, PT, R169, R170, PT ;  /* 0x000000aaa900c20c */ /* 0x000fc80003fa6070 */
[C---:B------:R-:W-:Y:S02]  /*a590*/  @!P4 SEL R177, R174.reuse, 0x63400000, !P5 ;  /* 0x63400000aeb1c807 */ /* 0x040fe40006800000 */
[----:B------:R-:W-:Y:S02]  /*a5a0*/  ISETP.GE.U32.AND P5, PT, R169, R180, PT ;  /* 0x000000b4a900720c */ /* 0x000fe40003fa6070 */
[----:B------:R-:W-:Y:S02]  /*a5b0*/  @!P4 LOP3.LUT R178, R177, 0x80000000, R167, 0xf8, !PT ;  /* 0x80000000b1b2c812 */ /* 0x000fe400078ef8a7 */
[----:B------:R-:W-:Y:S02]  /*a5c0*/  SEL R175, R174, 0x63400000, !P5 ;  /* 0x63400000aeaf7807 */ /* 0x000fe40006800000 */
[----:B------:R-:W-:Y:S02]  /*a5d0*/  FSETP.GEU.AND P5, PT, |R5|, 1.469367938527859385e-39, PT ;  /* 0x001000000500780b */ /* 0x000fe40003fae200 */
[----:B------:R-:W-:Y:S01]  /*a5e0*/  @!P4 LOP3.LUT R179, R178, 0x100000, RZ, 0xfc, !PT ;  /* 0x00100000b2b3c812 */ /* 0x000fe200078efcff */
[----:B------:R-:W-:-:S10]  /*a5f0*/  @!P4 IMAD.MOV.U32 R178, RZ, RZ, RZ ;  /* 0x000000ffffb2c224 */ /* 0x000fd400078e00ff */
[----:B------:R-:W-:-:S06]  /*a600*/  @!P5 DMUL R6, R4, 8.98846567431157953865e+307 ;  /* 0x7fe000000406d828 */ /* 0x000fcc0000000000 */
[----:B------:R-:W0:Y:S04]  /*a610*/  MUFU.RCP64H R173, R7 ;  /* 0x0000000700ad7308 */ /* 0x000e280000001800 */
[----:B------:R-:W-:-:S04]  /*a620*/  @!P5 LOP3.LUT R180, R7, 0x7ff00000, RZ, 0xc0, !PT ;  /* 0x7ff0000007b4d812 */ /* 0x000fc800078ec0ff */
[----:B------:R-:W-:Y:S01]  /*a630*/  IADD3 R182, PT, PT, R180, -0x1, RZ ;  /* 0xffffffffb4b67810 */ /* 0x000fe20007ffe0ff */
[----:B0-----:R-:W-:-:S08]  /*a640*/  DFMA R170, R172, -R6, 1 ;  /* 0x3ff00000acaa742b */ /* 0x001fd00000000806 */
[----:B------:R-:W-:-:S08]  /*a650*/  DFMA R170, R170, R170, R170 ;  /* 0x000000aaaaaa722b */ /* 0x000fd000000000aa */
[----:B------:R-:W-:Y:S01]  /*a660*/  DFMA R172, R172, R170, R172 ;  /* 0x000000aaacac722b */ /* 0x000fe200000000ac */
[----:B------:R-:W-:Y:S01]  /*a670*/  LOP3.LUT R171, R175, 0x800fffff, R167, 0xf8, !PT ;  /* 0x800fffffafab7812 */ /* 0x000fe200078ef8a7 */
[----:B------:R-:W-:-:S06]  /*a680*/  IMAD.MOV.U32 R170, RZ, RZ, R166 ;  /* 0x000000ffffaa7224 */ /* 0x000fcc00078e00a6 */
[----:B------:R-:W-:Y:S02]  /*a690*/  DFMA R176, R172, -R6, 1 ;  /* 0x3ff00000acb0742b */ /* 0x000fe40000000806 */
[----:B------:R-:W-:-:S06]  /*a6a0*/  @!P4 DFMA R170, R170, 2, -R178 ;  /* 0x40000000aaaac82b */ /* 0x000fcc00000008b2 */
[----:B------:R-:W-:-:S04]  /*a6b0*/  DFMA R172, R172, R176, R172 ;  /* 0x000000b0acac722b */ /* 0x000fc800000000ac */
[----:B------:R-:W-:-:S04]  /*a6c0*/  @!P4 LOP3.LUT R181, R171, 0x7ff00000, RZ, 0xc0, !PT ;  /* 0x7ff00000abb5c812 */ /* 0x000fc800078ec0ff */
[----:B------:R-:W-:Y:S01]  /*a6d0*/  DMUL R176, R172, R170 ;  /* 0x000000aaacb07228 */ /* 0x000fe20000000000 */
[----:B------:R-:W-:-:S05]  /*a6e0*/  VIADD R175, R181, 0xffffffff ;  /* 0xffffffffb5af7836 */ /* 0x000fca0000000000 */
[----:B------:R-:W-:Y:S02]  /*a6f0*/  ISETP.GT.U32.AND P4, PT, R175, 0x7feffffe, PT ;  /* 0x7feffffeaf00780c */ /* 0x000fe40003f84070 */
[----:B------:R-:W-:Y:S02]  /*a700*/  DFMA R178, R176, -R6, R170 ;  /* 0x80000006b0b2722b */ /* 0x000fe400000000aa */
[----:B------:R-:W-:-:S06]  /*a710*/  ISETP.GT.U32.OR P4, PT, R182, 0x7feffffe, P4 ;  /* 0x7feffffeb600780c */ /* 0x000fcc0002784470 */
[----:B------:R-:W-:-:S07]  /*a720*/  DFMA R172, R172, R178, R176 ;  /* 0x000000b2acac722b */ /* 0x000fce00000000b0 */
[----:B------:R-:W-:Y:S05]  /*a730*/  @P4 BRA `(.L_x_68) ;  /* 0x00000000006c4947 */ /* 0x000fea0003800000 */
[----:B------:R-:W-:-:S04]  /*a740*/  LOP3.LUT R166, R5, 0x7ff00000, RZ, 0xc0, !PT ;  /* 0x7ff0000005a67812 */ /* 0x000fc800078ec0ff */
[CC--:B------:R-:W-:Y:S02]  /*a750*/  VIADDMNMX R167, R169.reuse, -R166.reuse, 0xb9600000, !PT ;  /* 0xb9600000a9a77446 */ /* 0x0c0fe400078009a6 */
[----:B------:R-:W-:Y:S01]  /*a760*/  ISETP.GE.U32.AND P4, PT, R169, R166, PT ;  /* 0x000000a6a900720c */ /* 0x000fe20003f86070 */
[----:B------:R-:W-:Y:S01]  /*a770*/  IMAD.MOV.U32 R166, RZ, RZ, RZ ;  /* 0x000000ffffa67224 */ /* 0x000fe200078e00ff */
[----:B------:R-:W-:Y:S02]  /*a780*/  VIMNMX R167, PT, PT, R167, 0x46a00000, PT ;  /* 0x46a00000a7a77848 */ /* 0x000fe40003fe0100 */
[----:B------:R-:W-:-:S05]  /*a790*/  SEL R174, R174, 0x63400000, !P4 ;  /* 0x63400000aeae7807 */ /* 0x000fca0006000000 */
[----:B------:R-:W-:-:S04]  /*a7a0*/  IMAD.IADD R169, R167, 0x1, -R174 ;  /* 0x00000001a7a97824 */ /* 0x000fc800078e0aae */
[----:B------:R-:W-:-:S06]  /*a7b0*/  VIADD R167, R169, 0x7fe00000 ;  /* 0x7fe00000a9a77836 */ /* 0x000fcc0000000000 */
[----:B------:R-:W-:-:S10]  /*a7c0*/  DMUL R174, R172, R166 ;  /* 0x000000a6acae7228 */ /* 0x000fd40000000000 */
[----:B------:R-:W-:-:S13]  /*a7d0*/  FSETP.GTU.AND P4, PT, |R175|, 1.469367938527859385e-39, PT ;  /* 0x00100000af00780b */ /* 0x000fda0003f8c200 */
[----:B------:R-:W-:Y:S05]  /*a7e0*/  @P4 BRA `(.L_x_69) ;  /* 0x0000000000944947 */ /* 0x000fea0003800000 */
[----:B------:R-:W-:Y:S01]  /*a7f0*/  DFMA R6, R172, -R6, R170 ;  /* 0x80000006ac06722b */ /* 0x000fe200000000aa */
[----:B------:R-:W-:-:S09]  /*a800*/  IMAD.MOV.U32 R166, RZ, RZ, RZ ;  /* 0x000000ffffa67224 */ /* 0x000fd200078e00ff */
[C---:B------:R-:W-:Y:S02]  /*a810*/  FSETP.NEU.AND P4, PT, R7.reuse, RZ, PT ;  /* 0x000000ff0700720b */ /* 0x040fe40003f8d000 */
[----:B------:R-:W-:-:S04]  /*a820*/  LOP3.LUT R171, R7, 0x80000000, R5, 0x48, !PT ;  /* 0x8000000007ab7812 */ /* 0x000fc800078e4805 */
[----:B------:R-:W-:-:S07]  /*a830*/  LOP3.LUT R167, R171, R167, RZ, 0xfc, !PT ;  /* 0x000000a7aba77212 */ /* 0x000fce00078efcff */
[----:B------:R-:W-:Y:S05]  /*a840*/  @!P4 BRA `(.L_x_69) ;  /* 0x00000000007cc947 */ /* 0x000fea0003800000 */
[C---:B------:R-:W-:Y:S01]  /*a850*/  IADD3 R5, PT, PT, -R169.reuse, RZ, RZ ;  /* 0x000000ffa9057210 */ /* 0x040fe20007ffe1ff */
[----:B------:R-:W-:Y:S01]  /*a860*/  IMAD.MOV.U32 R4, RZ, RZ, RZ ;  /* 0x000000ffff047224 */ /* 0x000fe200078e00ff */
[----:B------:R-:W-:Y:S01]  /*a870*/  DMUL.RP R166, R172, R166 ;  /* 0x000000a6aca67228 */ /* 0x000fe20000008000 */
[----:B------:R-:W-:-:S04]  /*a880*/  IADD3 R169, PT, PT, -R169, -0x43300000, RZ ;  /* 0xbcd00000a9a97810 */ /* 0x000fc80007ffe1ff */
[----:B------:R-:W-:-:S05]  /*a890*/  DFMA R4, R174, -R4, R172 ;  /* 0x80000004ae04722b */ /* 0x000fca00000000ac */
[----:B------:R-:W-:-:S05]  /*a8a0*/  LOP3.LUT R171, R167, R171, RZ, 0x3c, !PT ;  /* 0x000000aba7ab7212 */ /* 0x000fca00078e3cff */
[----:B------:R-:W-:-:S04]  /*a8b0*/  FSETP.NEU.AND P4, PT, |R5|, R169, PT ;  /* 0x000000a90500720b */ /* 0x000fc80003f8d200 */
[----:B------:R-:W-:Y:S02]  /*a8c0*/  FSEL R174, R166, R174, !P4 ;  /* 0x000000aea6ae7208 */ /* 0x000fe40006000000 */
[----:B------:R-:W-:Y:S01]  /*a8d0*/  FSEL R175, R171, R175, !P4 ;  /* 0x000000afabaf7208 */ /* 0x000fe20006000000 */
[----:B------:R-:W-:Y:S06]  /*a8e0*/  BRA `(.L_x_69) ;  /* 0x0000000000547947 */ /* 0x000fec0003800000 */
.L_x_68:
[----:B------:R-:W-:-:S14]  /*a8f0*/  DSETP.NAN.AND P4, PT, R166, R166, PT ;  /* 0x000000a6a600722a */ /* 0x000fdc0003f88000 */
[----:B------:R-:W-:Y:S05]  /*a900*/  @P4 BRA `(.L_x_70) ;  /* 0x0000000000444947 */ /* 0x000fea0003800000 */
[----:B------:R-:W-:-:S14]  /*a910*/  DSETP.NAN.AND P4, PT, R4, R4, PT ;  /* 0x000000040400722a */ /* 0x000fdc0003f88000 */
[----:B------:R-:W-:Y:S05]  /*a920*/  @P4 BRA `(.L_x_71) ;  /* 0x0000000000304947 */ /* 0x000fea0003800000 */
[----:B------:R-:W-:Y:S01]  /*a930*/  ISETP.NE.AND P4, PT, R181, R180, PT ;  /* 0x000000b4b500720c */ /* 0x000fe20003f85270 */
[----:B------:R-:W-:Y:S02]  /*a940*/  IMAD.MOV.U32 R174, RZ, RZ, 0x0 ;  /* 0x00000000ffae7424 */ /* 0x000fe400078e00ff */
[----:B------:R-:W-:-:S10]  /*a950*/  IMAD.MOV.U32 R175, RZ, RZ, -0x80000 ;  /* 0xfff80000ffaf7424 */ /* 0x000fd400078e00ff */
[----:B------:R-:W-:Y:S05]  /*a960*/  @!P4 BRA `(.L_x_69) ;  /* 0x000000000034c947 */ /* 0x000fea0003800000 */
[----:B------:R-:W-:Y:S02]  /*a970*/  ISETP.NE.AND P4, PT, R181, 0x7ff00000, PT ;  /* 0x7ff00000b500780c */ /* 0x000fe40003f85270 */
[----:B------:R-:W-:Y:S02]  /*a980*/  LOP3.LUT R175, R167, 0x80000000, R5, 0x48, !PT ;  /* 0x80000000a7af7812 */ /* 0x000fe400078e4805 */
[----:B------:R-:W-:-:S13]  /*a990*/  ISETP.EQ.OR P4, PT, R180, RZ, !P4 ;  /* 0x000000ffb400720c */ /* 0x000fda0006782670 */
[----:B------:R-:W-:Y:S01]  /*a9a0*/  @P4 LOP3.LUT R4, R175, 0x7ff00000, RZ, 0xfc, !PT ;  /* 0x7ff00000af044812 */ /* 0x000fe200078efcff */
[----:B------:R-:W-:Y:S01]  /*a9b0*/  @!P4 IMAD.MOV.U32 R174, RZ, RZ, RZ ;  /* 0x000000ffffaec224 */ /* 0x000fe200078e00ff */
[----:B------:R-:W-:-:S03]  /*a9c0*/  @P4 MOV R174, RZ ;  /* 0x000000ff00ae4202 */ /* 0x000fc60000000f00 */
[----:B------:R-:W-:Y:S01]  /*a9d0*/  @P4 IMAD.MOV.U32 R175, RZ, RZ, R4 ;  /* 0x000000ffffaf4224 */ /* 0x000fe200078e0004 */
[----:B------:R-:W-:Y:S06]  /*a9e0*/  BRA `(.L_x_69) ;  /* 0x0000000000147947 */ /* 0x000fec0003800000 */
.L_x_71:
[----:B------:R-:W-:Y:S01]  /*a9f0*/  LOP3.LUT R175, R5, 0x80000, RZ, 0xfc, !PT ;  /* 0x0008000005af7812 */ /* 0x000fe200078efcff */
[----:B------:R-:W-:Y:S01]  /*aa00*/  IMAD.MOV.U32 R174, RZ, RZ, R4 ;  /* 0x000000ffffae7224 */ /* 0x000fe200078e0004 */
[----:B------:R-:W-:Y:S06]  /*aa10*/  BRA `(.L_x_69) ;  /* 0x0000000000087947 */ /* 0x000fec0003800000 */
.L_x_70:
[----:B------:R-:W-:Y:S01]  /*aa20*/  LOP3.LUT R175, R167, 0x80000, RZ, 0xfc, !PT ;  /* 0x00080000a7af7812 */ /* 0x000fe200078efcff */
[----:B------:R-:W-:-:S07]  /*aa30*/  IMAD.MOV.U32 R174, RZ, RZ, R166 ;  /* 0x000000ffffae7224 */ /* 0x000fce00078e00a6 */
.L_x_69:
[----:B------:R-:W-:Y:S05]  /*aa40*/  BSYNC.RECONVERGENT B0 ;  /* 0x0000000000007941 */ /* 0x000fea0003800200 */
.L_x_67:
[----:B------:R-:W-:Y:S01]  /*aa50*/  IMAD.MOV.U32 R169, RZ, RZ, 0x0 ;  /* 0x00000000ffa97424 */ /* 0x000fe200078e00ff */
[----:B------:R-:W-:Y:S01]  /*aa60*/  MOV R5, R175 ;  /* 0x000000af00057202 */ /* 0x000fe20000000f00 */
[----:B------:R-:W-:Y:S02]  /*aa70*/  IMAD.MOV.U32 R4, RZ, RZ, R174 ;  /* 0x000000ffff047224 */ /* 0x000fe400078e00ae */
[----:B------:R-:W-:Y:S05]  /*aa80*/  RET.REL.NODEC R168 `(_Z27hessian_LFA_noB0_cudaKernelPdS_S_S_S_S_S_S_S_S_S_S_S_S_S_S_S_S_S_S_S_S_S_S_S_S_iiidd) ;  /* 0xffffff54a85c7950 */ /* 0x000fea0003c3ffff */
        .weak           $__internal_1_$__cuda_sm20_dsqrt_rn_f64_mediumpath_v1
        .type           $__internal_1_$__cuda_sm20_dsqrt_rn_f64_mediumpath_v1,@function
        .size           $__internal_1_$__cuda_sm20_dsqrt_rn_f64_mediumpath_v1,($_Z27hessian_LFA_noB0_cudaKernelPdS_S_S_S_S_S_S_S_S_S_S_S_S_S_S_S_S_S_S_S_S_S_S_S_S_iiidd$__internal_trig_reduction_slowpathd - $__internal_1_$__cuda_sm20_dsqrt_rn_f64_mediumpath_v1)
$__internal_1_$__cuda_sm20_dsqrt_rn_f64_mediumpath_v1:
[----:B------:R-:W-:Y:S01]  /*aa90*/  ISETP.GE.U32.AND P0, PT, R2, -0x3400000, PT ;  /* 0xfcc000000200780c */ /* 0x000fe20003f06070 */
[----:B------:R-:W-:Y:S01]  /*aaa0*/  BSSY.RECONVERGENT B1, `(.L_x_72) ;  /* 0x0000025000017945 */ /* 0x000fe20003800200 */
[----:B------:R-:W-:Y:S02]  /*aab0*/  IMAD.MOV.U32 R2, RZ, RZ, R74 ;  /* 0x000000ffff027224 */ /* 0x000fe400078e004a */
[----:B------:R-:W-:-:S09]  /*aac0*/  IMAD.MOV.U32 R3, RZ, RZ, R75 ;  /* 0x000000ffff037224 */ /* 0x000fd200078e004b */
[----:B------:R-:W-:Y:S05]  /*aad0*/  @!P0 BRA `(.L_x_73) ;  /* 0x0000000000208947 */ /* 0x000fea0003800000 */
[----:B------:R-:W-:-:S10]  /*aae0*/  DFMA.RM R2, R2, R6, R72 ;  /* 0x000000060202722b */ /* 0x000fd40000004048 */
[----:B------:R-:W-:-:S05]  /*aaf0*/  IADD3 R6, P0, PT, R2, 0x1, RZ ;  /* 0x0000000102067810 */ /* 0x000fca0007f1e0ff */
[----:B------:R-:W-:-:S06]  /*ab00*/  IMAD.X R7, RZ, RZ, R3, P0 ;  /* 0x000000ffff077224 */ /* 0x000fcc00000e0603 */
[----:B------:R-:W-:-:S08]  /*ab10*/  DFMA.RP R4, -R2, R6, R4 ;  /* 0x000000060204722b */ /* 0x000fd00000008104 */
[----:B------:R-:W-:-:S06]  /*ab20*/  DSETP.GT.AND P0, PT, R4, RZ, PT ;  /* 0x000000ff0400722a */ /* 0x000fcc0003f04000 */
[----:B------:R-:W-:Y:S02]  /*ab30*/  FSEL R2, R6, R2, P0 ;  /* 0x0000000206027208 */ /* 0x000fe40000000000 */
[----:B------:R-:W-:Y:S01]  /*ab40*/  FSEL R3, R7, R3, P0 ;  /* 0x0000000307037208 */ /* 0x000fe20000000000 */
[----:B------:R-:W-:Y:S06]  /*ab50*/  BRA `(.L_x_74) ;  /* 0x0000000000647947 */ /* 0x000fec0003800000 */
.L_x_73:
[----:B------:R-:W-:-:S14]  /*ab60*/  DSETP.NE.AND P0, PT, R4, RZ, PT ;  /* 0x000000ff0400722a */ /* 0x000fdc0003f05000 */
[----:B------:R-:W-:Y:S05]  /*ab70*/  @!P0 BRA `(.L_x_75) ;  /* 0x0000000000588947 */ /* 0x000fea0003800000 */
[----:B------:R-:W-:-:S13]  /*ab80*/  ISETP.GE.AND P0, PT, R5, RZ, PT ;  /* 0x000000ff0500720c */ /* 0x000fda0003f06270 */
[----:B------:R-:W-:Y:S01]  /*ab90*/  @!P0 MOV R2, 0x0 ;  /* 0x0000000000028802 */ /* 0x000fe20000000f00 */
[----:B------:R-:W-:Y:S01]  /*aba0*/  @!P0 IMAD.MOV.U32 R3, RZ, RZ, -0x80000 ;  /* 0xfff80000ff038424 */ /* 0x000fe200078e00ff */
[----:B------:R-:W-:Y:S06]  /*abb0*/  @!P0 BRA `(.L_x_74) ;  /* 0x00000000004c8947 */ /* 0x000fec0003800000 */
[----:B------:R-:W-:-:S13]  /*abc0*/  ISETP.GT.AND P0, PT, R5, 0x7fefffff, PT ;  /* 0x7fefffff0500780c */ /* 0x000fda0003f04270 */
[----:B------:R-:W-:Y:S05]  /*abd0*/  @P0 BRA `(.L_x_75) ;  /* 0x0000000000400947 */ /* 0x000fea0003800000 */
[----:B------:R-:W-:Y:S01]  /*abe0*/  DMUL R2, R4, 8.11296384146066816958e+31 ;  /* 0x4690000004027828 */ /* 0x000fe20000000000 */
[----:B------:R-:W-:Y:S02]  /*abf0*/  IMAD.MOV.U32 R72, RZ, RZ, 0x0 ;  /* 0x00000000ff487424 */ /* 0x000fe400078e00ff */
[----:B------:R-:W-:Y:S02]  /*ac00*/  IMAD.MOV.U32 R4, RZ, RZ, RZ ;  /* 0x000000ffff047224 */ /* 0x000fe400078e00ff */
[----:B------:R-:W-:Y:S01]  /*ac10*/  IMAD.MOV.U32 R73, RZ, RZ, 0x3fd80000 ;  /* 0x3fd80000ff497424 */ /* 0x000fe200078e00ff */
[----:B------:R-:W0:Y:S03]  /*ac20*/  MUFU.RSQ64H R5, R3 ;  /* 0x0000000300057308 */ /* 0x000e260000001c00 */
[----:B0-----:R-:W-:-:S08]  /*ac30*/  DMUL R6, R4, R4 ;  /* 0x0000000404067228 */ /* 0x001fd00000000000 */
[----:B------:R-:W-:-:S08]  /*ac40*/  DFMA R6, R2, -R6, 1 ;  /* 0x3ff000000206742b */ /* 0x000fd00000000806 */
[----:B------:R-:W-:Y:S02]  /*ac50*/  DFMA R72, R6, R72, 0.5 ;  /* 0x3fe000000648742b */ /* 0x000fe40000000048 */
[----:B------:R-:W-:-:S08]  /*ac60*/  DMUL R6, R4, R6 ;  /* 0x0000000604067228 */ /* 0x000fd00000000000 */
[----:B------:R-:W-:-:S08]  /*ac70*/  DFMA R6, R72, R6, R4 ;  /* 0x000000064806722b */ /* 0x000fd00000000004 */
[----:B------:R-:W-:Y:S02]  /*ac80*/  DMUL R4, R2, R6 ;  /* 0x0000000602047228 */ /* 0x000fe40000000000 */
[----:B------:R-:W-:-:S06]  /*ac90*/  IADD3 R7, PT, PT, R7, -0x100000, RZ ;  /* 0xfff0000007077810 */ /* 0x000fcc0007ffe0ff */
[----:B------:R-:W-:-:S08]  /*aca0*/  DFMA R72, R4, -R4, R2 ;  /* 0x800000040448722b */ /* 0x000fd00000000002 */
[----:B------:R-:W-:-:S10]  /*acb0*/  DFMA R2, R6, R72, R4 ;  /* 0x000000480602722b */ /* 0x000fd40000000004 */
[----:B------:R-:W-:Y:S01]  /*acc0*/  VIADD R3, R3, 0xfcb00000 ;  /* 0xfcb0000003037836 */ /* 0x000fe20000000000 */
[----:B------:R-:W-:Y:S06]  /*acd0*/  BRA `(.L_x_74) ;  /* 0x0000000000047947 */ /* 0x000fec0003800000 */
.L_x_75:
[----:B------:R-:W-:-:S11]  /*ace0*/  DADD R2, R4, R4 ;  /* 0x0000000004027229 */ /* 0x000fd60000000004 */
.L_x_74:
[----:B------:R-:W-:Y:S05]  /*acf0*/  BSYNC.RECONVERGENT B1 ;  /* 0x0000000000017941 */ /* 0x000fea0003800200 */
.L_x_72:
[----:B------:R-:W-:Y:S02]  /*ad00*/  IMAD.MOV.U32 R4, RZ, RZ, R2 ;  /* 0x000000ffff047224 */ /* 0x000fe400078e0002 */
[----:B------:R-:W-:Y:S01]  /*ad10*/  IMAD.MOV.U32 R5, RZ, RZ, R3 ;  /* 0x000000ffff057224 */ /* 0x000fe200078e0003 */
[----:B------:R-:W-:Y:S01]  /*ad20*/  MOV R3, 0x0 ;  /* 0x0000000000037802 */ /* 0x000fe20000000f00 */
[----:B------:R-:W-:-:S04]  /*ad30*/  IMAD.MOV.U32 R2, RZ, RZ, R0 ;  /* 0x000000ffff027224 */ /* 0x000fc800078e0000 */
[----:B------:R-:W-:Y:S05]  /*ad40*/  RET.REL.NODEC R2 `(_Z27hessian_LFA_noB0_cudaKernelPdS_S_S_S_S_S_S_S_S_S_S_S_S_S_S_S_S_S_S_S_S_S_S_S_S_iiidd) ;  /* 0xffffff5002ac7950 */ /* 0x000fea0003c3ffff */
        .type           $_Z27hessian_LFA_noB0_cudaKernelPdS_S_S_S_S_S_S_S_S_S_S_S_S_S_S_S_S_S_S_S_S_S_S_S_S_iiidd$__internal_trig_reduction_slowpathd,@function
        .size           $_Z27hessian_LFA_noB0_cudaKernelPdS_S_S_S_S_S_S_S_S_S_S_S_S_S_S_S_S_S_S_S_S_S_S_S_S_iiidd$__internal_trig_reduction_slowpathd,(.L_x_86 - $_Z27hessian_LFA_noB0_cudaKernelPdS_S_S_S_S_S_S_S_S_S_S_S_S_S_S_S_S_S_S_S_S_S_S_S_S_iiidd$__internal_trig_reduction_slowpathd)
$_Z27hessian_LFA_noB0_cudaKernelPdS_S_S_S_S_S_S_S_S_S_S_S_S_S_S_S_S_S_S_S_S_S_S_S_S_iiidd$__internal_trig_reduction_slowpathd:
[--C-:B------:R-:W-:Y:S01]  /*ad50*/  SHF.R.U32.HI R15, RZ, 0x14, R89.reuse ;  /* 0x00000014ff0f7819 */ /* 0x100fe20000011659 */
[----:B------:R-:W-:Y:S02]  /*ad60*/  IMAD.MOV.U32 R6, RZ, RZ, R0 ;  /* 0x000000ffff067224 */ /* 0x000fe400078e0000 */
[----:B------:R-:W-:Y:S01]  /*ad70*/  IMAD.MOV.U32 R5, RZ, RZ, R89 ;  /* 0x000000ffff057224 */ /* 0x000fe200078e0059 */
[----:B------:R-:W-:Y:S01]  /*ad80*/  LOP3.LUT R4, R15, 0x7ff, RZ, 0xc0, !PT ;  /* 0x000007ff0f047812 */ /* 0x000fe200078ec0ff */
[----:B------:R-:W-:-:S03]  /*ad90*/  IMAD.MOV.U32 R0, RZ, RZ, RZ ;  /* 0x000000ffff007224 */ /* 0x000fc600078e00ff */
[----:B------:R-:W-:-:S13]  /*ada0*/  ISETP.NE.AND P0, PT, R4, 0x7ff, PT ;  /* 0x000007ff0400780c */ /* 0x000fda0003f05270 */
[----:B------:R-:W-:Y:S05]  /*adb0*/  @!P0 BRA `(.L_x_76) ;  /* 0x0000000800488947 */ /* 0x000fea0003800000 */
[----:B------:R-:W-:Y:S01]  /*adc0*/  VIADD R0, R4, 0xfffffc00 ;  /* 0xfffffc0004007836 */ /* 0x000fe20000000000 */
[----:B------:R-:W-:Y:S01]  /*add0*/  BSSY.RECONVERGENT B1, `(.L_x_77) ;  /* 0x000002f000017945 */ /* 0x000fe20003800200 */
[----:B------:R-:W-:-:S03]  /*ade0*/  CS2R R96, SRZ ;  /* 0x0000000000607805 */ /* 0x000fc6000001ff00 */
[----:B------:R-:W-:Y:S02]  /*adf0*/  SHF.R.U32.HI R95, RZ, 0x6, R0 ;  /* 0x00000006ff5f7819 */ /* 0x000fe40000011600 */
[----:B------:R-:W-:Y:S02]  /*ae00*/  ISETP.GE.U32.AND P0, PT, R0, 0x80, PT ;  /* 0x000000800000780c */ /* 0x000fe40003f06070 */
[C---:B------:R-:W-:Y:S02]  /*ae10*/  IADD3 R0, PT, PT, -R95.reuse, 0x13, RZ ;  /* 0x000000135f007810 */ /* 0x040fe40007ffe1ff */
[----:B------:R-:W-:Y:S02]  /*ae20*/  IADD3 R4, PT, PT, -R95, 0xf, RZ ;  /* 0x0000000f5f047810 */ /* 0x000fe40007ffe1ff */
[----:B------:R-:W-:Y:S02]  /*ae30*/  SEL R16, R0, 0x12, P0 ;  /* 0x0000001200107807 */ /* 0x000fe40000000000 */
[----:B------:R-:W-:-:S02]  /*ae40*/  IADD3 R0, PT, PT, R1, 0x400, RZ ;  /* 0x0000040001007810 */ /* 0x000fc40007ffe0ff */
[----:B------:R-:W-:-:S13]  /*ae50*/  ISETP.GE.AND P0, PT, R4, R16, PT ;  /* 0x000000100400720c */ /* 0x000fda0003f06270 */
[----:B------:R-:W-:Y:S05]  /*ae60*/  @P0 BRA `(.L_x_78) ;  /* 0x0000000000940947 */ /* 0x000fea0003800000 */
[----:B------:R-:W0:Y:S01]  /*ae70*/  LDC.64 R100, c[0x0][0x358] ;  /* 0x0000d600ff647b82 */ /* 0x000e220000000a00 */
[C---:B------:R-:W-:Y:S01]  /*ae80*/  SHF.L.U64.HI R5, R6.reuse, 0xb, R5 ;  /* 0x0000000b06057819 */ /* 0x040fe20000010205 */
[----:B------:R-:W-:Y:S01]  /*ae90*/  BSSY.RECONVERGENT B2, `(.L_x_79) ;  /* 0x0000021000027945 */ /* 0x000fe20003800200 */
[----:B------:R-:W-:Y:S01]  /*aea0*/  IMAD.SHL.U32 R17, R6, 0x800, RZ ;  /* 0x0000080006117824 */ /* 0x000fe200078e00ff */
[----:B------:R-:W-:Y:S01]  /*aeb0*/  IADD3 R8, PT, PT, RZ, -R95, -R16 ;  /* 0x8000005fff087210 */ /* 0x000fe20007ffe810 */
[----:B------:R-:W-:Y:S01]  /*aec0*/  IMAD.MOV.U32 R11, RZ, RZ, R4 ;  /* 0x000000ffff0b7224 */ /* 0x000fe200078e0004 */
[----:B------:R-:W-:Y:S01]  /*aed0*/  CS2R R96, SRZ ;  /* 0x0000000000607805 */ /* 0x000fe2000001ff00 */
[----:B------:R-:W-:Y:S01]  /*aee0*/  IMAD.MOV.U32 R9, RZ, RZ, RZ ;  /* 0x000000ffff097224 */ /* 0x000fe200078e00ff */
[----:B------:R-:W-:-:S07]  /*aef0*/  LOP3.LUT R99, R5, 0x80000000, RZ, 0xfc, !PT ;  /* 0x8000000005637812 */ /* 0x000fce00078efcff */
.L_x_80:
[----:B------:R-:W1:Y:S01]  /*af00*/  LDC.64 R4, c[0x4][RZ] ;  /* 0x01000000ff047b82 */ /* 0x000e620000000a00 */
[----:B0-----:R-:W-:Y:S02]  /*af10*/  R2UR UR14, R100 ;  /* 0x00000000640e72ca */ /* 0x001fe400000e0000 */
[----:B------:R-:W-:Y:S01]  /*af20*/  R2UR UR15, R101 ;  /* 0x00000000650f72ca */ /* 0x000fe200000e0000 */
[----:B-1----:R-:W-:-:S12]  /*af30*/  IMAD.WIDE R4, R11, 0x8, R4 ;  /* 0x000000080b047825 */ /* 0x002fd800078e0204 */
[----:B------:R-:W2:Y:S01]  /*af40*/  LDG.E.64.CONSTANT R4, desc[UR14][R4.64] ;  /* 0x0000000e04047981 */ /* 0x000ea2000c1e9b00 */
[----:B------:R-:W-:Y:S01]  /*af50*/  VIADD R8, R8, 0x1 ;  /* 0x0000000108087836 */ /* 0x000fe20000000000 */
[----:B------:R-:W-:Y:S01]  /*af60*/  IADD3 R11, PT, PT, R11, 0x1, RZ ;  /* 0x000000010b0b7810 */ /* 0x000fe20007ffe0ff */
[----:B--2---:R-:W-:-:S04]  /*af70*/  IMAD.WIDE.U32 R6, P3, R4, R17, R96 ;  /* 0x0000001104067225 */ /* 0x004fc80007860060 */
[----:B------:R-:W-:Y:S02]  /*af80*/  IMAD R13, R4, R99, RZ ;  /* 0x00000063040d7224 */ /* 0x000fe400078e02ff */
[CC--:B------:R-:W-:Y:S02]  /*af90*/  IMAD R96, R5.reuse, R17.reuse, RZ ;  /* 0x0000001105607224 */ /* 0x0c0fe400078e02ff */
[----:B------:R-:W-:Y:S01]  /*afa0*/  IMAD.HI.U32 R97, R5, R17, RZ ;  /* 0x0000001105617227 */ /* 0x000fe200078e00ff */
[----:B------:R-:W-:-:S03]  /*afb0*/  IADD3 R7, P0, PT, R13, R7, RZ ;  /* 0x000000070d077210 */ /* 0x000fc60007f1e0ff */
[----:B------:R-:W-:Y:S01]  /*afc0*/  IMAD R13, R9, 0x8, R0 ;  /* 0x00000008090d7824 */ /* 0x000fe200078e0200 */
[----:B------:R-:W-:Y:S01]  /*afd0*/  IADD3 R7, P1, PT, R96, R7, RZ ;  /* 0x0000000760077210 */ /* 0x000fe20007f3e0ff */
[----:B------:R-:W-:-:S04]  /*afe0*/  IMAD.HI.U32 R96, R4, R99, RZ ;  /* 0x0000006304607227 */ /* 0x000fc800078e00ff */
[CC--:B------:R-:W-:Y:S01]  /*aff0*/  IMAD.HI.U32 R98, R5.reuse, R99.reuse, RZ ;  /* 0x0000006305627227 */ /* 0x0c0fe200078e00ff */
[----:B------:R-:W-:Y:S01]  /*b000*/  IADD3.X R4, PT, PT, R96, RZ, RZ, P3, !PT ;  /* 0x000000ff60047210 */ /* 0x000fe20001ffe4ff */
[----:B------:R1:W-:Y:S02]  /*b010*/  STL.64 [R13], R6 ;  /* 0x000000060d007387 */ /* 0x0003e40000100a00 */
[----:B------:R-:W-:Y:S01]  /*b020*/  IMAD R5, R5, R99, RZ ;  /* 0x0000006305057224 */ /* 0x000fe200078e02ff */
[----:B------:R-:W-:Y:S01]  /*b030*/  IADD3.X R4, P0, PT, R97, R4, RZ, P0, !PT ;  /* 0x0000000461047210 */ /* 0x000fe2000071e4ff */
[----:B------:R-:W-:-:S03]  /*b040*/  VIADD R9, R9, 0x1 ;  /* 0x0000000109097836 */ /* 0x000fc60000000000 */
[----:B------:R-:W-:Y:S01]  /*b050*/  IADD3.X R96, P1, PT, R5, R4, RZ, P1, !PT ;  /* 0x0000000405607210 */ /* 0x000fe20000f3e4ff */
[----:B------:R-:W-:Y:S01]  /*b060*/  IMAD.X R4, RZ, RZ, R98, P0 ;  /* 0x000000ffff047224 */ /* 0x000fe200000e0662 */
[----:B------:R-:W-:-:S03]  /*b070*/  ISETP.NE.AND P0, PT, R8, -0xf, PT ;  /* 0xfffffff10800780c */ /* 0x000fc60003f05270 */
[----:B------:R-:W-:-:S10]  /*b080*/  IMAD.X R97, RZ, RZ, R4, P1 ;  /* 0x000000ffff617224 */ /* 0x000fd400008e0604 */
[----:B-1----:R-:W-:Y:S05]  /*b090*/  @P0 BRA `(.L_x_80) ;  /* 0xfffffffc00980947 */ /* 0x002fea000383ffff */
[----:B------:R-:W-:Y:S05]  /*b0a0*/  BSYNC.RECONVERGENT B2 ;  /* 0x0000000000027941 */ /* 0x000fea0003800200 */
.L_x_79:
[----:B------:R-:W-:-:S07]  /*b0b0*/  IMAD.MOV.U32 R4, RZ, RZ, R16 ;  /* 0x000000ffff047224 */ /* 0x000fce00078e0010 */
.L_x_78:
[----:B------:R-:W-:Y:S05]  /*b0c0*/  BSYNC.RECONVERGENT B1 ;  /* 0x0000000000017941 */ /* 0x000fea0003800200 */
.L_x_77:
[----:B------:R-:W-:Y:S01]  /*b0d0*/  LOP3.LUT P0, R99, R15, 0x3f, RZ, 0xc0, !PT ;  /* 0x0000003f0f637812 */ /* 0x000fe2000780c0ff */
[----:B------:R-:W-:-:S04]  /*b0e0*/  IMAD.IADD R95, R95, 0x1, R4 ;  /* 0x000000015f5f7824 */ /* 0x000fc800078e0204 */
[----:B------:R-:W-:-:S05]  /*b0f0*/  IMAD.U32 R95, R95, 0x8, R0 ;  /* 0x000000085f5f7824 */ /* 0x000fca00078e0000 */
[----:B------:R0:W-:Y:S04]  /*b100*/  STL.64 [R95+-0x78], R96 ;  /* 0xffff88605f007387 */ /* 0x0001e80000100a00 */
[----:B------:R-:W2:Y:S04]  /*b110*/  @P0 LDL.64 R8, [R1+0x408] ;  /* 0x0004080001080983 */ /* 0x000ea80000100a00 */
[----:B------:R-:W3:Y:S04]  /*b120*/  LDL.64 R16, [R1+0x410] ;  /* 0x0004100001107983 */ /* 0x000ee80000100a00 */
[----:B------:R-:W4:Y:S01]  /*b130*/  LDL.64 R4, [R1+0x418] ;  /* 0x0004180001047983 */ /* 0x000f220000100a00 */
[----:B------:R-:W-:Y:S01]  /*b140*/  @P0 LOP3.LUT R0, R99, 0x3f, RZ, 0x3c, !PT ;  /* 0x0000003f63000812 */ /* 0x000fe200078e3cff */
[----:B------:R-:W-:Y:S01]  /*b150*/  BSSY.RECONVERGENT B1, `(.L_x_81) ;  /* 0x0000034000017945 */ /* 0x000fe20003800200 */
[----:B--2---:R-:W-:-:S02]  /*b160*/  @P0 SHF.R.U64 R7, R8, 0x1, R9 ;  /* 0x0000000108070819 */ /* 0x004fc40000001209 */
[----:B------:R-:W-:Y:S02]  /*b170*/  @P0 SHF.R.U32.HI R9, RZ, 0x1, R9 ;  /* 0x00000001ff090819 */ /* 0x000fe40000011609 */
[--C-:B---3--:R-:W-:Y:S02]  /*b180*/  @P0 SHF.R.U32.HI R15, RZ, 0x1, R17.reuse ;  /* 0x00000001ff0f0819 */ /* 0x108fe40000011611 */
[C---:B------:R-:W-:Y:S02]  /*b190*/  @P0 SHF.R.U64 R13, R16.reuse, 0x1, R17 ;  /* 0x00000001100d0819 */ /* 0x040fe40000001211 */
[CC--:B------:R-:W-:Y:S02]  /*b1a0*/  @P0 SHF.L.U32 R11, R16.reuse, R99.reuse, RZ ;  /* 0x00000063100b0219 */ /* 0x0c0fe400000006ff */
[----:B------:R-:W-:Y:S02]  /*b1b0*/  @P0 SHF.R.U64 R6, R7, R0, R9 ;  /* 0x0000000007060219 */ /* 0x000fe40000001209 */
[----:B------:R-:W-:-:S02]  /*b1c0*/  @P0 SHF.L.U64.HI R8, R16, R99, R17 ;  /* 0x0000006310080219 */ /* 0x000fc40000010211 */
[-C--:B------:R-:W-:Y:S02]  /*b1d0*/  @P0 SHF.R.U32.HI R7, RZ, R0.reuse, R9 ;  /* 0x00000000ff070219 */ /* 0x080fe40000011609 */
[----:B----4-:R-:W-:Y:S02]  /*b1e0*/  @P0 SHF.L.U32 R9, R4, R99, RZ ;  /* 0x0000006304090219 */ /* 0x010fe400000006ff */
[----:B0-----:R-:W-:Y:S02]  /*b1f0*/  @P0 SHF.R.U64 R96, R13, R0, R15 ;  /* 0x000000000d600219 */ /* 0x001fe4000000120f */
[----:B------:R-:W-:Y:S02]  /*b200*/  @P0 LOP3.LUT R16, R11, R6, RZ, 0xfc, !PT ;  /* 0x000000060b100212 */ /* 0x000fe400078efcff */
[----:B------:R-:W-:Y:S02]  /*b210*/  @P0 LOP3.LUT R17, R8, R7, RZ, 0xfc, !PT ;  /* 0x0000000708110212 */ /* 0x000fe400078efcff */
[----:B------:R-:W-:-:S02]  /*b220*/  @P0 SHF.L.U64.HI R7, R4, R99, R5 ;  /* 0x0000006304070219 */ /* 0x000fc40000010205 */
[----:B------:R-:W-:Y:S01]  /*b230*/  @P0 LOP3.LUT R4, R9, R96, RZ, 0xfc, !PT ;  /* 0x0000006009040212 */ /* 0x000fe200078efcff */
[C---:B------:R-:W-:Y:S01]  /*b240*/  IMAD.SHL.U32 R9, R16.reuse, 0x4, RZ ;  /* 0x0000000410097824 */ /* 0x040fe200078e00ff */
[----:B------:R-:W-:Y:S02]  /*b250*/  @P0 SHF.R.U32.HI R0, RZ, R0, R15 ;  /* 0x00000000ff000219 */ /* 0x000fe4000001160f */
[----:B------:R-:W-:Y:S02]  /*b260*/  SHF.L.U64.HI R15, R16, 0x2, R17 ;  /* 0x00000002100f7819 */ /* 0x000fe40000010211 */
[----:B------:R-:W-:Y:S02]  /*b270*/  @P0 LOP3.LUT R5, R7, R0, RZ, 0xfc, !PT ;  /* 0x0000000007050212 */ /* 0x000fe400078efcff */
[----:B------:R-:W-:Y:S02]  /*b280*/  SHF.L.W.U32.HI R17, R17, 0x2, R4 ;  /* 0x0000000211117819 */ /* 0x000fe40000010e04 */
[----:B------:R-:W-:-:S02]  /*b290*/  IADD3 RZ, P0, PT, RZ, -R9, RZ ;  /* 0x80000009ffff7210 */ /* 0x000fc40007f1e0ff */
[----:B------:R-:W-:Y:S02]  /*b2a0*/  LOP3.LUT R6, RZ, R15, RZ, 0x33, !PT ;  /* 0x0000000fff067212 */ /* 0x000fe400078e33ff */
[----:B------:R-:W-:Y:S02]  /*b2b0*/  SHF.L.W.U32.HI R0, R4, 0x2, R5 ;  /* 0x0000000204007819 */ /* 0x000fe40000010e05 */
[----:B------:R-:W-:Y:S02]  /*b2c0*/  LOP3.LUT R4, RZ, R17, RZ, 0x33, !PT ;  /* 0x00000011ff047212 */ /* 0x000fe400078e33ff */
[----:B------:R-:W-:Y:S02]  /*b2d0*/  IADD3.X R6, P0, PT, RZ, R6, RZ, P0, !PT ;  /* 0x00000006ff067210 */ /* 0x000fe4000071e4ff */
[----:B------:R-:W-:Y:S02]  /*b2e0*/  LOP3.LUT R7, RZ, R0, RZ, 0x33, !PT ;  /* 0x00000000ff077212 */ /* 0x000fe400078e33ff */
[----:B------:R-:W-:-:S02]  /*b2f0*/  ISETP.GT.U32.AND P3, PT, R17, -0x1, PT ;  /* 0xffffffff1100780c */ /* 0x000fc40003f64070 */
[----:B------:R-:W-:Y:S02]  /*b300*/  IADD3.X R4, P1, PT, RZ, R4, RZ, P0, !PT ;  /* 0x00000004ff047210 */ /* 0x000fe4000073e4ff */
[C---:B------:R-:W-:Y:S02]  /*b310*/  ISETP.GT.AND.EX P0, PT, R0.reuse, -0x1, PT, P3 ;  /* 0xffffffff0000780c */ /* 0x040fe40003f04330 */
[----:B------:R-:W-:Y:S02]  /*b320*/  IADD3.X R7, PT, PT, RZ, R7, RZ, P1, !PT ;  /* 0x00000007ff077210 */ /* 0x000fe40000ffe4ff */
[----:B------:R-:W-:Y:S02]  /*b330*/  SEL R11, R17, R4, P0 ;  /* 0x00000004110b7207 */ /* 0x000fe40000000000 */
[----:B------:R-:W-:Y:S02]  /*b340*/  SEL R13, R0, R7, P0 ;  /* 0x00000007000d7207 */ /* 0x000fe40000000000 */
[----:B------:R-:W-:-:S02]  /*b350*/  SEL R6, R15, R6, P0 ;  /* 0x000000060f067207 */ /* 0x000fc40000000000 */
[----:B------:R-:W-:-:S03]  /*b360*/  ISETP.NE.U32.AND P1, PT, R13, RZ, PT ;  /* 0x000000ff0d00720c */ /* 0x000fc60003f25070 */
[----:B------:R-:W-:Y:S01]  /*b370*/  @!P0 IMAD.MOV R9, RZ, RZ, -R9 ;  /* 0x000000ffff098224 */ /* 0x000fe200078e0a09 */
[----:B------:R-:W-:-:S06]  /*b380*/  SEL R4, R11, R13, !P1 ;  /* 0x0000000d0b047207 */ /* 0x000fcc0004800000 */
[----:B------:R-:W0:Y:S02]  /*b390*/  FLO.U32 R4, R4 ;  /* 0x0000000400047300 */ /* 0x000e2400000e0000 */
[C---:B0-----:R-:W-:Y:S02]  /*b3a0*/  IADD3 R7, PT, PT, -R4.reuse, 0x1f, RZ ;  /* 0x0000001f04077810 */ /* 0x041fe40007ffe1ff */
[----:B------:R-:W-:-:S03]  /*b3b0*/  IADD3 R8, PT, PT, -R4, 0x3f, RZ ;  /* 0x0000003f04087810 */ /* 0x000fc60007ffe1ff */
[----:B------:R-:W-:-:S05]  /*b3c0*/  @P1 IMAD.MOV R8, RZ, RZ, R7 ;  /* 0x000000ffff081224 */ /* 0x000fca00078e0207 */
[----:B------:R-:W-:-:S13]  /*b3d0*/  ISETP.NE.AND P1, PT, R8, RZ, PT ;  /* 0x000000ff0800720c */ /* 0x000fda0003f25270 */
[----:B------:R-:W-:Y:S05]  /*b3e0*/  @!P1 BRA `(.L_x_82) ;  /* 0x0000000000289947 */ /* 0x000fea0003800000 */
[--C-:B------:R-:W-:Y:S02]  /*b3f0*/  SHF.R.U64 R7, R9, 0x1, R6.reuse ;  /* 0x0000000109077819 */ /* 0x100fe40000001206 */
[C---:B------:R-:W-:Y:S02]  /*b400*/  LOP3.LUT R4, R8.reuse, 0x3f, RZ, 0xc0, !PT ;  /* 0x0000003f08047812 */ /* 0x040fe400078ec0ff */
[----:B------:R-:W-:Y:S02]  /*b410*/  SHF.R.U32.HI R9, RZ, 0x1, R6 ;  /* 0x00000001ff097819 */ /* 0x000fe40000011606 */
[----:B------:R-:W-:Y:S02]  /*b420*/  LOP3.LUT R6, R8, 0x3f, RZ, 0xc, !PT ;  /* 0x0000003f08067812 */ /* 0x000fe400078e0cff */
[CC--:B------:R-:W-:Y:S02]  /*b430*/  SHF.L.U64.HI R13, R11.reuse, R4.reuse, R13 ;  /* 0x000000040b0d7219 */ /* 0x0c0fe4000001020d */
[----:B------:R-:W-:-:S02]  /*b440*/  SHF.L.U32 R11, R11, R4, RZ ;  /* 0x000000040b0b7219 */ /* 0x000fc400000006ff */
[-CC-:B------:R-:W-:Y:S02]  /*b450*/  SHF.R.U64 R4, R7, R6.reuse, R9.reuse ;  /* 0x0000000607047219 */ /* 0x180fe40000001209 */
[----:B------:R-:W-:Y:S02]  /*b460*/  SHF.R.U32.HI R6, RZ, R6, R9 ;  /* 0x00000006ff067219 */ /* 0x000fe40000011609 */
[----:B------:R-:W-:Y:S02]  /*b470*/  LOP3.LUT R11, R11, R4, RZ, 0xfc, !PT ;  /* 0x000000040b0b7212 */ /* 0x000fe400078efcff */
[----:B------:R-:W-:-:S07]  /*b480*/  LOP3.LUT R13, R13, R6, RZ, 0xfc, !PT ;  /* 0x000000060d0d7212 */ /* 0x000fce00078efcff */
.L_x_82:
[----:B------:R-:W-:Y:S05]  /*b490*/  BSYNC.RECONVERGENT B1 ;  /* 0x0000000000017941 */ /* 0x000fea0003800200 */
.L_x_81:
[----:B------:R-:W-:-:S04]  /*b4a0*/  IMAD.WIDE.U32 R16, R11, 0x2168c235, RZ ;  /* 0x2168c2350b107825 */ /* 0x000fc800078e00ff */
[----:B------:R-:W-:Y:S01]  /*b4b0*/  IMAD.MOV.U32 R6, RZ, RZ, R17 ;  /* 0x000000ffff067224 */ /* 0x000fe200078e0011 */
[----:B------:R-:W-:Y:S01]  /*b4c0*/  IADD3 RZ, P1, PT, R16, R16, RZ ;  /* 0x0000001010ff7210 */ /* 0x000fe20007f3e0ff */
[----:B------:R-:W-:Y:S02]  /*b4d0*/  IMAD.MOV.U32 R7, RZ, RZ, RZ ;  /* 0x000000ffff077224 */ /* 0x000fe400078e00ff */
[----:B------:R-:W-:-:S04]  /*b4e0*/  IMAD.HI.U32 R4, R13, -0x36f0255e, RZ ;  /* 0xc90fdaa20d047827 */ /* 0x000fc800078e00ff */
[----:B------:R-:W-:-:S04]  /*b4f0*/  IMAD.WIDE.U32 R6, R11, -0x36f0255e, R6 ;  /* 0xc90fdaa20b067825 */ /* 0x000fc800078e0006 */
[----:B------:R-:W-:-:S04]  /*b500*/  IMAD.WIDE.U32 R6, P3, R13, 0x2168c235, R6 ;  /* 0x2168c2350d067825 */ /* 0x000fc80007860006 */
[----:B------:R-:W-:Y:S01]  /*b510*/  IMAD R13, R13, -0x36f0255e, RZ ;  /* 0xc90fdaa20d0d7824 */ /* 0x000fe200078e02ff */
[----:B------:R-:W-:Y:S02]  /*b520*/  IADD3.X R4, PT, PT, R4, RZ, RZ, P3, !PT ;  /* 0x000000ff04047210 */ /* 0x000fe40001ffe4ff */
[----:B------:R-:W-:Y:S02]  /*b530*/  IADD3.X RZ, P1, PT, R6, R6, RZ, P1, !PT ;  /* 0x0000000606ff7210 */ /* 0x000fe40000f3e4ff */
[----:B------:R-:W-:-:S04]  /*b540*/  IADD3 R7, P3, PT, R13, R7, RZ ;  /* 0x000000070d077210 */ /* 0x000fc80007f7e0ff */
[C---:B------:R-:W-:Y:S01]  /*b550*/  ISETP.GT.U32.AND P4, PT, R7.reuse, RZ, PT ;  /* 0x000000ff0700720c */ /* 0x040fe20003f84070 */
[----:B------:R-:W-:Y:S01]  /*b560*/  IMAD.X R4, RZ, RZ, R4, P3 ;  /* 0x000000ffff047224 */ /* 0x000fe200018e0604 */
[----:B------:R-:W-:-:S04]  /*b570*/  IADD3.X R6, P3, PT, R7, R7, RZ, P1, !PT ;  /* 0x0000000707067210 */ /* 0x000fc80000f7e4ff */
[C---:B------:R-:W-:Y:S01]  /*b580*/  ISETP.GT.AND.EX P1, PT, R4.reuse, RZ, PT, P4 ;  /* 0x000000ff0400720c */ /* 0x040fe20003f24340 */
[----:B------:R-:W-:-:S03]  /*b590*/  IMAD.X R9, R4, 0x1, R4, P3 ;  /* 0x0000000104097824 */ /* 0x000fc600018e0604 */
[----:B------:R-:W-:Y:S02]  /*b5a0*/  SEL R6, R6, R7, P1 ;  /* 0x0000000706067207 */ /* 0x000fe40000800000 */
[----:B------:R-:W-:Y:S02]  /*b5b0*/  SEL R7, R9, R4, P1 ;  /* 0x0000000409077207 */ /* 0x000fe40000800000 */
[----:B------:R-:W-:Y:S02]  /*b5c0*/  IADD3 R6, P3, PT, R6, 0x1, RZ ;  /* 0x0000000106067810 */ /* 0x000fe40007f7e0ff */
[----:B------:R-:W-:Y:S02]  /*b5d0*/  SEL R9, RZ, 0xffffffff, !P1 ;  /* 0xffffffffff097807 */ /* 0x000fe40004800000 */
[----:B------:R-:W-:Y:S01]  /*b5e0*/  LOP3.LUT P1, R4, R89, 0x80000000, RZ, 0xc0, !PT ;  /* 0x8000000059047812 */ /* 0x000fe2000782c0ff */
[----:B------:R-:W-:Y:S02]  /*b5f0*/  IMAD.X R7, RZ, RZ, R7, P3 ;  /* 0x000000ffff077224 */ /* 0x000fe400018e0607 */
[----:B------:R-:W-:Y:S01]  /*b600*/  IMAD.IADD R8, R9, 0x1, -R8 ;  /* 0x0000000109087824 */ /* 0x000fe200078e0a08 */
[----:B------:R-:W-:-:S02]  /*b610*/  SHF.R.U32.HI R9, RZ, 0x1e, R5 ;  /* 0x0000001eff097819 */ /* 0x000fc40000011605 */
[----:B------:R-:W-:Y:S02]  /*b620*/  SHF.R.U64 R6, R6, 0xa, R7 ;  /* 0x0000000a06067819 */ /* 0x000fe40000001207 */
[----:B------:R-:W-:Y:S02]  /*b630*/  SHF.L.U32 R5, R8, 0x14, RZ ;  /* 0x0000001408057819 */ /* 0x000fe400000006ff */
[----:B------:R-:W-:Y:S02]  /*b640*/  IADD3 R6, P3, PT, R6, 0x1, RZ ;  /* 0x0000000106067810 */ /* 0x000fe40007f7e0ff */
[----:B------:R-:W-:Y:S02]  /*b650*/  LEA.HI R0, R0, R9, RZ, 0x1 ;  /* 0x0000000900007211 */ /* 0x000fe400078f08ff */
[----:B------:R-:W-:Y:S02]  /*b660*/  LEA.HI.X R7, R7, RZ, RZ, 0x16, P3 ;  /* 0x000000ff07077211 */ /* 0x000fe400018fb4ff */
[----:B------:R-:W-:Y:S01]  /*b670*/  @!P0 LOP3.LUT R4, R4, 0x80000000, RZ, 0x3c, !PT ;  /* 0x8000000004048812 */ /* 0x000fe200078e3cff */
[----:B------:R-:W-:Y:S01]  /*b680*/  @P1 IMAD.MOV R0, RZ, RZ, -R0 ;  /* 0x000000ffff001224 */ /* 0x000fe200078e0a00 */
[----:B------:R-:W-:-:S02]  /*b690*/  SHF.R.U64 R6, R6, 0x1, R7 ;  /* 0x0000000106067819 */ /* 0x000fc40000001207 */
[----:B------:R-:W-:Y:S02]  /*b6a0*/  SHF.R.U32.HI R8, RZ, 0x1, R7 ;  /* 0x00000001ff087819 */ /* 0x000fe40000011607 */
[----:B------:R-:W-:-:S04]  /*b6b0*/  IADD3 R6, P3, P4, RZ, RZ, R6 ;  /* 0x000000ffff067210 */ /* 0x000fc80007c7e006 */
[----:B------:R-:W-:-:S04]  /*b6c0*/  IADD3.X R5, PT, PT, R5, 0x3fe00000, R8, P3, P4 ;  /* 0x3fe0000005057810 */ /* 0x000fc80001fe8408 */
[----:B------:R-:W-:-:S07]  /*b6d0*/  LOP3.LUT R5, R5, R4, RZ, 0xfc, !PT ;  /* 0x0000000405057212 */ /* 0x000fce00078efcff */
.L_x_76:
[----:B------:R-:W-:Y:S02]  /*b6e0*/  IMAD.MOV.U32 R95, RZ, RZ, 0x0 ;  /* 0x00000000ff5f7424 */ /* 0x000fe400078e00ff */
[----:B------:R-:W-:Y:S02]  /*b6f0*/  IMAD.MOV.U32 R4, RZ, RZ, R6 ;  /* 0x000000ffff047224 */ /* 0x000fe400078e0006 */
[----:B------:R-:W-:Y:S05]  /*b700*/  RET.REL.NODEC R94 `(_Z27hessian_LFA_noB0_cudaKernelPdS_S_S_S_S_S_S_S_S_S_S_S_S_S_S_S_S_S_S_S_S_S_S_S_S_iiidd) ;  /* 0xffffff485e3c7950 */ /* 0x000fea0003c3ffff */
.L_x_83:
[----:B------:R-:W-:-:S00]  /*b710*/  BRA `(.L_x_83) ;  /* 0xfffffffc00fc7947 */ /* 0x000fc0000383ffff */
[----:B------:R-:W-:-:S00]  /*b720*/  NOP ;  /* 0x0000000000007918 */ /* 0x000fc00000000000 */
        /* <DEDUP_REMOVED lines=13> */
.L_x_86:


//--------------------- .nv.global.init           --------------------------
	.section	.nv.global.init,"aw",@progbits
	.align	8
.nv.global.init:
	.type		__cudart_i2opi_d,@object
	.size		__cudart_i2opi_d,(.L_0 - __cudart_i2opi_d)
__cudart_i2opi_d:
        /*0000*/ 	.byte	0x08, 0x5d, 0x8d, 0x1f, 0xb1, 0x5f, 0xfb, 0x6b, 0xea, 0x92, 0x52, 0x8a, 0xf7, 0x39, 0x07, 0x3d
        /* <DEDUP_REMOVED lines=8> */
.L_0:


//--------------------- .nv.shared.reserved.0     --------------------------
	.section	.nv.shared.reserved.0,"aw",@nobits
	.weak		__nv_reservedSMEM_offset_0_alias
	.size		__nv_reservedSMEM_offset_0_alias, 0, 64
	.other		__nv_reservedSMEM_offset_0_alias,@"STO_CUDA_RESERVED_SHARED STV_DEFAULT"
__nv_reservedSMEM_offset_0_alias:
	.zero		0
	.zero		64


//--------------------- .nv.constant0._Z27hessian_LFA_noB0_cudaKernelPdS_S_S_S_S_S_S_S_S_S_S_S_S_S_S_S_S_S_S_S_S_S_S_S_S_iiidd --------------------------
	.section	.nv.constant0._Z27hessian_LFA_noB0_cudaKernelPdS_S_S_S_S_S_S_S_S_S_S_S_S_S_S_S_S_S_S_S_S_S_S_S_S_iiidd,"a",@progbits
	.sectionflags	@""
	.align	4
.nv.constant0._Z27hessian_LFA_noB0_cudaKernelPdS_S_S_S_S_S_S_S_S_S_S_S_S_S_S_S_S_S_S_S_S_S_S_S_S_iiidd:
	.zero		1136


//--------------------- SYMBOLS --------------------------

	.type		.nv.reservedSmem.offset0,@object
	.size		.nv.reservedSmem.offset0,0x4
